def attn_fwd(
    Q,
    K,
    V,
    Out,
    Lse,
    sm_scale,
    stride_qz,
    stride_qh,
    stride_qm,
    stride_qk,
    stride_kz,
    stride_kh,
    stride_kn,
    stride_kk,
    stride_vz,
    stride_vh,
    stride_vn,
    stride_vk,
    stride_oz,
    stride_oh,
    stride_om,
    stride_ok,
    seqlen_q,
    seqlen_k,
    BLOCK_M: tl.constexpr,
    BLOCK_N: tl.constexpr,
    HEAD_DIM: tl.constexpr,
    CAUSAL: tl.constexpr,
):
    start_m = tl.program_id(0)
    off_hz = tl.program_id(1)
    q_off = off_hz * stride_qh
    k_off = off_hz * stride_kh
    v_off = off_hz * stride_vh
    offs_m = start_m * BLOCK_M + tl.arange(0, BLOCK_M)
    offs_d = tl.arange(0, HEAD_DIM)
    offs_n = tl.arange(0, BLOCK_N)
    q_ptrs = Q + q_off + offs_m[:, None] * stride_qm + offs_d[None, :] * stride_qk
    k_ptrs = K + k_off + offs_d[:, None] * stride_kk + offs_n[None, :] * stride_kn
    v_ptrs = V + v_off + offs_n[:, None] * stride_vn + offs_d[None, :] * stride_vk
    m_i = tl.full([BLOCK_M], float("-inf"), dtype=tl.float32)
    l_i = tl.zeros([BLOCK_M], dtype=tl.float32) + 1.0
    acc = tl.zeros([BLOCK_M, HEAD_DIM], dtype=tl.float32)
    q = tl.load(q_ptrs)
    acc, l_i, m_i = _attn_fwd_inner(
        acc,
        l_i,
        m_i,
        q,
        k_ptrs,
        v_ptrs,
        sm_scale,
        stride_kn,
        stride_vn,
        start_m,
        seqlen_k,
        BLOCK_M,
        BLOCK_N,
        HEAD_DIM,
        CAUSAL,
    )
    acc = acc / l_i[:, None]
    lse = m_i + tl.math.log2(l_i) / 1.4426950408889634
    o_ptrs = (
        Out
        + off_hz * stride_oh
        + offs_m[:, None] * stride_om
        + offs_d[None, :] * stride_ok
    )
    tl.store(o_ptrs, acc.to(Out.dtype.element_ty))
    tl.store(Lse + off_hz * seqlen_q + offs_m, lse)

# config = {"BLOCK_M": 64, "BLOCK_N": 16, "HEAD_DIM": 512, "arch": "sm_90", "causal": false, "dtype": "fp16", "num_stages": 3, "num_warps": 4}
# arch = sm_90


// ===== COMPILED SASS (sm_90a) =====

	.target	sm_90a

	.elftype	@"ET_EXEC"


//--------------------- .note.nv.tkinfo           --------------------------
	.section	.note.nv.tkinfo,"",@"SHT_NOTE"
	.sectionflags	@"SHF_NOTE_NV_TKINFO"
	.tkinfo
        /*0018*/ 	.word	0x00000002
        /*0030*/ 	.string	""
        /*0030*/ 	.string	"ptxas"
        /*0030*/ 	.string	"Cuda compilation tools, release 13.0, V13.0.88"
        /*0030*/ 	.string	"Build cuda_13.0.r13.0/compiler.36424714_0"
        /*0030*/ 	.string	"-v  -suppress-debug-info  -lineinfo  -arch sm_90a "



//--------------------- .note.nv.cuinfo           --------------------------
	.section	.note.nv.cuinfo,"",@"SHT_NOTE"
	.sectionflags	@"SHF_NOTE_NV_CUINFO"
        /*0018*/ 	.short	0x0002
        /*001a*/ 	.short	0x005a
        /*001c*/ 	.short	0x0082
	.zero		2


//--------------------- .nv.info                  --------------------------
	.section	.nv.info,"",@"SHT_CUDA_INFO"
	.align	4


	//----- nvinfo : EIATTR_REGCOUNT
	.align		4
        /*0000*/ 	.byte	0x04, 0x2f
        /*0002*/ 	.short	(.L_2 - .L_1)
	.align		4
.L_1:
        /*0004*/ 	.word	index@(attn_fwd)
        /*0008*/ 	.word	0x000000ff


	//----- nvinfo : EIATTR_FRAME_SIZE
	.align		4
.L_2:
        /*000c*/ 	.byte	0x04, 0x11
        /*000e*/ 	.short	(.L_4 - .L_3)
	.align		4
.L_3:
        /*0010*/ 	.word	index@(attn_fwd)
        /*0014*/ 	.word	0x000008c0


	//----- nvinfo : EIATTR_MIN_STACK_SIZE
	.align		4
.L_4:
        /*0018*/ 	.byte	0x04, 0x12
        /*001a*/ 	.short	(.L_6 - .L_5)
	.align		4
.L_5:
        /*001c*/ 	.word	index@(attn_fwd)
        /*0020*/ 	.word	0x000008c0
.L_6:


//--------------------- .nv.compat                --------------------------
	.section	.nv.compat,"",@"SHT_CUDA_COMPAT_INFO"
	.align	4
        /*0000*/ 	.byte	0x02, 0x09, 0x01, 0x00, 0x02, 0x02, 0x04, 0x00, 0x02, 0x05, 0x05, 0x00, 0x03, 0x07, 0x01, 0x01
        /*0010*/ 	.byte	0x02, 0x03, 0x00, 0x00, 0x02, 0x06, 0x01, 0x00, 0x04, 0x0b, 0x08, 0x00, 0x00, 0x00, 0x00, 0x00
        /*0020*/ 	.byte	0x00, 0x00, 0x00, 0x00


//--------------------- .nv.info.attn_fwd         --------------------------
	.section	.nv.info.attn_fwd,"",@"SHT_CUDA_INFO"
	.sectionflags	@""
	.align	4


	//----- nvinfo : EIATTR_CUDA_API_VERSION
	.align		4
        /*0000*/ 	.byte	0x04, 0x37
        /*0002*/ 	.short	(.L_8 - .L_7)
.L_7:
        /*0004*/ 	.word	0x00000082


	//----- nvinfo : EIATTR_KPARAM_INFO
	.align		4
.L_8:
        /*0008*/ 	.byte	0x04, 0x17
        /*000a*/ 	.short	(.L_10 - .L_9)
.L_9:
        /*000c*/ 	.word	0x00000000
        /*0010*/ 	.short	0x0019
        /*0012*/ 	.short	0x0080
        /*0014*/ 	.byte	0x00, 0xf4, 0x21, 0x00


	//----- nvinfo : EIATTR_KPARAM_INFO
	.align		4
.L_10:
        /*0018*/ 	.byte	0x04, 0x17
        /*001a*/ 	.short	(.L_12 - .L_11)
.L_11:
        /*001c*/ 	.word	0x00000000
        /*0020*/ 	.short	0x0018
        /*0022*/ 	.short	0x0078
        /*0024*/ 	.byte	0x00, 0xf4, 0x21, 0x00


	//----- nvinfo : EIATTR_KPARAM_INFO
	.align		4
.L_12:
        /*0028*/ 	.byte	0x04, 0x17
        /*002a*/ 	.short	(.L_14 - .L_13)
.L_13:
        /*002c*/ 	.word	0x00000000
        /*0030*/ 	.short	0x0017
        /*0032*/ 	.short	0x0070
        /*0034*/ 	.byte	0x00, 0xf0, 0x11, 0x00


	//----- nvinfo : EIATTR_KPARAM_INFO
	.align		4
.L_14:
        /*0038*/ 	.byte	0x04, 0x17
        /*003a*/ 	.short	(.L_16 - .L_15)
.L_15:
        /*003c*/ 	.word	0x00000000
        /*0040*/ 	.short	0x0016
        /*0042*/ 	.short	0x006c
        /*0044*/ 	.byte	0x00, 0xf0, 0x11, 0x00


	//----- nvinfo : EIATTR_KPARAM_INFO
	.align		4
.L_16:
        /*0048*/ 	.byte	0x04, 0x17
        /*004a*/ 	.short	(.L_18 - .L_17)
.L_17:
        /*004c*/ 	.word	0x00000000
        /*0050*/ 	.short	0x0015
        /*0052*/ 	.short	0x0068
        /*0054*/ 	.byte	0x00, 0xf0, 0x11, 0x00


	//----- nvinfo : EIATTR_KPARAM_INFO
	.align		4
.L_18:
        /*0058*/ 	.byte	0x04, 0x17
        /*005a*/ 	.short	(.L_20 - .L_19)
.L_19:
        /*005c*/ 	.word	0x00000000
        /*0060*/ 	.short	0x0014
        /*0062*/ 	.short	0x0064
        /*0064*/ 	.byte	0x00, 0xf0, 0x11, 0x00


	//----- nvinfo : EIATTR_KPARAM_INFO
	.align		4
.L_20:
        /*0068*/ 	.byte	0x04, 0x17
        /*006a*/ 	.short	(.L_22 - .L_21)
.L_21:
        /*006c*/ 	.word	0x00000000
        /*0070*/ 	.short	0x0013
        /*0072*/ 	.short	0x0060
        /*0074*/ 	.byte	0x00, 0xf0, 0x11, 0x00


	//----- nvinfo : EIATTR_KPARAM_INFO
	.align		4
.L_22:
        /*0078*/ 	.byte	0x04, 0x17
        /*007a*/ 	.short	(.L_24 - .L_23)
.L_23:
        /*007c*/ 	.word	0x00000000
        /*0080*/ 	.short	0x0012
        /*0082*/ 	.short	0x005c
        /*0084*/ 	.byte	0x00, 0xf0, 0x11, 0x00


	//----- nvinfo : EIATTR_KPARAM_INFO
	.align		4
.L_24:
        /*0088*/ 	.byte	0x04, 0x17
        /*008a*/ 	.short	(.L_26 - .L_25)
.L_25:
        /*008c*/ 	.word	0x00000000
        /*0090*/ 	.short	0x0011
        /*0092*/ 	.short	0x0058
        /*0094*/ 	.byte	0x00, 0xf0, 0x11, 0x00


	//----- nvinfo : EIATTR_KPARAM_INFO
	.align		4
.L_26:
        /*0098*/ 	.byte	0x04, 0x17
        /*009a*/ 	.short	(.L_28 - .L_27)
.L_27:
        /*009c*/ 	.word	0x00000000
        /*00a0*/ 	.short	0x0010
        /*00a2*/ 	.short	0x0054
        /*00a4*/ 	.byte	0x00, 0xf0, 0x11, 0x00


	//----- nvinfo : EIATTR_KPARAM_INFO
	.align		4
.L_28:
        /*00a8*/ 	.byte	0x04, 0x17
        /*00aa*/ 	.short	(.L_30 - .L_29)
.L_29:
        /*00ac*/ 	.word	0x00000000
        /*00b0*/ 	.short	0x000f
        /*00b2*/ 	.short	0x0050
        /*00b4*/ 	.byte	0x00, 0xf0, 0x11, 0x00


	//----- nvinfo : EIATTR_KPARAM_INFO
	.align		4
.L_30:
        /*00b8*/ 	.byte	0x04, 0x17
        /*00ba*/ 	.short	(.L_32 - .L_31)
.L_31:
        /*00bc*/ 	.word	0x00000000
        /*00c0*/ 	.short	0x000e
        /*00c2*/ 	.short	0x004c
        /*00c4*/ 	.byte	0x00, 0xf0, 0x11, 0x00


	//----- nvinfo : EIATTR_KPARAM_INFO
	.align		4
.L_32:
        /*00c8*/ 	.byte	0x04, 0x17
        /*00ca*/ 	.short	(.L_34 - .L_33)
.L_33:
        /*00cc*/ 	.word	0x00000000
        /*00d0*/ 	.short	0x000d
        /*00d2*/ 	.short	0x0048
        /*00d4*/ 	.byte	0x00, 0xf0, 0x11, 0x00


	//----- nvinfo : EIATTR_KPARAM_INFO
	.align		4
.L_34:
        /*00d8*/ 	.byte	0x04, 0x17
        /*00da*/ 	.short	(.L_36 - .L_35)
.L_35:
        /*00dc*/ 	.word	0x00000000
        /*00e0*/ 	.short	0x000c
        /*00e2*/ 	.short	0x0044
        /*00e4*/ 	.byte	0x00, 0xf0, 0x11, 0x00


	//----- nvinfo : EIATTR_KPARAM_INFO
	.align		4
.L_36:
        /*00e8*/ 	.byte	0x04, 0x17
        /*00ea*/ 	.short	(.L_38 - .L_37)
.L_37:
        /*00ec*/ 	.word	0x00000000
        /*00f0*/ 	.short	0x000b
        /*00f2*/ 	.short	0x0040
        /*00f4*/ 	.byte	0x00, 0xf0, 0x11, 0x00


	//----- nvinfo : EIATTR_KPARAM_INFO
	.align		4
.L_38:
        /*00f8*/ 	.byte	0x04, 0x17
        /*00fa*/ 	.short	(.L_40 - .L_39)
.L_39:
        /*00fc*/ 	.word	0x00000000
        /*0100*/ 	.short	0x000a
        /*0102*/ 	.short	0x003c
        /*0104*/ 	.byte	0x00, 0xf0, 0x11, 0x00


	//----- nvinfo : EIATTR_KPARAM_INFO
	.align		4
.L_40:
        /*0108*/ 	.byte	0x04, 0x17
        /*010a*/ 	.short	(.L_42 - .L_41)
.L_41:
        /*010c*/ 	.word	0x00000000
        /*0110*/ 	.short	0x0009
        /*0112*/ 	.short	0x0038
        /*0114*/ 	.byte	0x00, 0xf0, 0x11, 0x00


	//----- nvinfo : EIATTR_KPARAM_INFO
	.align		4
.L_42:
        /*0118*/ 	.byte	0x04, 0x17
        /*011a*/ 	.short	(.L_44 - .L_43)
.L_43:
        /*011c*/ 	.word	0x00000000
        /*0120*/ 	.short	0x0008
        /*0122*/ 	.short	0x0034
        /*0124*/ 	.byte	0x00, 0xf0, 0x11, 0x00


	//----- nvinfo : EIATTR_KPARAM_INFO
	.align		4
.L_44:
        /*0128*/ 	.byte	0x04, 0x17
        /*012a*/ 	.short	(.L_46 - .L_45)
.L_45:
        /*012c*/ 	.word	0x00000000
        /*0130*/ 	.short	0x0007
        /*0132*/ 	.short	0x0030
        /*0134*/ 	.byte	0x00, 0xf0, 0x11, 0x00


	//----- nvinfo : EIATTR_KPARAM_INFO
	.align		4
.L_46:
        /*0138*/ 	.byte	0x04, 0x17
        /*013a*/ 	.short	(.L_48 - .L_47)
.L_47:
        /*013c*/ 	.word	0x00000000
        /*0140*/ 	.short	0x0006
        /*0142*/ 	.short	0x002c
        /*0144*/ 	.byte	0x00, 0xf0, 0x11, 0x00


	//----- nvinfo : EIATTR_KPARAM_INFO
	.align		4
.L_48:
        /*0148*/ 	.byte	0x04, 0x17
        /*014a*/ 	.short	(.L_50 - .L_49)
.L_49:
        /*014c*/ 	.word	0x00000000
        /*0150*/ 	.short	0x0005
        /*0152*/ 	.short	0x0028
        /*0154*/ 	.byte	0x00, 0xf0, 0x11, 0x00


	//----- nvinfo : EIATTR_KPARAM_INFO
	.align		4
.L_50:
        /*0158*/ 	.byte	0x04, 0x17
        /*015a*/ 	.short	(.L_52 - .L_51)
.L_51:
        /*015c*/ 	.word	0x00000000
        /*0160*/ 	.short	0x0004
        /*0162*/ 	.short	0x0020
        /*0164*/ 	.byte	0x00, 0xf4, 0x21, 0x00


	//----- nvinfo : EIATTR_KPARAM_INFO
	.align		4
.L_52:
        /*0168*/ 	.byte	0x04, 0x17
        /*016a*/ 	.short	(.L_54 - .L_53)
.L_53:
        /*016c*/ 	.word	0x00000000
        /*0170*/ 	.short	0x0003
        /*0172*/ 	.short	0x0018
        /*0174*/ 	.byte	0x00, 0xf4, 0x21, 0x00


	//----- nvinfo : EIATTR_KPARAM_INFO
	.align		4
.L_54:
        /*0178*/ 	.byte	0x04, 0x17
        /*017a*/ 	.short	(.L_56 - .L_55)
.L_55:
        /*017c*/ 	.word	0x00000000
        /*0180*/ 	.short	0x0002
        /*0182*/ 	.short	0x0010
        /*0184*/ 	.byte	0x00, 0xf4, 0x21, 0x00


	//----- nvinfo : EIATTR_KPARAM_INFO
	.align		4
.L_56:
        /*0188*/ 	.byte	0x04, 0x17
        /*018a*/ 	.short	(.L_58 - .L_57)
.L_57:
        /*018c*/ 	.word	0x00000000
        /*0190*/ 	.short	0x0001
        /*0192*/ 	.short	0x0008
        /*0194*/ 	.byte	0x00, 0xf4, 0x21, 0x00


	//----- nvinfo : EIATTR_KPARAM_INFO
	.align		4
.L_58:
        /*0198*/ 	.byte	0x04, 0x17
        /*019a*/ 	.short	(.L_60 - .L_59)
.L_59:
        /*019c*/ 	.word	0x00000000
        /*01a0*/ 	.short	0x0000
        /*01a2*/ 	.short	0x0000
        /*01a4*/ 	.byte	0x00, 0xf4, 0x21, 0x00


	//----- nvinfo : EIATTR_SPARSE_MMA_MASK
	.align		4
.L_60:
        /*01a8*/ 	.byte	0x03, 0x50
        /*01aa*/ 	.short	0x0000


	//----- nvinfo : EIATTR_MAXREG_COUNT
	.align		4
        /*01ac*/ 	.byte	0x03, 0x1b
        /*01ae*/ 	.short	0x00ff


	//----- nvinfo : EIATTR_NUM_BARRIERS
	.align		4
        /*01b0*/ 	.byte	0x02, 0x4c
        /*01b2*/ 	.byte	0x01
	.zero		1


	//----- nvinfo : EIATTR_ANNOTATIONS
	.align		4
        /*01b4*/ 	.byte	0x04, 0x55
        /*01b6*/ 	.short	(.L_62 - .L_61)


	//   ....[0]....
.L_61:
        /*01b8*/ 	.word	0x00000001
        /*01bc*/ 	.byte	0xb0, 0x04, 0x00, 0x00, 0x01, 0x00, 0x00, 0x00, 0xc0, 0x04, 0x00, 0x00, 0x01, 0x00, 0x00, 0x00
        /* <DEDUP_REMOVED lines=511> */
        /*21bc*/ 	.byte	0x70, 0x64, 0x01, 0x00, 0x01, 0x00, 0x00, 0x00, 0x40, 0xbc, 0x01, 0x00


	//----- nvinfo : EIATTR_MERCURY_ISA_VERSION
	.align		4
.L_62:
        /*21c8*/ 	.byte	0x03, 0x5f
        /*21ca*/ 	.short	0x0101


	//----- nvinfo : EIATTR_COOP_GROUP_MASK_REGIDS
	.align		4
        /*21cc*/ 	.byte	0x04, 0x29
        /*21ce*/ 	.short	(.L_64 - .L_63)


	//   ....[0]....
.L_63:
        /*21d0*/ 	.word	0xffffffff


	//   ....[1]....
        /*21d4*/ 	.word	0xffffffff


	//   ....[2]....
        /*21d8*/ 	.word	0xffffffff


	//   ....[3]....
        /*21dc*/ 	.word	0xffffffff


	//   ....[4]....
        /*21e0*/ 	.word	0xffffffff


	//   ....[5]....
        /*21e4*/ 	.word	0xffffffff


	//   ....[6]....
        /*21e8*/ 	.word	0xffffffff


	//   ....[7]....
        /*21ec*/ 	.word	0xffffffff


	//----- nvinfo : EIATTR_COOP_GROUP_INSTR_OFFSETS
	.align		4
.L_64:
        /*21f0*/ 	.byte	0x04, 0x28
        /*21f2*/ 	.short	(.L_66 - .L_65)


	//   ....[0]....
.L_65:
        /*21f4*/ 	.word	0x0000cb30


	//   ....[1]....
        /*21f8*/ 	.word	0x0000cbd0


	//   ....[2]....
        /*21fc*/ 	.word	0x0000cbe0


	//   ....[3]....
        /*2200*/ 	.word	0x0000cc10


	//   ....[4]....
        /*2204*/ 	.word	0x0000eb70


	//   ....[5]....
        /*2208*/ 	.word	0x0000eb80


	//   ....[6]....
        /*220c*/ 	.word	0x0000ebb0


	//   ....[7]....
        /*2210*/ 	.word	0x0000ebc0


	//----- nvinfo : EIATTR_EXIT_INSTR_OFFSETS
	.align		4
.L_66:
        /*2214*/ 	.byte	0x04, 0x1c
        /*2216*/ 	.short	(.L_68 - .L_67)


	//   ....[0]....
.L_67:
        /*2218*/ 	.word	0x0001bc30


	//   ....[1]....
        /*221c*/ 	.word	0x0001bcf0


	//----- nvinfo : EIATTR_REQNTID
	.align		4
.L_68:
        /*2220*/ 	.byte	0x04, 0x10
        /*2222*/ 	.short	(.L_70 - .L_69)
.L_69:
        /*2224*/ 	.word	0x00000080
        /*2228*/ 	.word	0x00000001
        /*222c*/ 	.word	0x00000001


	//----- nvinfo : EIATTR_CBANK_PARAM_SIZE
	.align		4
.L_70:
        /*2230*/ 	.byte	0x03, 0x19
        /*2232*/ 	.short	0x0088


	//----- nvinfo : EIATTR_PARAM_CBANK
	.align		4
        /*2234*/ 	.byte	0x04, 0x0a
        /*2236*/ 	.short	(.L_72 - .L_71)
	.align		4
.L_71:
        /*2238*/ 	.word	index@(.nv.constant0.attn_fwd)
        /*223c*/ 	.short	0x0210
        /*223e*/ 	.short	0x0088


	//----- nvinfo : EIATTR_SW_WAR
	.align		4
.L_72:
        /*2240*/ 	.byte	0x04, 0x36
        /*2242*/ 	.short	(.L_74 - .L_73)
.L_73:
        /*2244*/ 	.word	0x00000008
.L_74:


//--------------------- .nv.callgraph             --------------------------
	.section	.nv.callgraph,"",@"SHT_CUDA_CALLGRAPH"
	.align	4
	.sectionentsize	8
	.align		4
        /*0000*/ 	.word	0x00000000
	.align		4
        /*0004*/ 	.word	0xffffffff
	.align		4
        /*0008*/ 	.word	0x00000000
	.align		4
        /*000c*/ 	.word	0xfffffffe
	.align		4
        /*0010*/ 	.word	0x00000000
	.align		4
        /*0014*/ 	.word	0xfffffffd
	.align		4
        /*0018*/ 	.word	0x00000000
	.align		4
        /*001c*/ 	.word	0xfffffffc


//--------------------- .nv.constant4             --------------------------
	.section	.nv.constant4,"a",@progbits
	.align	8
	.align		8
.nv.constant4:
        /*0000*/ 	.dword	_$_str


//--------------------- .text.attn_fwd            --------------------------
	.section	.text.attn_fwd,"ax",@progbits
	.align	128
        .global         attn_fwd
        .type           attn_fwd,@function
        .size           attn_fwd,(.L_x_3 - attn_fwd)
        .other          attn_fwd,@"STO_CUDA_ENTRY STV_DEFAULT"
attn_fwd:
.text.attn_fwd:
[----:B------:R-:W0:Y:S01]  /*0000*/  LDC R1, c[0x0][0x28] ;  /* 0x00000a00ff017b82 */ /* 0x000e220000000800 */
[----:B------:R-:W1:Y:S07]  /*0010*/  S2R R182, SR_TID.X ;  /* 0x0000000000b67919 */ /* 0x000e6e0000002100 */
[----:B------:R-:W2:Y:S01]  /*0020*/  LDC.64 R2, c[0x0][0x240] ;  /* 0x00009000ff027b82 */ /* 0x000ea20000000a00 */
[----:B------:R-:W-:Y:S01]  /*0030*/  ULDC.64 UR60, c[0x0][0x208] ;  /* 0x00008200003c7ab9 */ /* 0x000fe20000000a00 */
[----:B0-----:R-:W-:Y:S01]  /*0040*/  VIADD R1, R1, 0xfffff740 ;  /* 0xfffff74001017836 */ /* 0x001fe20000000000 */
[----:B------:R-:W0:Y:S01]  /*0050*/  S2R R0, SR_CTAID.X ;  /* 0x0000000000007919 */ /* 0x000e220000002500 */
[----:B------:R-:W2:Y:S04]  /*0060*/  S2R R7, SR_CTAID.Y ;  /* 0x0000000000077919 */ /* 0x000ea80000002600 */
[----:B------:R-:W3:Y:S08]  /*0070*/  LDC R5, c[0x0][0x248] ;  /* 0x00009200ff057b82 */ /* 0x000ef00000000800 */
[----:B------:R-:W4:Y:S01]  /*0080*/  LDC.64 R8, c[0x0][0x210] ;  /* 0x00008400ff087b82 */ /* 0x000f220000000a00 */
[----:B-1----:R-:W-:-:S02]  /*0090*/  LOP3.LUT R179, R182, 0x3f, RZ, 0xc0, !PT ;  /* 0x0000003fb6b37812 */ /* 0x002fc400078ec0ff */
[----:B------:R-:W-:-:S03]  /*00a0*/  SHF.R.U32.HI R4, RZ, 0x6, R182 ;  /* 0x00000006ff047819 */ /* 0x000fc600000116b6 */
[----:B0-----:R-:W-:Y:S02]  /*00b0*/  IMAD R6, R0, 0x40, R179 ;  /* 0x0000004000067824 */ /* 0x001fe400078e02b3 */
[----:B--2---:R-:W-:Y:S02]  /*00c0*/  IMAD R0, R7, R2, RZ ;  /* 0x0000000207007224 */ /* 0x004fe400078e02ff */
[----:B------:R-:W-:Y:S01]  /*00d0*/  IMAD R2, R6, R3, RZ ;  /* 0x0000000306027224 */ /* 0x000fe200078e02ff */
[----:B------:R-:W-:Y:S01]  /*00e0*/  SGXT.U32 R6, R4, 0x1 ;  /* 0x000000010406781a */ /* 0x000fe20000000000 */
[----:B------:R-:W-:Y:S02]  /*00f0*/  IMAD.SHL.U32 R3, R0, 0x2, RZ ;  /* 0x0000000200037824 */ /* 0x000fe400078e00ff */
[----:B------:R-:W-:Y:S02]  /*0100*/  IMAD.SHL.U32 R4, R2, 0x2, RZ ;  /* 0x0000000202047824 */ /* 0x000fe400078e00ff */
[----:B---3--:R-:W-:-:S02]  /*0110*/  IMAD R7, R6, R5, RZ ;  /* 0x0000000506077224 */ /* 0x008fc400078e02ff */
[----:B------:R-:W-:-:S04]  /*0120*/  IMAD.HI R72, R0, 0x2, RZ ;  /* 0x0000000200487827 */ /* 0x000fc800078e02ff */
[----:B------:R-:W-:Y:S01]  /*0130*/  IMAD.HI R0, R2, 0x2, RZ ;  /* 0x0000000202007827 */ /* 0x000fe200078e02ff */
[----:B----4-:R-:W-:-:S03]  /*0140*/  IADD3 R2, P0, P1, R4, R8, R3 ;  /* 0x0000000804027210 */ /* 0x010fc6000791e003 */
[----:B------:R-:W-:Y:S01]  /*0150*/  IMAD R3, R5, 0x2, R7 ;  /* 0x0000000205037824 */ /* 0x000fe200078e0207 */
[----:B------:R-:W-:Y:S02]  /*0160*/  IADD3.X R72, R0, R9, R72, P0, P1 ;  /* 0x0000000900487210 */ /* 0x000fe400007e2448 */
[-C--:B------:R-:W-:Y:S01]  /*0170*/  LEA R74, P0, R7, R2.reuse, 0x1 ;  /* 0x00000002074a7211 */ /* 0x080fe200078008ff */
[----:B------:R-:W-:Y:S01]  /*0180*/  IMAD R9, R5, 0x2, R3 ;  /* 0x0000000205097824 */ /* 0x000fe200078e0203 */
[----:B------:R-:W-:Y:S02]  /*0190*/  LEA R6, P1, R3, R2, 0x1 ;  /* 0x0000000203067211 */ /* 0x000fe400078208ff */
[-C--:B------:R-:W-:Y:S02]  /*01a0*/  LEA.HI.X.SX32 R75, R7, R72.reuse, 0x1, P0 ;  /* 0x00000048074b7211 */ /* 0x080fe400000f0eff */
[----:B------:R-:W-:Y:S02]  /*01b0*/  LEA R11, R5, R9, 0x1 ;  /* 0x00000009050b7211 */ /* 0x000fe400078e08ff */
[----:B------:R-:W-:Y:S01]  /*01c0*/  LEA.HI.X.SX32 R7, R3, R72, 0x1, P1 ;  /* 0x0000004803077211 */ /* 0x000fe200008f0eff */
[----:B------:R-:W2:Y:S01]  /*01d0*/  LDG.E.U16 R74, desc[UR60][R74.64] ;  /* 0x0000003c4a4a7981 */ /* 0x000ea2000c1e1500 */
[----:B------:R-:W-:Y:S01]  /*01e0*/  LEA R8, P0, R9, R2, 0x1 ;  /* 0x0000000209087211 */ /* 0x000fe200078008ff */
[----:B------:R-:W-:-:S02]  /*01f0*/  IMAD R3, R5, 0x2, R11 ;  /* 0x0000000205037824 */ /* 0x000fc400078e020b */
[----:B------:R0:W3:Y:S01]  /*0200*/  LDG.E.U16 R4, desc[UR60][R6.64] ;  /* 0x0000003c06047981 */ /* 0x0000e2000c1e1500 */
[----:B------:R-:W-:Y:S01]  /*0210*/  LEA.HI.X.SX32 R9, R9, R72, 0x1, P0 ;  /* 0x0000004809097211 */ /* 0x000fe200000f0eff */
[----:B------:R-:W-:Y:S01]  /*0220*/  IMAD R13, R5, 0x2, R3 ;  /* 0x00000002050d7824 */ /* 0x000fe200078e0203 */
[-C--:B------:R-:W-:Y:S02]  /*0230*/  LEA R10, P0, R11, R2.reuse, 0x1 ;  /* 0x000000020b0a7211 */ /* 0x080fe400078008ff */
[----:B------:R-:W-:Y:S01]  /*0240*/  LEA R130, P1, R3, R2, 0x1 ;  /* 0x0000000203827211 */ /* 0x000fe200078208ff */
[----:B------:R1:W4:Y:S01]  /*0250*/  LDG.E.U16 R22, desc[UR60][R8.64] ;  /* 0x0000003c08167981 */ /* 0x000322000c1e1500 */
[-C--:B------:R-:W-:Y:S02]  /*0260*/  LEA.HI.X.SX32 R11, R11, R72.reuse, 0x1, P0 ;  /* 0x000000480b0b7211 */ /* 0x080fe400000f0eff */
[----:B------:R-:W-:Y:S01]  /*0270*/  LEA.HI.X.SX32 R131, R3, R72, 0x1, P1 ;  /* 0x0000004803837211 */ /* 0x000fe200008f0eff */
[----:B------:R-:W-:Y:S01]  /*0280*/  IMAD R3, R5, 0x2, R13 ;  /* 0x0000000205037824 */ /* 0x000fe200078e020d */
[----:B------:R-:W-:Y:S01]  /*0290*/  LEA R12, P0, R13, R2, 0x1 ;  /* 0x000000020d0c7211 */ /* 0x000fe200078008ff */
[----:B------:R5:W2:Y:S02]  /*02a0*/  LDG.E.U16 R20, desc[UR60][R10.64] ;  /* 0x0000003c0a147981 */ /* 0x000aa4000c1e1500 */
[----:B------:R-:W-:Y:S01]  /*02b0*/  IMAD R15, R5, 0x2, R3 ;  /* 0x00000002050f7824 */ /* 0x000fe200078e0203 */
[----:B------:R-:W-:Y:S01]  /*02c0*/  LEA.HI.X.SX32 R13, R13, R72, 0x1, P0 ;  /* 0x000000480d0d7211 */ /* 0x000fe200000f0eff */
[----:B------:R-:W2:Y:S01]  /*02d0*/  LDG.E.U16 R130, desc[UR60][R130.64] ;  /* 0x0000003c82827981 */ /* 0x000ea2000c1e1500 */
[----:B0-----:R-:W-:-:S03]  /*02e0*/  LEA R6, P0, R3, R2, 0x1 ;  /* 0x0000000203067211 */ /* 0x001fc600078008ff */
[----:B------:R0:W2:Y:S01]  /*02f0*/  LDG.E.U16 R18, desc[UR60][R12.64] ;  /* 0x0000003c0c127981 */ /* 0x0000a2000c1e1500 */
[----:B------:R-:W-:Y:S02]  /*0300*/  LEA.HI.X.SX32 R7, R3, R72, 0x1, P0 ;  /* 0x0000004803077211 */ /* 0x000fe400000f0eff */
[----:B-1----:R-:W-:-:S03]  /*0310*/  LEA R8, P0, R15, R2, 0x1 ;  /* 0x000000020f087211 */ /* 0x002fc600078008ff */
[----:B------:R1:W2:Y:S01]  /*0320*/  LDG.E.U16 R21, desc[UR60][R6.64] ;  /* 0x0000003c06157981 */ /* 0x0002a2000c1e1500 */
[----:B------:R-:W-:-:S05]  /*0330*/  LEA.HI.X.SX32 R9, R15, R72, 0x1, P0 ;  /* 0x000000480f097211 */ /* 0x000fca00000f0eff */
[----:B------:R1:W2:Y:S01]  /*0340*/  LDG.E.U16 R0, desc[UR60][R8.64] ;  /* 0x0000003c08007981 */ /* 0x0002a2000c1e1500 */
[----:B------:R-:W-:-:S04]  /*0350*/  IMAD R3, R5, 0x2, R15 ;  /* 0x0000000205037824 */ /* 0x000fc800078e020f */
[----:B------:R-:W-:Y:S01]  /*0360*/  IMAD R17, R5, 0x2, R3 ;  /* 0x0000000205117824 */ /* 0x000fe200078e0203 */
[----:B------:R-:W-:-:S04]  /*0370*/  LEA R14, P1, R3, R2, 0x1 ;  /* 0x00000002030e7211 */ /* 0x000fc800078208ff */
[----:B------:R-:W-:Y:S02]  /*0380*/  LEA.HI.X.SX32 R15, R3, R72, 0x1, P1 ;  /* 0x00000048030f7211 */ /* 0x000fe400008f0eff */
[----:B-----5:R-:W-:Y:S02]  /*0390*/  LEA R10, P0, R17, R2, 0x1 ;  /* 0x00000002110a7211 */ /* 0x020fe400078008ff */
[----:B------:R-:W-:Y:S01]  /*03a0*/  LEA R3, R5, R17, 0x1 ;  /* 0x0000001105037211 */ /* 0x000fe200078e08ff */
[----:B------:R5:W2:Y:S01]  /*03b0*/  LDG.E.U16 R123, desc[UR60][R14.64] ;  /* 0x0000003c0e7b7981 */ /* 0x000aa2000c1e1500 */
[----:B------:R-:W-:Y:S02]  /*03c0*/  LEA.HI.X.SX32 R11, R17, R72, 0x1, P0 ;  /* 0x00000048110b7211 */ /* 0x000fe400000f0eff */
[----:B0-----:R-:W-:Y:S01]  /*03d0*/  LEA R12, P0, R3, R2, 0x1 ;  /* 0x00000002030c7211 */ /* 0x001fe200078008ff */
[----:B------:R-:W-:-:S03]  /*03e0*/  IMAD R17, R5, 0x2, R3 ;  /* 0x0000000205117824 */ /* 0x000fc600078e0203 */
[----:B------:R-:W-:Y:S01]  /*03f0*/  LEA.HI.X.SX32 R13, R3, R72, 0x1, P0 ;  /* 0x00000048030d7211 */ /* 0x000fe200000f0eff */
[----:B------:R-:W-:Y:S01]  /*0400*/  IMAD R3, R5, 0x2, R17 ;  /* 0x0000000205037824 */ /* 0x000fe200078e0211 */
[----:B-1----:R-:W-:-:S03]  /*0410*/  LEA R6, P0, R17, R2, 0x1 ;  /* 0x0000000211067211 */ /* 0x002fc600078008ff */
[----:B------:R-:W-:Y:S01]  /*0420*/  IMAD R19, R5, 0x2, R3 ;  /* 0x0000000205137824 */ /* 0x000fe200078e0203 */
[----:B------:R-:W-:Y:S02]  /*0430*/  LEA R16, P1, R3, R2, 0x1 ;  /* 0x0000000203107211 */ /* 0x000fe400078208ff */
[-C--:B------:R-:W-:Y:S02]  /*0440*/  LEA.HI.X.SX32 R7, R17, R72.reuse, 0x1, P0 ;  /* 0x0000004811077211 */ /* 0x080fe400000f0eff */
[----:B------:R-:W-:Y:S01]  /*0450*/  LEA.HI.X.SX32 R17, R3, R72, 0x1, P1 ;  /* 0x0000004803117211 */ /* 0x000fe200008f0eff */
[----:B------:R-:W-:Y:S01]  /*0460*/  IMAD R3, R5, 0x2, R19 ;  /* 0x0000000205037824 */ /* 0x000fe200078e0213 */
[----:B------:R-:W-:-:S03]  /*0470*/  LEA R8, P0, R19, R2, 0x1 ;  /* 0x0000000213087211 */ /* 0x000fc600078008ff */
[----:B-----5:R-:W-:Y:S01]  /*0480*/  IMAD R15, R5, 0x2, R3 ;  /* 0x00000002050f7824 */ /* 0x020fe200078e0203 */
[----:B------:R-:W-:Y:S01]  /*0490*/  LEA.HI.X.SX32 R9, R19, R72, 0x1, P0 ;  /* 0x0000004813097211 */ /* 0x000fe200000f0eff */
[----:B------:R-:W5:Y:S04]  /*04a0*/  LDG.E.U16 R122, desc[UR60][R16.64] ;  /* 0x0000003c107a7981 */ /* 0x000f68000c1e1500 */
[----:B---3--:R0:W-:Y:S04]  /*04b0*/  STL [R1+0x60], R4 ;  /* 0x0000600401007387 */ /* 0x0081e80000100800 */
[----:B----4-:R1:W-:Y:S04]  /*04c0*/  STL [R1+0x5c], R22 ;  /* 0x00005c1601007387 */ /* 0x0103e80000100800 */
[----:B0-----:R0:W3:Y:S04]  /*04d0*/  LDG.E.U16 R4, desc[UR60][R10.64] ;  /* 0x0000003c0a047981 */ /* 0x0010e8000c1e1500 */
[----:B-1----:R1:W4:Y:S01]  /*04e0*/  LDG.E.U16 R22, desc[UR60][R12.64] ;  /* 0x0000003c0c167981 */ /* 0x002322000c1e1500 */
[----:B0-----:R-:W-:-:S04]  /*04f0*/  LEA R10, P0, R3, R2, 0x1 ;  /* 0x00000002030a7211 */ /* 0x001fc800078008ff */
[----:B------:R-:W-:Y:S02]  /*0500*/  LEA.HI.X.SX32 R11, R3, R72, 0x1, P0 ;  /* 0x00000048030b7211 */ /* 0x000fe400000f0eff */
[C---:B-1----:R-:W-:Y:S01]  /*0510*/  LEA R12, P0, R15.reuse, R2, 0x1 ;  /* 0x000000020f0c7211 */ /* 0x042fe200078008ff */
[----:B--2---:R0:W-:Y:S03]  /*0520*/  STL [R1+0x58], R20 ;  /* 0x0000581401007387 */ /* 0x0041e60000100800 */
[----:B------:R-:W-:Y:S01]  /*0530*/  LEA.HI.X.SX32 R13, R15, R72, 0x1, P0 ;  /* 0x000000480f0d7211 */ /* 0x000fe200000f0eff */
[----:B------:R1:W-:Y:S04]  /*0540*/  STL [R1+0x54], R18 ;  /* 0x0000541201007387 */ /* 0x0003e80000100800 */
[----:B------:R-:W-:Y:S04]  /*0550*/  STL [R1+0x50], R21 ;  /* 0x0000501501007387 */ /* 0x000fe80000100800 */
[----:B0-----:R0:W2:Y:S04]  /*0560*/  LDG.E.U16 R20, desc[UR60][R6.64] ;  /* 0x0000003c06147981 */ /* 0x0010a8000c1e1500 */
[----:B-1----:R1:W5:Y:S04]  /*0570*/  LDG.E.U16 R18, desc[UR60][R8.64] ;  /* 0x0000003c08127981 */ /* 0x002368000c1e1500 */
[----:B------:R1:W5:Y:S04]  /*0580*/  LDG.E.U16 R16, desc[UR60][R10.64] ;  /* 0x0000003c0a107981 */ /* 0x000368000c1e1500 */
[----:B------:R0:W-:Y:S04]  /*0590*/  STL [R1+0x4c], R0 ;  /* 0x00004c0001007387 */ /* 0x0001e80000100800 */
[----:B0-----:R-:W5:Y:S01]  /*05a0*/  LDG.E.U16 R0, desc[UR60][R12.64] ;  /* 0x0000003c0c007981 */ /* 0x001f62000c1e1500 */
[----:B------:R-:W-:-:S05]  /*05b0*/  IMAD R19, R5, 0x2, R15 ;  /* 0x0000000205137824 */ /* 0x000fca00078e020f */
[----:B------:R-:W-:Y:S02]  /*05c0*/  LEA R3, R5, R19, 0x1 ;  /* 0x0000001305037211 */ /* 0x000fe400078e08ff */
[----:B------:R-:W-:-:S03]  /*05d0*/  LEA R14, P1, R19, R2, 0x1 ;  /* 0x00000002130e7211 */ /* 0x000fc600078208ff */
[----:B------:R-:W-:Y:S01]  /*05e0*/  IMAD R21, R5, 0x2, R3 ;  /* 0x0000000205157824 */ /* 0x000fe200078e0203 */
[----:B------:R-:W-:-:S03]  /*05f0*/  LEA R6, P0, R3, R2, 0x1 ;  /* 0x0000000203067211 */ /* 0x000fc600078008ff */
[----:B------:R-:W-:Y:S01]  /*0600*/  IMAD R17, R5, 0x2, R21 ;  /* 0x0000000205117824 */ /* 0x000fe200078e0215 */
[-C--:B------:R-:W-:Y:S02]  /*0610*/  LEA.HI.X.SX32 R7, R3, R72.reuse, 0x1, P0 ;  /* 0x0000004803077211 */ /* 0x080fe400000f0eff */
[----:B------:R-:W-:Y:S01]  /*0620*/  LEA.HI.X.SX32 R15, R19, R72, 0x1, P1 ;  /* 0x00000048130f7211 */ /* 0x000fe200008f0eff */
[----:B------:R-:W-:Y:S01]  /*0630*/  IMAD R19, R5, 0x2, R17 ;  /* 0x0000000205137824 */ /* 0x000fe200078e0211 */
[----:B-1----:R-:W-:-:S03]  /*0640*/  LEA R8, P0, R21, R2, 0x1 ;  /* 0x0000000215087211 */ /* 0x002fc600078008ff */
[----:B------:R-:W-:Y:S01]  /*0650*/  IMAD R3, R5, 0x2, R19 ;  /* 0x0000000205037824 */ /* 0x000fe200078e0213 */
[----:B------:R-:W-:Y:S01]  /*0660*/  LEA.HI.X.SX32 R9, R21, R72, 0x1, P0 ;  /* 0x0000004815097211 */ /* 0x000fe200000f0eff */
[----:B------:R0:W5:Y:S01]  /*0670*/  LDG.E.U16 R121, desc[UR60][R14.64] ;  /* 0x0000003c0e797981 */ /* 0x000162000c1e1500 */
[----:B------:R-:W-:Y:S01]  /*0680*/  LEA R10, P0, R17, R2, 0x1 ;  /* 0x00000002110a7211 */ /* 0x000fe200078008ff */
[----:B------:R-:W-:Y:S02]  /*0690*/  IMAD R21, R5, 0x2, R3 ;  /* 0x0000000205157824 */ /* 0x000fe400078e0203 */
[----:B------:R-:W5:Y:S01]  /*06a0*/  LDG.E.U16 R24, desc[UR60][R8.64] ;  /* 0x0000003c08187981 */ /* 0x000f62000c1e1500 */
[----:B------:R-:W-:Y:S02]  /*06b0*/  LEA.HI.X.SX32 R11, R17, R72, 0x1, P0 ;  /* 0x00000048110b7211 */ /* 0x000fe400000f0eff */
[----:B0-----:R-:W-:Y:S01]  /*06c0*/  LEA R14, P0, R3, R2, 0x1 ;  /* 0x00000002030e7211 */ /* 0x001fe200078008ff */
[----:B------:R-:W-:-:S03]  /*06d0*/  IMAD R23, R5, 0x2, R21 ;  /* 0x0000000205177824 */ /* 0x000fc600078e0215 */
[----:B------:R-:W-:Y:S01]  /*06e0*/  LEA.HI.X.SX32 R15, R3, R72, 0x1, P0 ;  /* 0x00000048030f7211 */ /* 0x000fe200000f0eff */
[----:B---3--:R0:W-:Y:S04]  /*06f0*/  STL [R1+0x48], R4 ;  /* 0x0000480401007387 */ /* 0x0081e80000100800 */
[----:B0-----:R0:W3:Y:S02]  /*0700*/  LDG.E.U16 R4, desc[UR60][R6.64] ;  /* 0x0000003c06047981 */ /* 0x0010e4000c1e1500 */
[----:B0-----:R-:W-:-:S04]  /*0710*/  LEA R6, P0, R21, R2, 0x1 ;  /* 0x0000000215067211 */ /* 0x001fc800078008ff */
[----:B------:R-:W-:Y:S02]  /*0720*/  LEA.HI.X.SX32 R7, R21, R72, 0x1, P0 ;  /* 0x0000004815077211 */ /* 0x000fe400000f0eff */
[C---:B------:R-:W-:Y:S01]  /*0730*/  LEA R8, P0, R23.reuse, R2, 0x1 ;  /* 0x0000000217087211 */ /* 0x040fe200078008ff */
[----:B----4-:R0:W-:Y:S03]  /*0740*/  STL [R1+0x44], R22 ;  /* 0x0000441601007387 */ /* 0x0101e60000100800 */
[----:B------:R-:W-:Y:S01]  /*0750*/  LEA.HI.X.SX32 R9, R23, R72, 0x1, P0 ;  /* 0x0000004817097211 */ /* 0x000fe200000f0eff */
[----:B--2---:R1:W-:Y:S04]  /*0760*/  STL [R1+0x40], R20 ;  /* 0x0000401401007387 */ /* 0x0043e80000100800 */
[----:B-----5:R2:W-:Y:S04]  /*0770*/  STL [R1+0x3c], R18 ;  /* 0x00003c1201007387 */ /* 0x0205e80000100800 */
[----:B0-----:R0:W4:Y:S04]  /*0780*/  LDG.E.U16 R22, desc[UR60][R10.64] ;  /* 0x0000003c0a167981 */ /* 0x001128000c1e1500 */
[----:B-1----:R-:W5:Y:S04]  /*0790*/  LDG.E.U16 R20, desc[UR60][R14.64] ;  /* 0x0000003c0e147981 */ /* 0x002f68000c1e1500 */
[----:B------:R-:W-:Y:S04]  /*07a0*/  STL [R1+0x38], R16 ;  /* 0x0000381001007387 */ /* 0x000fe80000100800 */
[----:B------:R1:W-:Y:S04]  /*07b0*/  STL [R1+0x34], R0 ;  /* 0x0000340001007387 */ /* 0x0003e80000100800 */
[----:B--2---:R-:W2:Y:S04]  /*07c0*/  LDG.E.U16 R18, desc[UR60][R6.64] ;  /* 0x0000003c06127981 */ /* 0x004ea8000c1e1500 */
[----:B-1----:R-:W2:Y:S01]  /*07d0*/  LDG.E.U16 R0, desc[UR60][R8.64] ;  /* 0x0000003c08007981 */ /* 0x002ea2000c1e1500 */
[----:B------:R-:W-:-:S02]  /*07e0*/  LEA R12, P1, R19, R2, 0x1 ;  /* 0x00000002130c7211 */ /* 0x000fc400078208ff */
[----:B------:R-:W-:Y:S02]  /*07f0*/  LEA R17, R5, R23, 0x1 ;  /* 0x0000001705117211 */ /* 0x000fe400078e08ff */
[----:B------:R-:W-:-:S03]  /*0800*/  LEA.HI.X.SX32 R13, R19, R72, 0x1, P1 ;  /* 0x00000048130d7211 */ /* 0x000fc600008f0eff */
[C---:B------:R-:W-:Y:S02]  /*0810*/  IMAD R19, R5.reuse, 0x2, R17 ;  /* 0x0000000205137824 */ /* 0x040fe400078e0211 */
[----:B------:R1:W2:Y:S02]  /*0820*/  LDG.E.U16 R120, desc[UR60][R12.64] ;  /* 0x0000003c0c787981 */ /* 0x0002a4000c1e1500 */
[----:B------:R-:W-:Y:S01]  /*0830*/  IMAD R3, R5, 0x2, R19 ;  /* 0x0000000205037824 */ /* 0x000fe200078e0213 */
[----:B0-----:R-:W-:-:S03]  /*0840*/  LEA R10, P0, R19, R2, 0x1 ;  /* 0x00000002130a7211 */ /* 0x001fc600078008ff */
[----:B------:R-:W-:Y:S01]  /*0850*/  IMAD R21, R5, 0x2, R3 ;  /* 0x0000000205157824 */ /* 0x000fe200078e0203 */
[----:B------:R-:W-:-:S03]  /*0860*/  LEA.HI.X.SX32 R11, R19, R72, 0x1, P0 ;  /* 0x00000048130b7211 */ /* 0x000fc600000f0eff */
[----:B------:R-:W-:Y:S01]  /*0870*/  IMAD R25, R5, 0x2, R21 ;  /* 0x0000000205197824 */ /* 0x000fe200078e0215 */
[----:B-1----:R-:W-:-:S03]  /*0880*/  LEA R12, P0, R3, R2, 0x1 ;  /* 0x00000002030c7211 */ /* 0x002fc600078008ff */
[----:B------:R-:W-:Y:S01]  /*0890*/  IMAD R23, R5, 0x2, R25 ;  /* 0x0000000205177824 */ /* 0x000fe200078e0219 */
[----:B------:R-:W-:Y:S02]  /*08a0*/  LEA.HI.X.SX32 R13, R3, R72, 0x1, P0 ;  /* 0x00000048030d7211 */ /* 0x000fe400000f0eff */
[-C--:B------:R-:W-:Y:S01]  /*08b0*/  LEA R6, P0, R21, R2.reuse, 0x1 ;  /* 0x0000000215067211 */ /* 0x080fe200078008ff */
[----:B------:R-:W-:Y:S01]  /*08c0*/  IMAD R27, R5, 0x2, R23 ;  /* 0x00000002051b7824 */ /* 0x000fe200078e0217 */
[----:B------:R-:W-:Y:S02]  /*08d0*/  LEA R16, P1, R17, R2, 0x1 ;  /* 0x0000000211107211 */ /* 0x000fe400078208ff */
[-C--:B------:R-:W-:Y:S02]  /*08e0*/  LEA.HI.X.SX32 R7, R21, R72.reuse, 0x1, P0 ;  /* 0x0000004815077211 */ /* 0x080fe400000f0eff */
[----:B------:R-:W-:Y:S02]  /*08f0*/  LEA.HI.X.SX32 R17, R17, R72, 0x1, P1 ;  /* 0x0000004811117211 */ /* 0x000fe400008f0eff */
[----:B------:R-:W-:-:S02]  /*0900*/  LEA R8, P0, R23, R2, 0x1 ;  /* 0x0000000217087211 */ /* 0x000fc400078008ff */
[----:B------:R-:W-:Y:S01]  /*0910*/  LEA R14, P1, R25, R2, 0x1 ;  /* 0x00000002190e7211 */ /* 0x000fe200078208ff */
[----:B------:R0:W2:Y:S01]  /*0920*/  LDG.E.U16 R119, desc[UR60][R16.64] ;  /* 0x0000003c10777981 */ /* 0x0000a2000c1e1500 */
[----:B------:R-:W-:Y:S02]  /*0930*/  LEA R19, R5, R27, 0x1 ;  /* 0x0000001b05137211 */ /* 0x000fe400078e08ff */
[-C--:B------:R-:W-:Y:S02]  /*0940*/  LEA.HI.X.SX32 R9, R23, R72.reuse, 0x1, P0 ;  /* 0x0000004817097211 */ /* 0x080fe400000f0eff */
[----:B------:R-:W-:Y:S02]  /*0950*/  LEA.HI.X.SX32 R15, R25, R72, 0x1, P1 ;  /* 0x00000048190f7211 */ /* 0x000fe400008f0eff */
[C---:B0-----:R-:W-:Y:S01]  /*0960*/  LEA R16, P1, R19.reuse, R2, 0x1 ;  /* 0x0000000213107211 */ /* 0x041fe200078208ff */
[----:B---3--:R0:W-:Y:S03]  /*0970*/  STL [R1+0x30], R4 ;  /* 0x0000300401007387 */ /* 0x0081e60000100800 */
[----:B------:R-:W-:Y:S01]  /*0980*/  LEA.HI.X.SX32 R17, R19, R72, 0x1, P1 ;  /* 0x0000004813117211 */ /* 0x000fe200008f0eff */
[----:B------:R1:W-:Y:S01]  /*0990*/  STL [R1+0x2c], R24 ;  /* 0x00002c1801007387 */ /* 0x0003e20000100800 */
[----:B------:R-:W-:-:S03]  /*09a0*/  IMAD R29, R5, 0x2, R19 ;  /* 0x00000002051d7824 */ /* 0x000fc600078e0213 */
[----:B------:R-:W3:Y:S04]  /*09b0*/  LDG.E.U16 R118, desc[UR60][R14.64] ;  /* 0x0000003c0e767981 */ /* 0x000ee8000c1e1500 */
[----:B0-----:R0:W3:Y:S04]  /*09c0*/  LDG.E.U16 R4, desc[UR60][R10.64] ;  /* 0x0000003c0a047981 */ /* 0x0010e8000c1e1500 */
[----:B-1----:R-:W3:Y:S01]  /*09d0*/  LDG.E.U16 R24, desc[UR60][R12.64] ;  /* 0x0000003c0c187981 */ /* 0x002ee2000c1e1500 */
[----:B0-----:R-:W-:-:S04]  /*09e0*/  LEA R10, P0, R27, R2, 0x1 ;  /* 0x000000021b0a7211 */ /* 0x001fc800078008ff */
[----:B------:R-:W-:Y:S01]  /*09f0*/  LEA.HI.X.SX32 R11, R27, R72, 0x1, P0 ;  /* 0x000000481b0b7211 */ /* 0x000fe200000f0eff */
[----:B----4-:R0:W-:Y:S04]  /*0a00*/  STL [R1+0x28], R22 ;  /* 0x0000281601007387 */ /* 0x0101e80000100800 */
[----:B-----5:R1:W-:Y:S04]  /*0a10*/  STL [R1+0x24], R20 ;  /* 0x0000241401007387 */ /* 0x0203e80000100800 */
[----:B0-----:R0:W4:Y:S04]  /*0a20*/  LDG.E.U16 R22, desc[UR60][R6.64] ;  /* 0x0000003c06167981 */ /* 0x001128000c1e1500 */
[----:B-1----:R1:W5:Y:S04]  /*0a30*/  LDG.E.U16 R20, desc[UR60][R8.64] ;  /* 0x0000003c08147981 */ /* 0x002368000c1e1500 */
[----:B--2---:R2:W-:Y:S04]  /*0a40*/  STL [R1+0x20], R18 ;  /* 0x0000201201007387 */ /* 0x0045e80000100800 */
[----:B------:R0:W-:Y:S04]  /*0a50*/  STL [R1+0x1c], R0 ;  /* 0x00001c0001007387 */ /* 0x0001e80000100800 */
[----:B--2---:R2:W5:Y:S04]  /*0a60*/  LDG.E.U16 R18, desc[UR60][R10.64] ;  /* 0x0000003c0a127981 */ /* 0x004568000c1e1500 */
[----:B0-----:R-:W5:Y:S01]  /*0a70*/  LDG.E.U16 R0, desc[UR60][R16.64] ;  /* 0x0000003c10007981 */ /* 0x001f62000c1e1500 */
[----:B------:R-:W-:-:S04]  /*0a80*/  IMAD R3, R5, 0x2, R29 ;  /* 0x0000000205037824 */ /* 0x000fc800078e021d */
[----:B------:R-:W-:-:S04]  /*0a90*/  IMAD R31, R5, 0x2, R3 ;  /* 0x00000002051f7824 */ /* 0x000fc800078e0203 */
[----:B------:R-:W-:-:S04]  /*0aa0*/  IMAD R73, R5, 0x2, R31 ;  /* 0x0000000205497824 */ /* 0x000fc800078e021f */
[----:B------:R-:W-:-:S04]  /*0ab0*/  IMAD R21, R5, 0x2, R73 ;  /* 0x0000000205157824 */ /* 0x000fc800078e0249 */
[----:B------:R-:W-:-:S05]  /*0ac0*/  IMAD R23, R5, 0x2, R21 ;  /* 0x0000000205177824 */ /* 0x000fca00078e0215 */
[----:B------:R-:W-:-:S05]  /*0ad0*/  LEA R25, R5, R23, 0x1 ;  /* 0x0000001705197211 */ /* 0x000fca00078e08ff */
[----:B------:R-:W-:Y:S01]  /*0ae0*/  IMAD R44, R5, 0x2, R25 ;  /* 0x00000002052c7824 */ /* 0x000fe200078e0219 */
[----:B------:R-:W-:-:S03]  /*0af0*/  LEA R6, P0, R29, R2, 0x1 ;  /* 0x000000021d067211 */ /* 0x000fc600078008ff */
[----:B------:R-:W-:Y:S01]  /*0b00*/  IMAD R19, R5, 0x2, R44 ;  /* 0x0000000205137824 */ /* 0x000fe200078e022c */
[----:B------:R-:W-:-:S03]  /*0b10*/  LEA.HI.X.SX32 R7, R29, R72, 0x1, P0 ;  /* 0x000000481d077211 */ /* 0x000fc600000f0eff */
[----:B------:R-:W-:Y:S01]  /*0b20*/  IMAD R27, R5, 0x2, R19 ;  /* 0x00000002051b7824 */ /* 0x000fe200078e0213 */
[----:B------:R-:W-:Y:S01]  /*0b30*/  LEA R12, P0, R3, R2, 0x1 ;  /* 0x00000002030c7211 */ /* 0x000fe200078008ff */
[----:B------:R0:W5:Y:S02]  /*0b40*/  LDG.E.U16 R117, desc[UR60][R6.64] ;  /* 0x0000003c06757981 */ /* 0x000164000c1e1500 */
[----:B------:R-:W-:Y:S01]  /*0b50*/  IMAD R29, R5, 0x2, R27 ;  /* 0x00000002051d7824 */ /* 0x000fe200078e021b */
[----:B------:R-:W-:-:S03]  /*0b60*/  LEA.HI.X.SX32 R13, R3, R72, 0x1, P0 ;  /* 0x00000048030d7211 */ /* 0x000fc600000f0eff */
[----:B------:R-:W-:Y:S01]  /*0b70*/  IMAD R45, R5, 0x2, R29 ;  /* 0x00000002052d7824 */ /* 0x000fe200078e021d */
[----:B-1----:R-:W-:-:S03]  /*0b80*/  LEA R8, P0, R21, R2, 0x1 ;  /* 0x0000000215087211 */ /* 0x002fc600078008ff */
[----:B------:R-:W-:Y:S01]  /*0b90*/  IMAD R3, R5, 0x2, R45 ;  /* 0x0000000205037824 */ /* 0x000fe200078e022d */
[----:B------:R-:W-:Y:S02]  /*0ba0*/  LEA.HI.X.SX32 R9, R21, R72, 0x1, P0 ;  /* 0x0000004815097211 */ /* 0x000fe400000f0eff */
[----:B------:R-:W-:Y:S02]  /*0bb0*/  LEA R14, P1, R31, R2, 0x1 ;  /* 0x000000021f0e7211 */ /* 0x000fe400078208ff */
[----:B------:R-:W-:Y:S01]  /*0bc0*/  LEA R21, R5, R3, 0x1 ;  /* 0x0000000305157211 */ /* 0x000fe200078e08ff */
[----:B------:R-:W5:Y:S01]  /*0bd0*/  LDG.E.U16 R116, desc[UR60][R8.64] ;  /* 0x0000003c08747981 */ /* 0x000f62000c1e1500 */
[----:B------:R-:W-:-:S03]  /*0be0*/  LEA.HI.X.SX32 R15, R31, R72, 0x1, P1 ;  /* 0x000000481f0f7211 */ /* 0x000fc600008f0eff */
[----:B------:R-:W-:Y:S01]  /*0bf0*/  IMAD R31, R5, 0x2, R21 ;  /* 0x00000002051f7824 */ /* 0x000fe200078e0215 */
[----:B--2---:R-:W-:Y:S01]  /*0c00*/  LEA R10, P0, R23, R2, 0x1 ;  /* 0x00000002170a7211 */ /* 0x004fe200078008ff */
[----:B------:R1:W2:Y:S02]  /*0c10*/  LDG.E.U16 R252, desc[UR60][R14.64] ;  /* 0x0000003c0efc7981 */ /* 0x0002a4000c1e1500 */
[----:B------:R-:W-:Y:S01]  /*0c20*/  IMAD R46, R5, 0x2, R31 ;  /* 0x00000002052e7824 */ /* 0x000fe200078e021f */
[----:B------:R-:W-:Y:S02]  /*0c30*/  LEA.HI.X.SX32 R11, R23, R72, 0x1, P0 ;  /* 0x00000048170b7211 */ /* 0x000fe400000f0eff */
[-C--:B0-----:R-:W-:Y:S01]  /*0c40*/  LEA R6, P0, R19, R2.reuse, 0x1 ;  /* 0x0000000213067211 */ /* 0x081fe200078008ff */
[----:B------:R-:W-:Y:S01]  /*0c50*/  IMAD R23, R5, 0x2, R46 ;  /* 0x0000000205177824 */ /* 0x000fe200078e022e */
[----:B------:R-:W-:Y:S01]  /*0c60*/  LEA R16, P1, R25, R2, 0x1 ;  /* 0x0000000219107211 */ /* 0x000fe200078208ff */
[----:B------:R-:W2:Y:S01]  /*0c70*/  LDG.E.U16 R251, desc[UR60][R10.64] ;  /* 0x0000003c0afb7981 */ /* 0x000ea2000c1e1500 */
[-C--:B------:R-:W-:Y:S01]  /*0c80*/  LEA.HI.X.SX32 R7, R19, R72.reuse, 0x1, P0 ;  /* 0x0000004813077211 */ /* 0x080fe200000f0eff */
[----:B------:R-:W-:Y:S01]  /*0c90*/  IMAD R19, R5, 0x2, R23 ;  /* 0x0000000205137824 */ /* 0x000fe200078e0217 */
[----:B------:R-:W-:-:S03]  /*0ca0*/  LEA.HI.X.SX32 R17, R25, R72, 0x1, P1 ;  /* 0x0000004819117211 */ /* 0x000fc600008f0eff */
[----:B------:R-:W-:Y:S01]  /*0cb0*/  IMAD R25, R5, 0x2, R19 ;  /* 0x0000000205197824 */ /* 0x000fe200078e0213 */
[C---:B-1----:R-:W-:Y:S01]  /*0cc0*/  LEA R14, P1, R29.reuse, R2, 0x1 ;  /* 0x000000021d0e7211 */ /* 0x042fe200078208ff */
[----:B------:R-:W2:Y:S03]  /*0cd0*/  LDG.E.U16 R115, desc[UR60][R6.64] ;  /* 0x0000003c06737981 */ /* 0x000ea6000c1e1500 */
[----:B------:R-:W-:Y:S01]  /*0ce0*/  LEA.HI.X.SX32 R15, R29, R72, 0x1, P1 ;  /* 0x000000481d0f7211 */ /* 0x000fe200008f0eff */
[----:B------:R0:W2:Y:S04]  /*0cf0*/  LDG.E.U16 R250, desc[UR60][R16.64] ;  /* 0x0000003c10fa7981 */ /* 0x0000a8000c1e1500 */
[----:B------:R1:W2:Y:S01]  /*0d00*/  LDG.E.U16 R248, desc[UR60][R14.64] ;  /* 0x0000003c0ef87981 */ /* 0x0002a2000c1e1500 */
[----:B0-----:R-:W-:-:S04]  /*0d10*/  LEA R16, P1, R31, R2, 0x1 ;  /* 0x000000021f107211 */ /* 0x001fc800078208ff */
[----:B------:R-:W-:Y:S02]  /*0d20*/  LEA.HI.X.SX32 R17, R31, R72, 0x1, P1 ;  /* 0x000000481f117211 */ /* 0x000fe400008f0eff */
[----:B-1----:R-:W-:-:S03]  /*0d30*/  LEA R14, P1, R25, R2, 0x1 ;  /* 0x00000002190e7211 */ /* 0x002fc600078208ff */
[----:B------:R-:W2:Y:S01]  /*0d40*/  LDG.E.U16 R246, desc[UR60][R16.64] ;  /* 0x0000003c10f67981 */ /* 0x000ea2000c1e1500 */
[----:B------:R-:W-:-:S05]  /*0d50*/  LEA.HI.X.SX32 R15, R25, R72, 0x1, P1 ;  /* 0x00000048190f7211 */ /* 0x000fca00008f0eff */
[----:B------:R-:W2:Y:S04]  /*0d60*/  LDG.E.U16 R244, desc[UR60][R14.64] ;  /* 0x0000003c0ef47981 */ /* 0x000ea8000c1e1500 */
[----:B---3--:R0:W-:Y:S04]  /*0d70*/  STL [R1+0x18], R4 ;  /* 0x0000180401007387 */ /* 0x0081e80000100800 */
[----:B------:R-:W-:Y:S04]  /*0d80*/  STL [R1+0x14], R24 ;  /* 0x0000141801007387 */ /* 0x000fe80000100800 */
[----:B0-----:R0:W3:Y:S02]  /*0d90*/  LDG.E.U16 R4, desc[UR60][R12.64] ;  /* 0x0000003c0c047981 */ /* 0x0010e4000c1e1500 */
[----:B0-----:R-:W-:-:S02]  /*0da0*/  LEA R12, P0, R27, R2, 0x1 ;  /* 0x000000021b0c7211 */ /* 0x001fc400078008ff */
[----:B----4-:R-:W-:Y:S04]  /*0db0*/  STL [R1+0x10], R22 ;  /* 0x0000101601007387 */ /* 0x010fe80000100800 */
[----:B-----5:R-:W-:Y:S01]  /*0dc0*/  STL [R1+0xc], R20 ;  /* 0x00000c1401007387 */ /* 0x020fe20000100800 */
[----:B------:R-:W-:Y:S02]  /*0dd0*/  LEA.HI.X.SX32 R13, R27, R72, 0x1, P0 ;  /* 0x000000481b0d7211 */ /* 0x000fe400000f0eff */
[----:B------:R-:W-:-:S03]  /*0de0*/  LEA R8, P0, R3, R2, 0x1 ;  /* 0x0000000203087211 */ /* 0x000fc600078008ff */
[----:B------:R0:W4:Y:S04]  /*0df0*/  LDG.E.U16 R249, desc[UR60][R12.64] ;  /* 0x0000003c0cf97981 */ /* 0x000128000c1e1500 */
[----:B------:R-:W-:Y:S04]  /*0e00*/  STL [R1+0x8], R18 ;  /* 0x0000081201007387 */ /* 0x000fe80000100800 */
[----:B------:R1:W-:Y:S01]  /*0e10*/  STL [R1+0x4], R0 ;  /* 0x0000040001007387 */ /* 0x0003e20000100800 */
[----:B------:R-:W-:Y:S01]  /*0e20*/  LEA.HI.X.SX32 R9, R3, R72, 0x1, P0 ;  /* 0x0000004803097211 */ /* 0x000fe200000f0eff */
[----:B-1----:R-:W-:Y:S01]  /*0e30*/  IMAD R0, R5, 0x2, R25 ;  /* 0x0000000205007824 */ /* 0x002fe200078e0219 */
[----:B------:R-:W-:-:S03]  /*0e40*/  LEA R10, P0, R21, R2, 0x1 ;  /* 0x00000002150a7211 */ /* 0x000fc600078008ff */
[----:B------:R1:W5:Y:S01]  /*0e50*/  LDG.E.U16 R114, desc[UR60][R8.64] ;  /* 0x0000003c08727981 */ /* 0x000362000c1e1500 */
[----:B------:R-:W-:-:S05]  /*0e60*/  LEA R27, R5, R0, 0x1 ;  /* 0x00000000051b7211 */ /* 0x000fca00078e08ff */
[----:B------:R-:W-:-:S04]  /*0e70*/  IMAD R3, R5, 0x2, R27 ;  /* 0x0000000205037824 */ /* 0x000fc800078e021b */
[----:B------:R-:W-:Y:S01]  /*0e80*/  IMAD R29, R5, 0x2, R3 ;  /* 0x00000002051d7824 */ /* 0x000fe200078e0203 */
[----:B------:R-:W-:-:S03]  /*0e90*/  LEA.HI.X.SX32 R11, R21, R72, 0x1, P0 ;  /* 0x00000048150b7211 */ /* 0x000fc600000f0eff */
[----:B------:R-:W-:Y:S01]  /*0ea0*/  IMAD R40, R5, 0x2, R29 ;  /* 0x0000000205287824 */ /* 0x000fe200078e021d */
[----:B------:R-:W-:Y:S01]  /*0eb0*/  LEA R6, P0, R23, R2, 0x1 ;  /* 0x0000000217067211 */ /* 0x000fe200078008ff */
[----:B------:R1:W4:Y:S02]  /*0ec0*/  LDG.E.U16 R247, desc[UR60][R10.64] ;  /* 0x0000003c0af77981 */ /* 0x000324000c1e1500 */
[----:B------:R-:W-:Y:S01]  /*0ed0*/  IMAD R21, R5, 0x2, R40 ;  /* 0x0000000205157824 */ /* 0x000fe200078e0228 */
[----:B------:R-:W-:-:S03]  /*0ee0*/  LEA.HI.X.SX32 R7, R23, R72, 0x1, P0 ;  /* 0x0000004817077211 */ /* 0x000fc600000f0eff */
[----:B------:R-:W-:Y:S01]  /*0ef0*/  IMAD R23, R5, 0x2, R21 ;  /* 0x0000000205177824 */ /* 0x000fe200078e0215 */
[----:B0-----:R-:W-:Y:S01]  /*0f00*/  LEA R12, P0, R19, R2, 0x1 ;  /* 0x00000002130c7211 */ /* 0x001fe200078008ff */
[----:B------:R0:W2:Y:S02]  /*0f10*/  LDG.E.U16 R113, desc[UR60][R6.64] ;  /* 0x0000003c06717981 */ /* 0x0000a4000c1e1500 */
[----:B------:R-:W-:Y:S01]  /*0f20*/  IMAD R31, R5, 0x2, R23 ;  /* 0x00000002051f7824 */ /* 0x000fe200078e0217 */
[----:B------:R-:W-:-:S04]  /*0f30*/  LEA.HI.X.SX32 R13, R19, R72, 0x1, P0 ;  /* 0x00000048130d7211 */ /* 0x000fc800000f0eff */
[----:B------:R-:W-:Y:S01]  /*0f40*/  LEA R41, R5, R31, 0x1 ;  /* 0x0000001f05297211 */ /* 0x000fe200078e08ff */
[----:B------:R0:W4:Y:S01]  /*0f50*/  LDG.E.U16 R245, desc[UR60][R12.64] ;  /* 0x0000003c0cf57981 */ /* 0x000122000c1e1500 */
[----:B-1----:R-:W-:-:S03]  /*0f60*/  LEA R8, P0, R27, R2, 0x1 ;  /* 0x000000021b087211 */ /* 0x002fc600078008ff */
        /* <DEDUP_REMOVED lines=8> */
[----:B0-----:R-:W-:Y:S01]  /*0ff0*/  LEA R6, P0, R21, R2, 0x1 ;  /* 0x0000000215067211 */ /* 0x001fe200078008ff */
[----:B------:R0:W4:Y:S02]  /*1000*/  LDG.E.U16 R243, desc[UR60][R10.64] ;  /* 0x0000003c0af37981 */ /* 0x000124000c1e1500 */
[----:B------:R-:W-:Y:S01]  /*1010*/  IMAD R3, R5, 0x2, R42 ;  /* 0x0000000205037824 */ /* 0x000fe200078e022a */
[----:B------:R-:W-:Y:S02]  /*1020*/  LEA.HI.X.SX32 R7, R21, R72, 0x1, P0 ;  /* 0x0000004815077211 */ /* 0x000fe400000f0eff */
[-C--:B------:R-:W-:Y:S01]  /*1030*/  LEA R16, P1, R29, R2.reuse, 0x1 ;  /* 0x000000021d107211 */ /* 0x080fe200078208ff */
[----:B------:R-:W-:Y:S01]  /*1040*/  IMAD R21, R5, 0x2, R3 ;  /* 0x0000000205157824 */ /* 0x000fe200078e0203 */
[----:B------:R-:W-:Y:S01]  /*1050*/  LEA R12, P0, R23, R2, 0x1 ;  /* 0x00000002170c7211 */ /* 0x000fe200078008ff */
[----:B------:R0:W4:Y:S01]  /*1060*/  LDG.E.U16 R111, desc[UR60][R6.64] ;  /* 0x0000003c066f7981 */ /* 0x000122000c1e1500 */
[----:B------:R-:W-:-:S02]  /*1070*/  LEA.HI.X.SX32 R17, R29, R72, 0x1, P1 ;  /* 0x000000481d117211 */ /* 0x000fc400008f0eff */
[----:B------:R-:W-:Y:S02]  /*1080*/  LEA R29, R5, R21, 0x1 ;  /* 0x00000015051d7211 */ /* 0x000fe400078e08ff */
[----:B------:R-:W-:Y:S01]  /*1090*/  LEA.HI.X.SX32 R13, R23, R72, 0x1, P0 ;  /* 0x00000048170d7211 */ /* 0x000fe200000f0eff */
[----:B------:R0:W4:Y:S02]  /*10a0*/  LDG.E.U16 R242, desc[UR60][R16.64] ;  /* 0x0000003c10f27981 */ /* 0x000124000c1e1500 */
[----:B------:R-:W-:Y:S01]  /*10b0*/  IMAD R43, R5, 0x2, R29 ;  /* 0x00000002052b7824 */ /* 0x000fe200078e021d */
[-C--:B-1----:R-:W-:Y:S01]  /*10c0*/  LEA R8, P0, R19, R2.reuse, 0x1 ;  /* 0x0000000213087211 */ /* 0x082fe200078008ff */
[----:B------:R1:W4:Y:S02]  /*10d0*/  LDG.E.U16 R241, desc[UR60][R12.64] ;  /* 0x0000003c0cf17981 */ /* 0x000324000c1e1500 */
[----:B------:R-:W-:Y:S01]  /*10e0*/  IMAD R23, R5, 0x2, R43 ;  /* 0x0000000205177824 */ /* 0x000fe200078e022b */
[----:B------:R-:W-:-:S02]  /*10f0*/  LEA R14, P1, R31, R2, 0x1 ;  /* 0x000000021f0e7211 */ /* 0x000fc400078208ff */
[-C--:B------:R-:W-:Y:S01]  /*1100*/  LEA.HI.X.SX32 R9, R19, R72.reuse, 0x1, P0 ;  /* 0x0000004813097211 */ /* 0x080fe200000f0eff */
[----:B------:R-:W-:Y:S01]  /*1110*/  IMAD R19, R5, 0x2, R23 ;  /* 0x0000000205137824 */ /* 0x000fe200078e0217 */
[----:B------:R-:W-:-:S03]  /*1120*/  LEA.HI.X.SX32 R15, R31, R72, 0x1, P1 ;  /* 0x000000481f0f7211 */ /* 0x000fc600008f0eff */
[----:B------:R-:W-:Y:S01]  /*1130*/  IMAD R31, R5, 0x2, R19 ;  /* 0x00000002051f7824 */ /* 0x000fe200078e0213 */
[----:B0-----:R-:W-:Y:S01]  /*1140*/  LEA R10, P0, R25, R2, 0x1 ;  /* 0x00000002190a7211 */ /* 0x001fe200078008ff */
[----:B------:R0:W2:Y:S02]  /*1150*/  LDG.E.U16 R110, desc[UR60][R8.64] ;  /* 0x0000003c086e7981 */ /* 0x0000a4000c1e1500 */
[----:B------:R-:W-:Y:S01]  /*1160*/  IMAD R36, R5, 0x2, R31 ;  /* 0x0000000205247824 */ /* 0x000fe200078e021f */
[----:B------:R-:W-:Y:S01]  /*1170*/  LEA.HI.X.SX32 R11, R25, R72, 0x1, P0 ;  /* 0x00000048190b7211 */ /* 0x000fe200000f0eff */
[----:B------:R0:W4:Y:S01]  /*1180*/  LDG.E.U16 R240, desc[UR60][R14.64] ;  /* 0x0000003c0ef07981 */ /* 0x000122000c1e1500 */
[-C--:B------:R-:W-:Y:S01]  /*1190*/  LEA R6, P0, R3, R2.reuse, 0x1 ;  /* 0x0000000203067211 */ /* 0x080fe200078008ff */
[----:B------:R-:W-:Y:S01]  /*11a0*/  IMAD R25, R5, 0x2, R36 ;  /* 0x0000000205197824 */ /* 0x000fe200078e0224 */
[----:B------:R-:W-:Y:S01]  /*11b0*/  LEA R16, P1, R27, R2, 0x1 ;  /* 0x000000021b107211 */ /* 0x000fe200078208ff */
[----:B------:R0:W4:Y:S01]  /*11c0*/  LDG.E.U16 R239, desc[UR60][R10.64] ;  /* 0x0000003c0aef7981 */ /* 0x000122000c1e1500 */
[----:B------:R-:W-:-:S02]  /*11d0*/  LEA.HI.X.SX32 R7, R3, R72, 0x1, P0 ;  /* 0x0000004803077211 */ /* 0x000fc400000f0eff */
[----:B------:R-:W-:Y:S02]  /*11e0*/  LEA R3, R5, R25, 0x1 ;  /* 0x0000001905037211 */ /* 0x000fe400078e08ff */
[----:B------:R-:W-:Y:S01]  /*11f0*/  LEA.HI.X.SX32 R17, R27, R72, 0x1, P1 ;  /* 0x000000481b117211 */ /* 0x000fe200008f0eff */
[----:B------:R0:W5:Y:S02]  /*1200*/  LDG.E.U16 R109, desc[UR60][R6.64] ;  /* 0x0000003c066d7981 */ /* 0x000164000c1e1500 */
[----:B------:R-:W-:Y:S01]  /*1210*/  IMAD R27, R5, 0x2, R3 ;  /* 0x00000002051b7824 */ /* 0x000fe200078e0203 */
[----:B-1----:R-:W-:Y:S01]  /*1220*/  LEA R12, P0, R21, R2, 0x1 ;  /* 0x00000002150c7211 */ /* 0x002fe200078008ff */
[----:B------:R1:W4:Y:S02]  /*1230*/  LDG.E.U16 R238, desc[UR60][R16.64] ;  /* 0x0000003c10ee7981 */ /* 0x000324000c1e1500 */
[----:B------:R-:W-:Y:S01]  /*1240*/  IMAD R37, R5, 0x2, R27 ;  /* 0x0000000205257824 */ /* 0x000fe200078e021b */
[----:B------:R-:W-:-:S02]  /*1250*/  LEA.HI.X.SX32 R13, R21, R72, 0x1, P0 ;  /* 0x00000048150d7211 */ /* 0x000fc400000f0eff */
[-C--:B0-----:R-:W-:Y:S01]  /*1260*/  LEA R8, P0, R23, R2.reuse, 0x1 ;  /* 0x0000000217087211 */ /* 0x081fe200078008ff */
[----:B------:R-:W-:Y:S01]  /*1270*/  IMAD R21, R5, 0x2, R37 ;  /* 0x0000000205157824 */ /* 0x000fe200078e0225 */
[----:B------:R-:W-:Y:S01]  /*1280*/  LEA R14, P1, R29, R2, 0x1 ;  /* 0x000000021d0e7211 */ /* 0x000fe200078208ff */
[----:B------:R0:W4:Y:S01]  /*1290*/  LDG.E.U16 R237, desc[UR60][R12.64] ;  /* 0x0000003c0ced7981 */ /* 0x000122000c1e1500 */
[-C--:B------:R-:W-:Y:S01]  /*12a0*/  LEA.HI.X.SX32 R9, R23, R72.reuse, 0x1, P0 ;  /* 0x0000004817097211 */ /* 0x080fe200000f0eff */
[----:B------:R-:W-:Y:S01]  /*12b0*/  IMAD R23, R5, 0x2, R21 ;  /* 0x0000000205177824 */ /* 0x000fe200078e0215 */
[----:B------:R-:W-:-:S03]  /*12c0*/  LEA.HI.X.SX32 R15, R29, R72, 0x1, P1 ;  /* 0x000000481d0f7211 */ /* 0x000fc600008f0eff */
[----:B------:R-:W-:Y:S01]  /*12d0*/  IMAD R29, R5, 0x2, R23 ;  /* 0x00000002051d7824 */ /* 0x000fe200078e0217 */
[----:B------:R-:W-:Y:S01]  /*12e0*/  LEA R10, P0, R19, R2, 0x1 ;  /* 0x00000002130a7211 */ /* 0x000fe200078008ff */
[----:B------:R0:W2:Y:S02]  /*12f0*/  LDG.E.U16 R108, desc[UR60][R8.64] ;  /* 0x0000003c086c7981 */ /* 0x0000a4000c1e1500 */
[----:B------:R-:W-:Y:S01]  /*1300*/  IMAD R38, R5, 0x2, R29 ;  /* 0x0000000205267824 */ /* 0x000fe200078e021d */
[----:B------:R-:W-:Y:S01]  /*1310*/  LEA.HI.X.SX32 R11, R19, R72, 0x1, P0 ;  /* 0x00000048130b7211 */ /* 0x000fe200000f0eff */
[----:B------:R0:W4:Y:S01]  /*1320*/  LDG.E.U16 R236, desc[UR60][R14.64] ;  /* 0x0000003c0eec7981 */ /* 0x000122000c1e1500 */
[----:B------:R-:W-:Y:S02]  /*1330*/  LEA R6, P0, R25, R2, 0x1 ;  /* 0x0000000219067211 */ /* 0x000fe400078008ff */
[----:B------:R-:W-:Y:S01]  /*1340*/  LEA R19, R5, R38, 0x1 ;  /* 0x0000002605137211 */ /* 0x000fe200078e08ff */
[----:B------:R0:W4:Y:S01]  /*1350*/  LDG.E.U16 R235, desc[UR60][R10.64] ;  /* 0x0000003c0aeb7981 */ /* 0x000122000c1e1500 */
[----:B-1----:R-:W-:-:S02]  /*1360*/  LEA R16, P1, R31, R2, 0x1 ;  /* 0x000000021f107211 */ /* 0x002fc400078208ff */
[-C--:B------:R-:W-:Y:S01]  /*1370*/  LEA.HI.X.SX32 R7, R25, R72.reuse, 0x1, P0 ;  /* 0x0000004819077211 */ /* 0x080fe200000f0eff */
[----:B------:R-:W-:Y:S01]  /*1380*/  IMAD R25, R5, 0x2, R19 ;  /* 0x0000000205197824 */ /* 0x000fe200078e0213 */
[----:B------:R-:W-:-:S03]  /*1390*/  LEA.HI.X.SX32 R17, R31, R72, 0x1, P1 ;  /* 0x000000481f117211 */ /* 0x000fc600008f0eff */
[----:B------:R-:W-:Y:S01]  /*13a0*/  IMAD R31, R5, 0x2, R25 ;  /* 0x00000002051f7824 */ /* 0x000fe200078e0219 */
[----:B0-----:R-:W-:Y:S01]  /*13b0*/  LEA R12, P0, R3, R2, 0x1 ;  /* 0x00000002030c7211 */ /* 0x001fe200078008ff */
[----:B------:R0:W4:Y:S02]  /*13c0*/  LDG.E.U16 R107, desc[UR60][R6.64] ;  /* 0x0000003c066b7981 */ /* 0x000124000c1e1500 */
[----:B------:R-:W-:Y:S01]  /*13d0*/  IMAD R39, R5, 0x2, R31 ;  /* 0x0000000205277824 */ /* 0x000fe200078e021f */
[----:B------:R-:W-:Y:S01]  /*13e0*/  LEA.HI.X.SX32 R13, R3, R72, 0x1, P0 ;  /* 0x00000048030d7211 */ /* 0x000fe200000f0eff */
[----:B------:R1:W4:Y:S01]  /*13f0*/  LDG.E.U16 R234, desc[UR60][R16.64] ;  /* 0x0000003c10ea7981 */ /* 0x000322000c1e1500 */
[-C--:B------:R-:W-:Y:S01]  /*1400*/  LEA R8, P0, R21, R2.reuse, 0x1 ;  /* 0x0000000215087211 */ /* 0x080fe200078008ff */
        /* <DEDUP_REMOVED lines=8> */
[----:B------:R1:W5:Y:S03]  /*1490*/  LDG.E.U16 R106, desc[UR60][R8.64] ;  /* 0x0000003c086a7981 */ /* 0x000366000c1e1500 */
[----:B------:R-:W-:Y:S01]  /*14a0*/  LEA R32, R5, R27, 0x1 ;  /* 0x0000001b05207211 */ /* 0x000fe200078e08ff */
[----:B------:R1:W4:Y:S01]  /*14b0*/  LDG.E.U16 R232, desc[UR60][R14.64] ;  /* 0x0000003c0ee87981 */ /* 0x000322000c1e1500 */
[----:B------:R-:W-:Y:S02]  /*14c0*/  LEA.HI.X.SX32 R11, R23, R72, 0x1, P0 ;  /* 0x00000048170b7211 */ /* 0x000fe400000f0eff */
[-C--:B0-----:R-:W-:Y:S01]  /*14d0*/  LEA R6, P0, R19, R2.reuse, 0x1 ;  /* 0x0000000213067211 */ /* 0x081fe200078008ff */
[----:B------:R-:W-:Y:S01]  /*14e0*/  IMAD R23, R5, 0x2, R32 ;  /* 0x0000000205177824 */ /* 0x000fe200078e0220 */
[----:B-1----:R-:W-:Y:S01]  /*14f0*/  LEA R16, P1, R29, R2, 0x1 ;  /* 0x000000021d107211 */ /* 0x002fe200078208ff */
        /* <DEDUP_REMOVED lines=16> */
[----:B------:R-:W-:-:S02]  /*1600*/  LEA.HI.X.SX32 R15, R31, R72, 0x1, P1 ;  /* 0x000000481f0f7211 */ /* 0x000fc400008f0eff */
[----:B0-----:R-:W-:Y:S01]  /*1610*/  LEA R10, P0, R21, R2, 0x1 ;  /* 0x00000002150a7211 */ /* 0x001fe200078008ff */
[----:B------:R0:W5:Y:S01]  /*1620*/  LDG.E.U16 R104, desc[UR60][R8.64] ;  /* 0x0000003c08687981 */ /* 0x000162000c1e1500 */
        /* <DEDUP_REMOVED lines=12> */
[----:B------:R-:W-:Y:S01]  /*16f0*/  LEA R12, P0, R19, R2, 0x1 ;  /* 0x00000002130c7211 */ /* 0x000fe200078008ff */
[----:B------:R1:W4:Y:S02]  /*1700*/  LDG.E.U16 R103, desc[UR60][R6.64] ;  /* 0x0000003c06677981 */ /* 0x000324000c1e1500 */
[----:B------:R-:W-:Y:S01]  /*1710*/  IMAD R35, R5, 0x2, R27 ;  /* 0x0000000205237824 */ /* 0x000fe200078e021b */
[----:B------:R-:W-:Y:S01]  /*1720*/  LEA.HI.X.SX32 R13, R19, R72, 0x1, P0 ;  /* 0x00000048130d7211 */ /* 0x000fe200000f0eff */
[----:B------:R1:W4:Y:S01]  /*1730*/  LDG.E.U16 R226, desc[UR60][R16.64] ;  /* 0x0000003c10e27981 */ /* 0x000322000c1e1500 */
[-C--:B0-----:R-:W-:Y:S01]  /*1740*/  LEA R8, P0, R25, R2.reuse, 0x1 ;  /* 0x0000000219087211 */ /* 0x081fe200078008ff */
[----:B------:R-:W-:Y:S01]  /*1750*/  IMAD R19, R5, 0x2, R35 ;  /* 0x0000000205137824 */ /* 0x000fe200078e0223 */
[----:B------:R-:W-:Y:S01]  /*1760*/  LEA R14, P1, R29, R2, 0x1 ;  /* 0x000000021d0e7211 */ /* 0x000fe200078208ff */
[----:B------:R0:W4:Y:S01]  /*1770*/  LDG.E.U16 R225, desc[UR60][R12.64] ;  /* 0x0000003c0ce17981 */ /* 0x000122000c1e1500 */
[----:B------:R-:W-:-:S02]  /*1780*/  LEA.HI.X.SX32 R9, R25, R72, 0x1, P0 ;  /* 0x0000004819097211 */ /* 0x000fc400000f0eff */
[----:B------:R-:W-:Y:S02]  /*1790*/  LEA R25, R5, R19, 0x1 ;  /* 0x0000001305197211 */ /* 0x000fe400078e08ff */
[----:B-1----:R-:W-:Y:S01]  /*17a0*/  LEA R10, P0, R3, R2, 0x1 ;  /* 0x00000002030a7211 */ /* 0x002fe200078008ff */
[----:B------:R-:W2:Y:S02]  /*17b0*/  LDG.E.U16 R102, desc[UR60][R8.64] ;  /* 0x0000003c08667981 */ /* 0x000ea4000c1e1500 */
[----:B------:R-:W-:Y:S01]  /*17c0*/  IMAD R47, R5, 0x2, R25 ;  /* 0x00000002052f7824 */ /* 0x000fe200078e0219 */
[----:B------:R-:W-:-:S03]  /*17d0*/  LEA.HI.X.SX32 R11, R3, R72, 0x1, P0 ;  /* 0x00000048030b7211 */ /* 0x000fc600000f0eff */
[----:B------:R-:W-:Y:S01]  /*17e0*/  IMAD R28, R5, 0x2, R47 ;  /* 0x00000002051c7824 */ /* 0x000fe200078e022f */
[----:B------:R-:W-:Y:S01]  /*17f0*/  LEA R6, P0, R21, R2, 0x1 ;  /* 0x0000000215067211 */ /* 0x000fe200078008ff */
[----:B------:R-:W4:Y:S02]  /*1800*/  LDG.E.U16 R223, desc[UR60][R10.64] ;  /* 0x0000003c0adf7981 */ /* 0x000f24000c1e1500 */
[----:B------:R-:W-:Y:S01]  /*1810*/  IMAD R3, R5, 0x2, R28 ;  /* 0x0000000205037824 */ /* 0x000fe200078e021c */
[----:B------:R-:W-:Y:S02]  /*1820*/  LEA.HI.X.SX32 R15, R29, R72, 0x1, P1 ;  /* 0x000000481d0f7211 */ /* 0x000fe400008f0eff */
[----:B------:R-:W-:Y:S02]  /*1830*/  LEA R16, P1, R31, R2, 0x1 ;  /* 0x000000021f107211 */ /* 0x000fe400078208ff */
[-C--:B------:R-:W-:Y:S01]  /*1840*/  LEA.HI.X.SX32 R7, R21, R72.reuse, 0x1, P0 ;  /* 0x0000004815077211 */ /* 0x080fe200000f0eff */
[----:B------:R-:W-:Y:S01]  /*1850*/  IMAD R21, R5, 0x2, R3 ;  /* 0x0000000205157824 */ /* 0x000fe200078e0203 */
[----:B------:R-:W-:Y:S01]  /*1860*/  LEA.HI.X.SX32 R17, R31, R72, 0x1, P1 ;  /* 0x000000481f117211 */ /* 0x000fe200008f0eff */
[----:B------:R1:W4:Y:S02]  /*1870*/  LDG.E.U16 R224, desc[UR60][R14.64] ;  /* 0x0000003c0ee07981 */ /* 0x000324000c1e1500 */
[----:B------:R-:W-:Y:S01]  /*1880*/  IMAD R31, R5, 0x2, R21 ;  /* 0x00000002051f7824 */ /* 0x000fe200078e0215 */
[----:B0-----:R-:W-:Y:S01]  /*1890*/  LEA R12, P0, R23, R2, 0x1 ;  /* 0x00000002170c7211 */ /* 0x001fe200078008ff */
[----:B------:R0:W4:Y:S02]  /*18a0*/  LDG.E.U16 R222, desc[UR60][R16.64] ;  /* 0x0000003c10de7981 */ /* 0x000124000c1e1500 */
[----:B------:R-:W-:Y:S01]  /*18b0*/  IMAD R29, R5, 0x2, R31 ;  /* 0x00000002051d7824 */ /* 0x000fe200078e021f */
[----:B------:R-:W-:Y:S01]  /*18c0*/  LEA.HI.X.SX32 R13, R23, R72, 0x1, P0 ;  /* 0x00000048170d7211 */ /* 0x000fe200000f0eff */
[----:B------:R3:W5:Y:S01]  /*18d0*/  LDG.E.U16 R101, desc[UR60][R6.64] ;  /* 0x0000003c06657981 */ /* 0x000762000c1e1500 */
[----:B-1----:R-:W-:-:S02]  /*18e0*/  LEA R14, P1, R27, R2, 0x1 ;  /* 0x000000021b0e7211 */ /* 0x002fc400078208ff */
[----:B------:R-:W-:Y:S01]  /*18f0*/  LEA R23, R5, R29, 0x1 ;  /* 0x0000001d05177211 */ /* 0x000fe200078e08ff */
[----:B------:R1:W4:Y:S01]  /*1900*/  LDG.E.U16 R221, desc[UR60][R12.64] ;  /* 0x0000003c0cdd7981 */ /* 0x000322000c1e1500 */
[----:B------:R-:W-:Y:S02]  /*1910*/  LEA.HI.X.SX32 R15, R27, R72, 0x1, P1 ;  /* 0x000000481b0f7211 */ /* 0x000fe400008f0eff */
[-C--:B------:R-:W-:Y:S01]  /*1920*/  LEA R18, P0, R19, R2.reuse, 0x1 ;  /* 0x0000000213127211 */ /* 0x080fe200078008ff */
[----:B------:R-:W-:Y:S01]  /*1930*/  IMAD R27, R5, 0x2, R23 ;  /* 0x00000002051b7824 */ /* 0x000fe200078e0217 */
[----:B------:R-:W-:Y:S01]  /*1940*/  LEA R10, P1, R47, R2, 0x1 ;  /* 0x000000022f0a7211 */ /* 0x000fe200078208ff */
[----:B------:R-:W4:Y:S01]  /*1950*/  LDG.E.U16 R220, desc[UR60][R14.64] ;  /* 0x0000003c0edc7981 */ /* 0x000f22000c1e1500 */
[----:B------:R-:W-:Y:S01]  /*1960*/  LEA.HI.X.SX32 R19, R19, R72, 0x1, P0 ;  /* 0x0000004813137211 */ /* 0x000fe200000f0eff */
[----:B------:R-:W-:Y:S01]  /*1970*/  IMAD R49, R5, 0x2, R27 ;  /* 0x0000000205317824 */ /* 0x000fe200078e021b */
[----:B0-----:R-:W-:-:S03]  /*1980*/  LEA R16, P0, R25, R2, 0x1 ;  /* 0x0000000219107211 */ /* 0x001fc600078008ff */
[----:B------:R-:W-:Y:S01]  /*1990*/  IMAD R30, R5, 0x2, R49 ;  /* 0x00000002051e7824 */ /* 0x000fe200078e0231 */
[----:B------:R-:W-:Y:S01]  /*19a0*/  LEA.HI.X.SX32 R17, R25, R72, 0x1, P0 ;  /* 0x0000004819117211 */ /* 0x000fe200000f0eff */
[----:B------:R-:W2:Y:S01]  /*19b0*/  LDG.E.U16 R100, desc[UR60][R18.64] ;  /* 0x0000003c12647981 */ /* 0x000ea2000c1e1500 */
[----:B------:R-:W-:Y:S01]  /*19c0*/  LEA R8, P0, R3, R2, 0x1 ;  /* 0x0000000203087211 */ /* 0x000fe200078008ff */
[----:B------:R-:W-:Y:S01]  /*19d0*/  IMAD R25, R5, 0x2, R30 ;  /* 0x0000000205197824 */ /* 0x000fe200078e021e */
[-C--:B------:R-:W-:Y:S01]  /*19e0*/  LEA.HI.X.SX32 R11, R47, R72.reuse, 0x1, P1 ;  /* 0x000000482f0b7211 */ /* 0x080fe200008f0eff */
[----:B------:R0:W4:Y:S01]  /*19f0*/  LDG.E.U16 R219, desc[UR60][R16.64] ;  /* 0x0000003c10db7981 */ /* 0x000122000c1e1500 */
[----:B------:R-:W-:Y:S01]  /*1a00*/  LEA.HI.X.SX32 R9, R3, R72, 0x1, P0 ;  /* 0x0000004803097211 */ /* 0x000fe200000f0eff */
[----:B------:R-:W-:Y:S01]  /*1a10*/  IMAD R3, R5, 0x2, R25 ;  /* 0x0000000205037824 */ /* 0x000fe200078e0219 */
[-C--:B---3--:R-:W-:Y:S01]  /*1a20*/  LEA R6, P1, R31, R2.reuse, 0x1 ;  /* 0x000000021f067211 */ /* 0x088fe200078208ff */
[----:B------:R-:W3:Y:S02]  /*1a30*/  LDG.E.U16 R218, desc[UR60][R10.64] ;  /* 0x0000003c0ada7981 */ /* 0x000ee4000c1e1500 */
[----:B------:R-:W-:Y:S01]  /*1a40*/  IMAD R47, R5, 0x2, R3 ;  /* 0x00000002052f7824 */ /* 0x000fe200078e0203 */
[----:B-1----:R-:W-:Y:S01]  /*1a50*/  LEA R12, P0, R21, R2, 0x1 ;  /* 0x00000002150c7211 */ /* 0x002fe200078008ff */
[----:B------:R-:W4:Y:S01]  /*1a60*/  LDG.E.U16 R99, desc[UR60][R8.64] ;  /* 0x0000003c08637981 */ /* 0x000f22000c1e1500 */
[----:B------:R-:W-:-:S02]  /*1a70*/  LEA.HI.X.SX32 R7, R31, R72, 0x1, P1 ;  /* 0x000000481f077211 */ /* 0x000fc400008f0eff */
[----:B------:R-:W-:Y:S02]  /*1a80*/  LEA R31, R5, R47, 0x1 ;  /* 0x0000002f051f7211 */ /* 0x000fe400078e08ff */
[----:B------:R-:W-:Y:S01]  /*1a90*/  LEA.HI.X.SX32 R13, R21, R72, 0x1, P0 ;  /* 0x00000048150d7211 */ /* 0x000fe200000f0eff */
[----:B------:R-:W3:Y:S01]  /*1aa0*/  LDG.E.U16 R216, desc[UR60][R6.64] ;  /* 0x0000003c06d87981 */ /* 0x000ee2000c1e1500 */
[-C--:B0-----:R-:W-:Y:S01]  /*1ab0*/  LEA R16, P0, R23, R2.reuse, 0x1 ;  /* 0x0000000217107211 */ /* 0x081fe200078008ff */
[----:B------:R-:W-:Y:S01]  /*1ac0*/  IMAD R21, R5, 0x2, R31 ;  /* 0x0000000205157824 */ /* 0x000fe200078e021f */
[----:B------:R-:W-:Y:S01]  /*1ad0*/  LEA R14, P1, R49, R2, 0x1 ;  /* 0x00000002310e7211 */ /* 0x000fe200078208ff */
[----:B------:R0:W3:Y:S01]  /*1ae0*/  LDG.E.U16 R217, desc[UR60][R12.64] ;  /* 0x0000003c0cd97981 */ /* 0x0000e2000c1e1500 */
[----:B------:R-:W-:Y:S01]  /*1af0*/  LEA.HI.X.SX32 R17, R23, R72, 0x1, P0 ;  /* 0x0000004817117211 */ /* 0x000fe200000f0eff */
[----:B------:R-:W-:Y:S01]  /*1b00*/  IMAD R23, R5, 0x2, R21 ;  /* 0x0000000205177824 */ /* 0x000fe200078e0215 */
[----:B------:R-:W-:-:S03]  /*1b10*/  LEA R18, P0, R27, R2, 0x1 ;  /* 0x000000021b127211 */ /* 0x000fc600078008ff */
[----:B------:R-:W-:Y:S01]  /*1b20*/  IMAD R51, R5, 0x2, R23 ;  /* 0x0000000205337824 */ /* 0x000fe200078e0217 */
[-C--:B------:R-:W-:Y:S01]  /*1b30*/  LEA.HI.X.SX32 R19, R27, R72.reuse, 0x1, P0 ;  /* 0x000000481b137211 */ /* 0x080fe200000f0eff */
[----:B------:R1:W5:Y:S02]  /*1b40*/  LDG.E.U16 R98, desc[UR60][R16.64] ;  /* 0x0000003c10627981 */ /* 0x000364000c1e1500 */
[----:B------:R-:W-:Y:S01]  /*1b50*/  IMAD R24, R5, 0x2, R51 ;  /* 0x0000000205187824 */ /* 0x000fe200078e0233 */
[----:B------:R-:W-:Y:S01]  /*1b60*/  LEA.HI.X.SX32 R15, R49, R72, 0x1, P1 ;  /* 0x00000048310f7211 */ /* 0x000fe200008f0eff */
[----:B------:R-:W3:Y:S02]  /*1b70*/  LDG.E.U16 R215, desc[UR60][R18.64] ;  /* 0x0000003c12d77981 */ /* 0x000ee4000c1e1500 */
[----:B------:R-:W-:Y:S01]  /*1b80*/  IMAD R27, R5, 0x2, R24 ;  /* 0x00000002051b7824 */ /* 0x000fe200078e0218 */
[----:B0-----:R-:W-:Y:S01]  /*1b90*/  LEA R12, P0, R25, R2, 0x1 ;  /* 0x00000002190c7211 */ /* 0x001fe200078008ff */
[----:B------:R0:W3:Y:S02]  /*1ba0*/  LDG.E.U16 R214, desc[UR60][R14.64] ;  /* 0x0000003c0ed67981 */ /* 0x0000e4000c1e1500 */
[----:B------:R-:W-:Y:S01]  /*1bb0*/  IMAD R49, R5, 0x2, R27 ;  /* 0x0000000205317824 */ /* 0x000fe200078e021b */
[----:B------:R-:W-:-:S04]  /*1bc0*/  LEA.HI.X.SX32 R13, R25, R72, 0x1, P0 ;  /* 0x00000048190d7211 */ /* 0x000fc800000f0eff */
[----:B-1----:R-:W-:Y:S01]  /*1bd0*/  LEA R17, R5, R49, 0x1 ;  /* 0x0000003105117211 */ /* 0x002fe200078e08ff */
[----:B------:R1:W2:Y:S01]  /*1be0*/  LDG.E.U16 R97, desc[UR60][R12.64] ;  /* 0x0000003c0c617981 */ /* 0x0002a2000c1e1500 */
[----:B------:R-:W-:-:S03]  /*1bf0*/  LEA R10, P0, R3, R2, 0x1 ;  /* 0x00000002030a7211 */ /* 0x000fc600078008ff */
[----:B------:R-:W-:Y:S01]  /*1c00*/  IMAD R25, R5, 0x2, R17 ;  /* 0x0000000205197824 */ /* 0x000fe200078e0211 */
[----:B------:R-:W-:-:S03]  /*1c10*/  LEA.HI.X.SX32 R11, R3, R72, 0x1, P0 ;  /* 0x00000048030b7211 */ /* 0x000fc600000f0eff */
[----:B------:R-:W-:Y:S01]  /*1c20*/  IMAD R3, R5, 0x2, R25 ;  /* 0x0000000205037824 */ /* 0x000fe200078e0219 */
[----:B------:R-:W-:Y:S01]  /*1c30*/  LEA R8, P1, R47, R2, 0x1 ;  /* 0x000000022f087211 */ /* 0x000fe200078208ff */
[----:B------:R1:W3:Y:S02]  /*1c40*/  LDG.E.U16 R213, desc[UR60][R10.64] ;  /* 0x0000003c0ad57981 */ /* 0x0002e4000c1e1500 */
[----:B0-----:R-:W-:-:S04]  /*1c50*/  IMAD R15, R5, 0x2, R3 ;  /* 0x00000002050f7824 */ /* 0x001fc800078e0203 */
[----:B-1----:R-:W-:Y:S01]  /*1c60*/  IMAD R13, R5, 0x2, R15 ;  /* 0x00000002050d7824 */ /* 0x002fe200078e020f */
[----:B------:R-:W-:Y:S02]  /*1c70*/  LEA.HI.X.SX32 R9, R47, R72, 0x1, P1 ;  /* 0x000000482f097211 */ /* 0x000fe400008f0eff */
[----:B------:R-:W-:Y:S01]  /*1c80*/  LEA R6, P0, R21, R2, 0x1 ;  /* 0x0000000215067211 */ /* 0x000fe200078008ff */
[----:B------:R-:W-:Y:S02]  /*1c90*/  IMAD R26, R5, 0x2, R13 ;  /* 0x00000002051a7824 */ /* 0x000fe400078e020d */
[----:B------:R0:W3:Y:S01]  /*1ca0*/  LDG.E.U16 R212, desc[UR60][R8.64] ;  /* 0x0000003c08d47981 */ /* 0x0000e2000c1e1500 */
[----:B------:R-:W-:Y:S01]  /*1cb0*/  LEA.HI.X.SX32 R7, R21, R72, 0x1, P0 ;  /* 0x0000004815077211 */ /* 0x000fe200000f0eff */
[----:B------:R-:W-:Y:S01]  /*1cc0*/  IMAD R19, R5, 0x2, R26 ;  /* 0x0000000205137824 */ /* 0x000fe200078e021a */
[----:B------:R-:W-:-:S03]  /*1cd0*/  LEA R10, P0, R23, R2, 0x1 ;  /* 0x00000002170a7211 */ /* 0x000fc600078008ff */
[----:B------:R1:W4:Y:S01]  /*1ce0*/  LDG.E.U16 R96, desc[UR60][R6.64] ;  /* 0x0000003c06607981 */ /* 0x000322000c1e1500 */
[----:B------:R-:W-:Y:S02]  /*1cf0*/  LEA R21, R5, R19, 0x1 ;  /* 0x0000001305157211 */ /* 0x000fe400078e08ff */
[----:B0-----:R-:W-:Y:S02]  /*1d00*/  LEA R8, P1, R51, R2, 0x1 ;  /* 0x0000000233087211 */ /* 0x001fe400078208ff */
[-C--:B------:R-:W-:Y:S02]  /*1d10*/  LEA.HI.X.SX32 R11, R23, R72.reuse, 0x1, P0 ;  /* 0x00000048170b7211 */ /* 0x080fe400000f0eff */
[----:B------:R-:W-:Y:S02]  /*1d20*/  LEA.HI.X.SX32 R9, R51, R72, 0x1, P1 ;  /* 0x0000004833097211 */ /* 0x000fe400008f0eff */
[----:B-1----:R-:W-:Y:S01]  /*1d30*/  LEA R6, P0, R27, R2, 0x1 ;  /* 0x000000021b067211 */ /* 0x002fe200078008ff */
[----:B------:R-:W-:Y:S01]  /*1d40*/  IMAD R23, R5, 0x2, R21 ;  /* 0x0000000205177824 */ /* 0x000fe200078e0215 */
[----:B------:R0:W3:Y:S02]  /*1d50*/  LDG.E.U16 R211, desc[UR60][R10.64] ;  /* 0x0000003c0ad37981 */ /* 0x0000e4000c1e1500 */
[----:B------:R-:W-:-:S02]  /*1d60*/  LEA.HI.X.SX32 R7, R27, R72, 0x1, P0 ;  /* 0x000000481b077211 */ /* 0x000fc400000f0eff */
[----:B------:R1:W3:Y:S01]  /*1d70*/  LDG.E.U16 R210, desc[UR60][R8.64] ;  /* 0x0000003c08d27981 */ /* 0x0002e2000c1e1500 */
[----:B------:R-:W-:-:S03]  /*1d80*/  IMAD R27, R5, 0x2, R23 ;  /* 0x00000002051b7824 */ /* 0x000fc600078e0217 */
[----:B------:R1:W5:Y:S01]  /*1d90*/  LDG.E.U16 R95, desc[UR60][R6.64] ;  /* 0x0000003c065f7981 */ /* 0x000362000c1e1500 */
[-C--:B0-----:R-:W-:Y:S02]  /*1da0*/  LEA R10, P0, R49, R2.reuse, 0x1 ;  /* 0x00000002310a7211 */ /* 0x081fe400078008ff */
[----:B-1----:R-:W-:Y:S02]  /*1db0*/  LEA R8, P1, R17, R2, 0x1 ;  /* 0x0000000211087211 */ /* 0x002fe400078208ff */
[-C--:B------:R-:W-:Y:S02]  /*1dc0*/  LEA.HI.X.SX32 R11, R49, R72.reuse, 0x1, P0 ;  /* 0x00000048310b7211 */ /* 0x080fe400000f0eff */
[----:B------:R-:W-:Y:S01]  /*1dd0*/  LEA.HI.X.SX32 R9, R17, R72, 0x1, P1 ;  /* 0x0000004811097211 */ /* 0x000fe200008f0eff */
[----:B------:R-:W-:Y:S01]  /*1de0*/  IMAD R17, R5, 0x2, R27 ;  /* 0x0000000205117824 */ /* 0x000fe200078e021b */
[C---:B------:R-:W-:Y:S01]  /*1df0*/  LEA R6, P0, R3.reuse, R2, 0x1 ;  /* 0x0000000203067211 */ /* 0x040fe200078008ff */
[----:B------:R-:W3:Y:S03]  /*1e00*/  LDG.E.U16 R209, desc[UR60][R10.64] ;  /* 0x0000003c0ad17981 */ /* 0x000ee6000c1e1500 */
[----:B------:R-:W-:Y:S01]  /*1e10*/  LEA.HI.X.SX32 R7, R3, R72, 0x1, P0 ;  /* 0x0000004803077211 */ /* 0x000fe200000f0eff */
[C---:B------:R-:W-:Y:S01]  /*1e20*/  IMAD R3, R5.reuse, 0x2, R17 ;  /* 0x0000000205037824 */ /* 0x040fe200078e0211 */
[----:B------:R0:W3:Y:S03]  /*1e30*/  LDG.E.U16 R208, desc[UR60][R8.64] ;  /* 0x0000003c08d07981 */ /* 0x0000e6000c1e1500 */
[C---:B------:R-:W-:Y:S01]  /*1e40*/  IMAD R47, R5.reuse, 0x2, R3 ;  /* 0x00000002052f7824 */ /* 0x040fe200078e0203 */
[----:B------:R1:W2:Y:S03]  /*1e50*/  LDG.E.U16 R94, desc[UR60][R6.64] ;  /* 0x0000003c065e7981 */ /* 0x0002a6000c1e1500 */
[----:B------:R-:W-:Y:S01]  /*1e60*/  IMAD R20, R5, 0x2, R47 ;  /* 0x0000000205147824 */ /* 0x000fe200078e022f */
[----:B0-----:R-:W-:-:S02]  /*1e70*/  LEA R8, P1, R13, R2, 0x1 ;  /* 0x000000020d087211 */ /* 0x001fc400078208ff */
[----:B------:R-:W-:Y:S02]  /*1e80*/  LEA R10, P0, R15, R2, 0x1 ;  /* 0x000000020f0a7211 */ /* 0x000fe400078008ff */
[----:B------:R-:W-:Y:S02]  /*1e90*/  LEA.HI.X.SX32 R9, R13, R72, 0x1, P1 ;  /* 0x000000480d097211 */ /* 0x000fe400008f0eff */
[----:B------:R-:W-:Y:S02]  /*1ea0*/  LEA R13, R5, R20, 0x1 ;  /* 0x00000014050d7211 */ /* 0x000fe400078e08ff */
[----:B------:R-:W-:Y:S01]  /*1eb0*/  LEA.HI.X.SX32 R11, R15, R72, 0x1, P0 ;  /* 0x000000480f0b7211 */ /* 0x000fe200000f0eff */
[----:B------:R-:W3:Y:S01]  /*1ec0*/  LDG.E.U16 R206, desc[UR60][R8.64] ;  /* 0x0000003c08ce7981 */ /* 0x000ee2000c1e1500 */
[----:B-1----:R-:W-:Y:S01]  /*1ed0*/  LEA R6, P0, R19, R2, 0x1 ;  /* 0x0000000213067211 */ /* 0x002fe200078008ff */
[----:B------:R-:W-:Y:S02]  /*1ee0*/  IMAD R15, R5, 0x2, R13 ;  /* 0x00000002050f7824 */ /* 0x000fe400078e020d */
[----:B------:R0:W3:Y:S01]  /*1ef0*/  LDG.E.U16 R207, desc[UR60][R10.64] ;  /* 0x0000003c0acf7981 */ /* 0x0000e2000c1e1500 */
[----:B------:R-:W-:Y:S01]  /*1f00*/  LEA.HI.X.SX32 R7, R19, R72, 0x1, P0 ;  /* 0x0000004813077211 */ /* 0x000fe200000f0eff */
[----:B------:R-:W-:-:S04]  /*1f10*/  IMAD R19, R5, 0x2, R15 ;  /* 0x0000000205137824 */ /* 0x000fc800078e020f */
[----:B------:R1:W4:Y:S01]  /*1f20*/  LDG.E.U16 R93, desc[UR60][R6.64] ;  /* 0x0000003c065d7981 */ /* 0x000322000c1e1500 */
[----:B0-----:R-:W-:-:S04]  /*1f30*/  LEA R10, P0, R21, R2, 0x1 ;  /* 0x00000002150a7211 */ /* 0x001fc800078008ff */
[----:B------:R-:W-:Y:S01]  /*1f40*/  LEA.HI.X.SX32 R11, R21, R72, 0x1, P0 ;  /* 0x00000048150b7211 */ /* 0x000fe200000f0eff */
[----:B------:R-:W-:Y:S01]  /*1f50*/  IMAD R21, R5, 0x2, R19 ;  /* 0x0000000205157824 */ /* 0x000fe200078e0213 */
[----:B-1----:R-:W-:-:S03]  /*1f60*/  LEA R6, P0, R17, R2, 0x1 ;  /* 0x0000000211067211 */ /* 0x002fc600078008ff */
[----:B------:R-:W-:Y:S01]  /*1f70*/  IMAD R49, R5, 0x2, R21 ;  /* 0x0000000205317824 */ /* 0x000fe200078e0215 */
[----:B------:R-:W-:Y:S01]  /*1f80*/  LEA.HI.X.SX32 R7, R17, R72, 0x1, P0 ;  /* 0x0000004811077211 */ /* 0x000fe200000f0eff */
[----:B------:R0:W3:Y:S02]  /*1f90*/  LDG.E.U16 R205, desc[UR60][R10.64] ;  /* 0x0000003c0acd7981 */ /* 0x0000e4000c1e1500 */
[----:B------:R-:W-:Y:S01]  /*1fa0*/  IMAD R17, R5, 0x2, R49 ;  /* 0x0000000205117824 */ /* 0x000fe200078e0231 */
[----:B------:R-:W-:Y:S01]  /*1fb0*/  LEA R8, P1, R23, R2, 0x1 ;  /* 0x0000000217087211 */ /* 0x000fe200078208ff */
[----:B------:R1:W5:Y:S02]  /*1fc0*/  LDG.E.U16 R92, desc[UR60][R6.64] ;  /* 0x0000003c065c7981 */ /* 0x000364000c1e1500 */
[----:B------:R-:W-:Y:S01]  /*1fd0*/  IMAD R51, R5, 0x2, R17 ;  /* 0x0000000205337824 */ /* 0x000fe200078e0211 */
[----:B------:R-:W-:Y:S02]  /*1fe0*/  LEA.HI.X.SX32 R9, R23, R72, 0x1, P1 ;  /* 0x0000004817097211 */ /* 0x000fe400008f0eff */
[----:B0-----:R-:W-:-:S02]  /*1ff0*/  LEA R10, P0, R3, R2, 0x1 ;  /* 0x00000002030a7211 */ /* 0x001fc400078008ff */
[----:B------:R-:W-:Y:S01]  /*2000*/  LEA R22, R5, R51, 0x1 ;  /* 0x0000003305167211 */ /* 0x000fe200078e08ff */
[----:B------:R0:W3:Y:S01]  /*2010*/  LDG.E.U16 R204, desc[UR60][R8.64] ;  /* 0x0000003c08cc7981 */ /* 0x0000e2000c1e1500 */
[----:B------:R-:W-:Y:S02]  /*2020*/  LEA.HI.X.SX32 R11, R3, R72, 0x1, P0 ;  /* 0x00000048030b7211 */ /* 0x000fe400000f0eff */
[----:B-1----:R-:W-:Y:S01]  /*2030*/  LEA R6, P0, R13, R2, 0x1 ;  /* 0x000000020d067211 */ /* 0x002fe200078008ff */
[----:B------:R-:W-:Y:S02]  /*2040*/  IMAD R3, R5, 0x2, R22 ;  /* 0x0000000205037824 */ /* 0x000fe400078e0216 */
[----:B------:R1:W3:Y:S01]  /*2050*/  LDG.E.U16 R203, desc[UR60][R10.64] ;  /* 0x0000003c0acb7981 */ /* 0x0002e2000c1e1500 */
[----:B------:R-:W-:Y:S01]  /*2060*/  LEA.HI.X.SX32 R7, R13, R72, 0x1, P0 ;  /* 0x000000480d077211 */ /* 0x000fe200000f0eff */
[----:B------:R-:W-:Y:S01]  /*2070*/  IMAD R13, R5, 0x2, R3 ;  /* 0x00000002050d7824 */ /* 0x000fe200078e0203 */
[----:B0-----:R-:W-:-:S03]  /*2080*/  LEA R8, P1, R47, R2, 0x1 ;  /* 0x000000022f087211 */ /* 0x001fc600078208ff */
[----:B------:R0:W2:Y:S01]  /*2090*/  LDG.E.U16 R91, desc[UR60][R6.64] ;  /* 0x0000003c065b7981 */ /* 0x0000a2000c1e1500 */
[----:B------:R-:W-:Y:S01]  /*20a0*/  LEA.HI.X.SX32 R9, R47, R72, 0x1, P1 ;  /* 0x000000482f097211 */ /* 0x000fe200008f0eff */
[----:B------:R-:W-:Y:S01]  /*20b0*/  IMAD R47, R5, 0x2, R13 ;  /* 0x00000002052f7824 */ /* 0x000fe200078e020d */
[----:B-1----:R-:W-:-:S03]  /*20c0*/  LEA R10, P0, R15, R2, 0x1 ;  /* 0x000000020f0a7211 */ /* 0x002fc600078008ff */
[----:B------:R-:W-:Y:S01]  /*20d0*/  IMAD R23, R5, 0x2, R47 ;  /* 0x0000000205177824 */ /* 0x000fe200078e022f */
[----:B------:R1:W3:Y:S01]  /*20e0*/  LDG.E.U16 R202, desc[UR60][R8.64] ;  /* 0x0000003c08ca7981 */ /* 0x0002e2000c1e1500 */
[----:B------:R-:W-:Y:S02]  /*20f0*/  LEA.HI.X.SX32 R11, R15, R72, 0x1, P0 ;  /* 0x000000480f0b7211 */ /* 0x000fe400000f0eff */
[----:B------:R-:W-:Y:S01]  /*2100*/  IMAD R15, R5, 0x2, R23 ;  /* 0x00000002050f7824 */ /* 0x000fe200078e0217 */
[-C--:B0-----:R-:W-:Y:S02]  /*2110*/  LEA R6, P0, R49, R2.reuse, 0x1 ;  /* 0x0000000231067211 */ /* 0x081fe400078008ff */
[----:B------:R0:W3:Y:S01]  /*2120*/  LDG.E.U16 R201, desc[UR60][R10.64] ;  /* 0x0000003c0ac97981 */ /* 0x0000e2000c1e1500 */
[----:B-1----:R-:W-:-:S04]  /*2130*/  LEA R8, P1, R19, R2, 0x1 ;  /* 0x0000000213087211 */ /* 0x002fc800078208ff */
[-C--:B------:R-:W-:Y:S01]  /*2140*/  LEA.HI.X.SX32 R9, R19, R72.reuse, 0x1, P1 ;  /* 0x0000004813097211 */ /* 0x080fe200008f0eff */
[----:B------:R-:W-:Y:S01]  /*2150*/  IMAD R19, R5, 0x2, R15 ;  /* 0x0000000205137824 */ /* 0x000fe200078e020f */
[----:B------:R-:W-:-:S03]  /*2160*/  LEA.HI.X.SX32 R7, R49, R72, 0x1, P0 ;  /* 0x0000004831077211 */ /* 0x000fc600000f0eff */
[----:B------:R1:W3:Y:S01]  /*2170*/  LDG.E.U16 R200, desc[UR60][R8.64] ;  /* 0x0000003c08c87981 */ /* 0x0002e2000c1e1500 */
[----:B------:R-:W-:Y:S02]  /*2180*/  LEA R49, R5, R19, 0x1 ;  /* 0x0000001305317211 */ /* 0x000fe400078e08ff */
[----:B0-----:R-:W-:Y:S01]  /*2190*/  LEA R10, P0, R17, R2, 0x1 ;  /* 0x00000002110a7211 */ /* 0x001fe200078008ff */
[----:B------:R0:W4:Y:S02]  /*21a0*/  LDG.E.U16 R90, desc[UR60][R6.64] ;  /* 0x0000003c065a7981 */ /* 0x000124000c1e1500 */
[----:B------:R-:W-:Y:S01]  /*21b0*/  IMAD R16, R5, 0x2, R49 ;  /* 0x0000000205107824 */ /* 0x000fe200078e0231 */
[----:B------:R-:W-:Y:S02]  /*21c0*/  LEA.HI.X.SX32 R11, R17, R72, 0x1, P0 ;  /* 0x00000048110b7211 */ /* 0x000fe400000f0eff */
[----:B-1----:R-:W-:-:S03]  /*21d0*/  LEA R8, P1, R51, R2, 0x1 ;  /* 0x0000000233087211 */ /* 0x002fc600078208ff */
[----:B------:R1:W3:Y:S01]  /*21e0*/  LDG.E.U16 R199, desc[UR60][R10.64] ;  /* 0x0000003c0ac77981 */ /* 0x0002e2000c1e1500 */
[----:B------:R-:W-:Y:S01]  /*21f0*/  LEA.HI.X.SX32 R9, R51, R72, 0x1, P1 ;  /* 0x0000004833097211 */ /* 0x000fe200008f0eff */
[----:B------:R-:W-:Y:S01]  /*2200*/  IMAD R51, R5, 0x2, R16 ;  /* 0x0000000205337824 */ /* 0x000fe200078e0210 */
[----:B0-----:R-:W-:-:S03]  /*2210*/  LEA R6, P0, R3, R2, 0x1 ;  /* 0x0000000203067211 */ /* 0x001fc600078008ff */
[----:B------:R0:W3:Y:S01]  /*2220*/  LDG.E.U16 R198, desc[UR60][R8.64] ;  /* 0x0000003c08c67981 */ /* 0x0000e2000c1e1500 */
[----:B------:R-:W-:Y:S01]  /*2230*/  LEA.HI.X.SX32 R7, R3, R72, 0x1, P0 ;  /* 0x0000004803077211 */ /* 0x000fe200000f0eff */
[----:B------:R-:W-:Y:S01]  /*2240*/  IMAD R3, R5, 0x2, R51 ;  /* 0x0000000205037824 */ /* 0x000fe200078e0233 */
[----:B-1----:R-:W-:-:S03]  /*2250*/  LEA R10, P0, R13, R2, 0x1 ;  /* 0x000000020d0a7211 */ /* 0x002fc600078008ff */
[----:B------:R-:W-:Y:S01]  /*2260*/  IMAD R53, R5, 0x2, R3 ;  /* 0x0000000205357824 */ /* 0x000fe200078e0203 */
[----:B------:R-:W-:Y:S01]  /*2270*/  LEA.HI.X.SX32 R11, R13, R72, 0x1, P0 ;  /* 0x000000480d0b7211 */ /* 0x000fe200000f0eff */
[----:B------:R1:W5:Y:S02]  /*2280*/  LDG.E.U16 R89, desc[UR60][R6.64] ;  /* 0x0000003c06597981 */ /* 0x000364000c1e1500 */
[----:B------:R-:W-:Y:S01]  /*2290*/  IMAD R17, R5, 0x2, R53 ;  /* 0x0000000205117824 */ /* 0x000fe200078e0235 */
[-C--:B0-----:R-:W-:Y:S01]  /*22a0*/  LEA R8, P1, R47, R2.reuse, 0x1 ;  /* 0x000000022f087211 */ /* 0x081fe200078208ff */
[----:B------:R0:W3:Y:S02]  /*22b0*/  LDG.E.U16 R197, desc[UR60][R10.64] ;  /* 0x0000003c0ac57981 */ /* 0x0000e4000c1e1500 */
[----:B------:R-:W-:Y:S01]  /*22c0*/  IMAD R13, R5, 0x2, R17 ;  /* 0x00000002050d7824 */ /* 0x000fe200078e0211 */
[----:B-1----:R-:W-:-:S04]  /*22d0*/  LEA R6, P0, R15, R2, 0x1 ;  /* 0x000000020f067211 */ /* 0x002fc800078008ff */
[-C--:B------:R-:W-:Y:S02]  /*22e0*/  LEA.HI.X.SX32 R7, R15, R72.reuse, 0x1, P0 ;  /* 0x000000480f077211 */ /* 0x080fe400000f0eff */
[----:B------:R-:W-:Y:S02]  /*22f0*/  LEA R15, R5, R13, 0x1 ;  /* 0x0000000d050f7211 */ /* 0x000fe400078e08ff */
[----:B------:R-:W-:Y:S01]  /*2300*/  LEA.HI.X.SX32 R9, R47, R72, 0x1, P1 ;  /* 0x000000482f097211 */ /* 0x000fe200008f0eff */
[----:B------:R1:W2:Y:S02]  /*2310*/  LDG.E.U16 R88, desc[UR60][R6.64] ;  /* 0x0000003c06587981 */ /* 0x0002a4000c1e1500 */
[----:B------:R-:W-:Y:S01]  /*2320*/  IMAD R47, R5, 0x2, R15 ;  /* 0x00000002052f7824 */ /* 0x000fe200078e020f */
[----:B0-----:R-:W-:Y:S01]  /*2330*/  LEA R10, P0, R19, R2, 0x1 ;  /* 0x00000002130a7211 */ /* 0x001fe200078008ff */
[----:B------:R0:W3:Y:S02]  /*2340*/  LDG.E.U16 R196, desc[UR60][R8.64] ;  /* 0x0000003c08c47981 */ /* 0x0000e4000c1e1500 */
[----:B------:R-:W-:Y:S01]  /*2350*/  IMAD R18, R5, 0x2, R47 ;  /* 0x0000000205127824 */ /* 0x000fe200078e022f */
[----:B------:R-:W-:-:S02]  /*2360*/  LEA.HI.X.SX32 R11, R19, R72, 0x1, P0 ;  /* 0x00000048130b7211 */ /* 0x000fc400000f0eff */
[----:B-1----:R-:W-:-:S03]  /*2370*/  LEA R6, P0, R51, R2, 0x1 ;  /* 0x0000000233067211 */ /* 0x002fc600078008ff */
[----:B------:R1:W3:Y:S01]  /*2380*/  LDG.E.U16 R195, desc[UR60][R10.64] ;  /* 0x0000003c0ac37981 */ /* 0x0002e2000c1e1500 */
[----:B0-----:R-:W-:-:S04]  /*2390*/  LEA R8, P1, R49, R2, 0x1 ;  /* 0x0000000231087211 */ /* 0x001fc800078208ff */
[-C--:B------:R-:W-:Y:S01]  /*23a0*/  LEA.HI.X.SX32 R9, R49, R72.reuse, 0x1, P1 ;  /* 0x0000004831097211 */ /* 0x080fe200008f0eff */
[----:B------:R-:W-:Y:S01]  /*23b0*/  IMAD R49, R5, 0x2, R18 ;  /* 0x0000000205317824 */ /* 0x000fe200078e0212 */
[----:B------:R-:W-:-:S03]  /*23c0*/  LEA.HI.X.SX32 R7, R51, R72, 0x1, P0 ;  /* 0x0000004833077211 */ /* 0x000fc600000f0eff */
[----:B------:R-:W-:Y:S01]  /*23d0*/  IMAD R51, R5, 0x2, R49 ;  /* 0x0000000205337824 */ /* 0x000fe200078e0231 */
[----:B-1----:R-:W-:Y:S01]  /*23e0*/  LEA R10, P0, R3, R2, 0x1 ;  /* 0x00000002030a7211 */ /* 0x002fe200078008ff */
[----:B------:R0:W3:Y:S02]  /*23f0*/  LDG.E.U16 R194, desc[UR60][R8.64] ;  /* 0x0000003c08c27981 */ /* 0x0000e4000c1e1500 */
[C---:B------:R-:W-:Y:S02]  /*2400*/  IMAD R55, R5.reuse, 0x2, R51 ;  /* 0x0000000205377824 */ /* 0x040fe400078e0233 */
[----:B------:R1:W4:Y:S02]  /*2410*/  LDG.E.U16 R87, desc[UR60][R6.64] ;  /* 0x0000003c06577981 */ /* 0x000324000c1e1500 */
[----:B------:R-:W-:Y:S01]  /*2420*/  IMAD R19, R5, 0x2, R55 ;  /* 0x0000000205137824 */ /* 0x000fe200078e0237 */
[----:B------:R-:W-:Y:S02]  /*2430*/  LEA.HI.X.SX32 R11, R3, R72, 0x1, P0 ;  /* 0x00000048030b7211 */ /* 0x000fe400000f0eff */
[----:B0-----:R-:W-:-:S02]  /*2440*/  LEA R8, P1, R53, R2, 0x1 ;  /* 0x0000000235087211 */ /* 0x001fc400078208ff */
[----:B------:R-:W-:Y:S01]  /*2450*/  LEA R3, R5, R19, 0x1 ;  /* 0x0000001305037211 */ /* 0x000fe200078e08ff */
[----:B------:R0:W3:Y:S01]  /*2460*/  LDG.E.U16 R175, desc[UR60][R10.64] ;  /* 0x0000003c0aaf7981 */ /* 0x0000e2000c1e1500 */
[----:B------:R-:W-:-:S03]  /*2470*/  LEA.HI.X.SX32 R9, R53, R72, 0x1, P1 ;  /* 0x0000004835097211 */ /* 0x000fc600008f0eff */
[----:B------:R-:W-:Y:S01]  /*2480*/  IMAD R53, R5, 0x2, R3 ;  /* 0x0000000205357824 */ /* 0x000fe200078e0203 */
[----:B-1----:R-:W-:Y:S01]  /*2490*/  LEA R6, P0, R13, R2, 0x1 ;  /* 0x000000020d067211 */ /* 0x002fe200078008ff */
[----:B------:R1:W3:Y:S02]  /*24a0*/  LDG.E.U16 R59, desc[UR60][R8.64] ;  /* 0x0000003c083b7981 */ /* 0x0002e4000c1e1500 */
[----:B------:R-:W-:Y:S01]  /*24b0*/  IMAD R61, R5, 0x2, R53 ;  /* 0x00000002053d7824 */ /* 0x000fe200078e0235 */
[----:B------:R-:W-:Y:S02]  /*24c0*/  LEA.HI.X.SX32 R7, R13, R72, 0x1, P0 ;  /* 0x000000480d077211 */ /* 0x000fe400000f0eff */
[----:B0-----:R-:W-:Y:S01]  /*24d0*/  LEA R10, P0, R15, R2, 0x1 ;  /* 0x000000020f0a7211 */ /* 0x001fe200078008ff */
[----:B------:R-:W-:Y:S02]  /*24e0*/  IMAD R12, R5, 0x2, R61 ;  /* 0x00000002050c7824 */ /* 0x000fe400078e023d */
[----:B------:R0:W5:Y:S01]  /*24f0*/  LDG.E.U16 R86, desc[UR60][R6.64] ;  /* 0x0000003c06567981 */ /* 0x000162000c1e1500 */
[----:B------:R-:W-:Y:S01]  /*2500*/  LEA.HI.X.SX32 R11, R15, R72, 0x1, P0 ;  /* 0x000000480f0b7211 */ /* 0x000fe200000f0eff */
[----:B------:R-:W-:Y:S01]  /*2510*/  IMAD R15, R5, 0x2, R12 ;  /* 0x00000002050f7824 */ /* 0x000fe200078e020c */
        /* <DEDUP_REMOVED lines=9> */
[----:B------:R1:W3:Y:S01]  /*25b0*/  LDG.E.U16 R85, desc[UR60][R6.64] ;  /* 0x0000003c06557981 */ /* 0x0002e2000c1e1500 */
[----:B------:R-:W-:Y:S02]  /*25c0*/  LEA R13, R5, R49, 0x1 ;  /* 0x00000031050d7211 */ /* 0x000fe400078e08ff */
[----:B------:R-:W-:-:S03]  /*25d0*/  LEA.HI.X.SX32 R11, R51, R72, 0x1, P0 ;  /* 0x00000048330b7211 */ /* 0x000fc600000f0eff */
[----:B------:R-:W-:Y:S01]  /*25e0*/  IMAD R51, R5, 0x2, R13 ;  /* 0x0000000205337824 */ /* 0x000fe200078e020d */
[-C--:B0-----:R-:W-:Y:S01]  /*25f0*/  LEA R8, P1, R55, R2.reuse, 0x1 ;  /* 0x0000000237087211 */ /* 0x081fe200078208ff */
[----:B------:R0:W3:Y:S01]  /*2600*/  LDG.E.U16 R70, desc[UR60][R10.64] ;  /* 0x0000003c0a467981 */ /* 0x0000e2000c1e1500 */
[----:B-1----:R-:W-:-:S04]  /*2610*/  LEA R6, P0, R3, R2, 0x1 ;  /* 0x0000000203067211 */ /* 0x002fc800078008ff */
[-C--:B------:R-:W-:Y:S01]  /*2620*/  LEA.HI.X.SX32 R7, R3, R72.reuse, 0x1, P0 ;  /* 0x0000004803077211 */ /* 0x080fe200000f0eff */
[----:B------:R-:W-:Y:S01]  /*2630*/  IMAD R3, R5, 0x2, R51 ;  /* 0x0000000205037824 */ /* 0x000fe200078e0233 */
[----:B------:R-:W-:-:S03]  /*2640*/  LEA.HI.X.SX32 R9, R55, R72, 0x1, P1 ;  /* 0x0000004837097211 */ /* 0x000fc600008f0eff */
[----:B------:R-:W-:Y:S01]  /*2650*/  IMAD R63, R5, 0x2, R3 ;  /* 0x00000002053f7824 */ /* 0x000fe200078e0203 */
[----:B0-----:R-:W-:Y:S01]  /*2660*/  LEA R10, P0, R53, R2, 0x1 ;  /* 0x00000002350a7211 */ /* 0x001fe200078008ff */
[----:B------:R0:W3:Y:S02]  /*2670*/  LDG.E.U16 R57, desc[UR60][R8.64] ;  /* 0x0000003c08397981 */ /* 0x0000e4000c1e1500 */
[----:B------:R-:W-:Y:S01]  /*2680*/  IMAD R14, R5, 0x2, R63 ;  /* 0x00000002050e7824 */ /* 0x000fe200078e023f */
[----:B------:R-:W-:Y:S01]  /*2690*/  LEA.HI.X.SX32 R11, R53, R72, 0x1, P0 ;  /* 0x00000048350b7211 */ /* 0x000fe200000f0eff */
[----:B------:R1:W4:Y:S02]  /*26a0*/  LDG.E.U16 R84, desc[UR60][R6.64] ;  /* 0x0000003c06547981 */ /* 0x000324000c1e1500 */
[----:B------:R-:W-:Y:S02]  /*26b0*/  IMAD R53, R5, 0x2, R14 ;  /* 0x0000000205357824 */ /* 0x000fe400078e020e */
[----:B------:R1:W3:Y:S01]  /*26c0*/  LDG.E.U16 R69, desc[UR60][R10.64] ;  /* 0x0000003c0a457981 */ /* 0x0002e2000c1e1500 */
[----:B0-----:R-:W-:-:S04]  /*26d0*/  LEA R8, P1, R61, R2, 0x1 ;  /* 0x000000023d087211 */ /* 0x001fc800078208ff */
[----:B------:R-:W-:Y:S01]  /*26e0*/  LEA.HI.X.SX32 R9, R61, R72, 0x1, P1 ;  /* 0x000000483d097211 */ /* 0x000fe200008f0eff */
[----:B------:R-:W-:Y:S01]  /*26f0*/  IMAD R61, R5, 0x2, R53 ;  /* 0x00000002053d7824 */ /* 0x000fe200078e0235 */
[----:B-1----:R-:W-:-:S03]  /*2700*/  LEA R6, P0, R15, R2, 0x1 ;  /* 0x000000020f067211 */ /* 0x002fc600078008ff */
[----:B------:R0:W3:Y:S01]  /*2710*/  LDG.E.U16 R56, desc[UR60][R8.64] ;  /* 0x0000003c08387981 */ /* 0x0000e2000c1e1500 */
[----:B------:R-:W-:Y:S02]  /*2720*/  LEA R65, R5, R61, 0x1 ;  /* 0x0000003d05417211 */ /* 0x000fe400078e08ff */
[----:B------:R-:W-:Y:S02]  /*2730*/  LEA.HI.X.SX32 R7, R15, R72, 0x1, P0 ;  /* 0x000000480f077211 */ /* 0x000fe400000f0eff */
[----:B------:R-:W-:Y:S01]  /*2740*/  LEA R10, P0, R47, R2, 0x1 ;  /* 0x000000022f0a7211 */ /* 0x000fe200078008ff */
[----:B------:R-:W-:Y:S02]  /*2750*/  IMAD R15, R5, 0x2, R65 ;  /* 0x00000002050f7824 */ /* 0x000fe400078e0241 */
[----:B------:R1:W5:Y:S01]  /*2760*/  LDG.E.U16 R83, desc[UR60][R6.64] ;  /* 0x0000003c06537981 */ /* 0x000362000c1e1500 */
[----:B------:R-:W-:Y:S01]  /*2770*/  LEA.HI.X.SX32 R11, R47, R72, 0x1, P0 ;  /* 0x000000482f0b7211 */ /* 0x000fe200000f0eff */
[----:B------:R-:W-:Y:S01]  /*2780*/  IMAD R47, R5, 0x2, R15 ;  /* 0x00000002052f7824 */ /* 0x000fe200078e020f */
[----:B0-----:R-:W-:-:S03]  /*2790*/  LEA R8, P1, R49, R2, 0x1 ;  /* 0x0000000231087211 */ /* 0x001fc600078208ff */
[----:B------:R-:W-:Y:S01]  /*27a0*/  IMAD R75, R5, 0x2, R47 ;  /* 0x00000002054b7824 */ /* 0x000fe200078e022f */
[----:B------:R-:W-:Y:S01]  /*27b0*/  LEA.HI.X.SX32 R9, R49, R72, 0x1, P1 ;  /* 0x0000004831097211 */ /* 0x000fe200008f0eff */
[----:B------:R0:W3:Y:S01]  /*27c0*/  LDG.E.U16 R68, desc[UR60][R10.64] ;  /* 0x0000003c0a447981 */ /* 0x0000e2000c1e1500 */
[----:B-1----:R-:W-:Y:S01]  /*27d0*/  LEA R6, P0, R51, R2, 0x1 ;  /* 0x0000000233067211 */ /* 0x002fe200078008ff */
[----:B------:R-:W-:Y:S02]  /*27e0*/  IMAD R77, R5, 0x2, R75 ;  /* 0x00000002054d7824 */ /* 0x000fe400078e024b */
[----:B------:R1:W3:Y:S01]  /*27f0*/  LDG.E.U16 R55, desc[UR60][R8.64] ;  /* 0x0000003c08377981 */ /* 0x0002e2000c1e1500 */
[----:B------:R-:W-:Y:S02]  /*2800*/  LEA.HI.X.SX32 R7, R51, R72, 0x1, P0 ;  /* 0x0000004833077211 */ /* 0x000fe400000f0eff */
[-C--:B------:R-:W-:Y:S02]  /*2810*/  LEA R48, P0, R3, R2.reuse, 0x1 ;  /* 0x0000000203307211 */ /* 0x080fe400078008ff */
[----:B0-----:R-:W-:Y:S01]  /*2820*/  LEA R10, P1, R63, R2, 0x1 ;  /* 0x000000023f0a7211 */ /* 0x001fe200078208ff */
[----:B------:R0:W2:Y:S01]  /*2830*/  LDG.E.U16 R82, desc[UR60][R6.64] ;  /* 0x0000003c06527981 */ /* 0x0000a2000c1e1500 */
[----:B-1----:R-:W-:Y:S01]  /*2840*/  IMAD R9, R5, 0x2, R77 ;  /* 0x0000000205097824 */ /* 0x002fe200078e024d */
[----:B------:R-:W-:-:S03]  /*2850*/  LEA.HI.X.SX32 R49, R3, R72, 0x1, P0 ;  /* 0x0000004803317211 */ /* 0x000fc600000f0eff */
[----:B------:R-:W-:Y:S01]  /*2860*/  IMAD R3, R5, 0x2, R9 ;  /* 0x0000000205037824 */ /* 0x000fe200078e0209 */
[----:B------:R-:W-:Y:S01]  /*2870*/  LEA.HI.X.SX32 R11, R63, R72, 0x1, P1 ;  /* 0x000000483f0b7211 */ /* 0x000fe200008f0eff */
[----:B------:R-:W3:Y:S01]  /*2880*/  LDG.E.U16 R67, desc[UR60][R48.64] ;  /* 0x0000003c30437981 */ /* 0x000ee2000c1e1500 */
[----:B0-----:R-:W-:Y:S02]  /*2890*/  LEA R6, P0, R53, R2, 0x1 ;  /* 0x0000000235067211 */ /* 0x001fe400078008ff */
[----:B------:R-:W-:Y:S01]  /*28a0*/  LEA R63, R5, R3, 0x1 ;  /* 0x00000003053f7211 */ /* 0x000fe200078e08ff */
[----:B------:R0:W3:Y:S01]  /*28b0*/  LDG.E.U16 R54, desc[UR60][R10.64] ;  /* 0x0000003c0a367981 */ /* 0x0000e2000c1e1500 */
[----:B------:R-:W-:-:S03]  /*28c0*/  LEA.HI.X.SX32 R7, R53, R72, 0x1, P0 ;  /* 0x0000004835077211 */ /* 0x000fc600000f0eff */
[----:B------:R-:W-:Y:S01]  /*28d0*/  IMAD R125, R5, 0x2, R63 ;  /* 0x00000002057d7824 */ /* 0x000fe200078e023f */
[----:B------:R-:W-:Y:S01]  /*28e0*/  LEA R50, P0, R61, R2, 0x1 ;  /* 0x000000023d327211 */ /* 0x000fe200078008ff */
[----:B------:R1:W4:Y:S02]  /*28f0*/  LDG.E.U16 R81, desc[UR60][R6.64] ;  /* 0x0000003c06517981 */ /* 0x000324000c1e1500 */
[----:B0-----:R-:W-:Y:S01]  /*2900*/  IMAD R10, R5, 0x2, R125 ;  /* 0x00000002050a7824 */ /* 0x001fe200078e027d */
[----:B------:R-:W-:-:S03]  /*2910*/  LEA.HI.X.SX32 R51, R61, R72, 0x1, P0 ;  /* 0x000000483d337211 */ /* 0x000fc600000f0eff */
[----:B------:R-:W-:Y:S01]  /*2920*/  IMAD R61, R5, 0x2, R10 ;  /* 0x00000002053d7824 */ /* 0x000fe200078e020a */
[C---:B-1----:R-:W-:Y:S01]  /*2930*/  LEA R6, P0, R47.reuse, R2, 0x1 ;  /* 0x000000022f067211 */ /* 0x042fe200078008ff */
[----:B------:R0:W3:Y:S03]  /*2940*/  LDG.E.U16 R66, desc[UR60][R50.64] ;  /* 0x0000003c32427981 */ /* 0x0000e6000c1e1500 */
[----:B------:R-:W-:Y:S01]  /*2950*/  LEA.HI.X.SX32 R7, R47, R72, 0x1, P0 ;  /* 0x000000482f077211 */ /* 0x000fe200000f0eff */
[----:B------:R-:W-:Y:S01]  /*2960*/  IMAD R47, R5, 0x2, R61 ;  /* 0x00000002052f7824 */ /* 0x000fe200078e023d */
[----:B------:R-:W-:-:S03]  /*2970*/  LEA R48, P1, R65, R2, 0x1 ;  /* 0x0000000241307211 */ /* 0x000fc600078208ff */
[----:B------:R-:W-:Y:S01]  /*2980*/  IMAD R127, R5, 0x2, R47 ;  /* 0x00000002057f7824 */ /* 0x000fe200078e022f */
[----:B------:R-:W-:Y:S01]  /*2990*/  LEA.HI.X.SX32 R49, R65, R72, 0x1, P1 ;  /* 0x0000004841317211 */ /* 0x000fe200008f0eff */
[----:B------:R1:W5:Y:S01]  /*29a0*/  LDG.E.U16 R80, desc[UR60][R6.64] ;  /* 0x0000003c06507981 */ /* 0x000362000c1e1500 */
[----:B0-----:R-:W-:Y:S01]  /*29b0*/  LEA R50, P0, R75, R2, 0x1 ;  /* 0x000000024b327211 */ /* 0x001fe200078008ff */
[----:B------:R-:W-:Y:S02]  /*29c0*/  IMAD R11, R5, 0x2, R127 ;  /* 0x00000002050b7824 */ /* 0x000fe400078e027f */
[----:B------:R0:W3:Y:S01]  /*29d0*/  LDG.E.U16 R53, desc[UR60][R48.64] ;  /* 0x0000003c30357981 */ /* 0x0000e2000c1e1500 */
[----:B------:R-:W-:Y:S02]  /*29e0*/  LEA.HI.X.SX32 R51, R75, R72, 0x1, P0 ;  /* 0x000000484b337211 */ /* 0x000fe400000f0eff */
[----:B------:R-:W-:Y:S02]  /*29f0*/  LEA R75, R5, R11, 0x1 ;  /* 0x0000000b054b7211 */ /* 0x000fe400078e08ff */
[-C--:B-1----:R-:W-:Y:S01]  /*2a00*/  LEA R6, P0, R3, R2.reuse, 0x1 ;  /* 0x0000000203067211 */ /* 0x082fe200078008ff */
[----:B------:R-:W3:Y:S01]  /*2a10*/  LDG.E.U16 R65, desc[UR60][R50.64] ;  /* 0x0000003c32417981 */ /* 0x000ee2000c1e1500 */
[----:B0-----:R-:W-:-:S02]  /*2a20*/  LEA R48, P1, R77, R2, 0x1 ;  /* 0x000000024d307211 */ /* 0x001fc400078208ff */
[-C--:B------:R-:W-:Y:S01]  /*2a30*/  LEA.HI.X.SX32 R7, R3, R72.reuse, 0x1, P0 ;  /* 0x0000004803077211 */ /* 0x080fe200000f0eff */
[----:B------:R-:W-:Y:S01]  /*2a40*/  IMAD R3, R5, 0x2, R75 ;  /* 0x0000000205037824 */ /* 0x000fe200078e024b */
[----:B------:R-:W-:-:S03]  /*2a50*/  LEA.HI.X.SX32 R49, R77, R72, 0x1, P1 ;  /* 0x000000484d317211 */ /* 0x000fc600008f0eff */
[C---:B------:R-:W-:Y:S01]  /*2a60*/  IMAD R129, R5.reuse, 0x2, R3 ;  /* 0x0000000205817824 */ /* 0x040fe200078e0203 */
[----:B------:R0:W3:Y:S04]  /*2a70*/  LDG.E.U16 R79, desc[UR60][R6.64] ;  /* 0x0000003c064f7981 */ /* 0x0000e8000c1e1500 */
[----:B------:R1:W3:Y:S01]  /*2a80*/  LDG.E.U16 R52, desc[UR60][R48.64] ;  /* 0x0000003c30347981 */ /* 0x0002e2000c1e1500 */
[----:B0-----:R-:W-:Y:S01]  /*2a90*/  IMAD R6, R5, 0x2, R129 ;  /* 0x0000000205067824 */ /* 0x001fe200078e0281 */
[----:B-1----:R-:W-:-:S04]  /*2aa0*/  LEA R48, P1, R125, R2, 0x1 ;  /* 0x000000027d307211 */ /* 0x002fc800078208ff */
[----:B------:R-:W-:Y:S01]  /*2ab0*/  LEA.HI.X.SX32 R49, R125, R72, 0x1, P1 ;  /* 0x000000487d317211 */ /* 0x000fe200008f0eff */
[----:B------:R-:W-:Y:S01]  /*2ac0*/  IMAD R125, R5, 0x2, R6 ;  /* 0x00000002057d7824 */ /* 0x000fe200078e0206 */
[----:B------:R-:W-:-:S03]  /*2ad0*/  LEA R50, P0, R63, R2, 0x1 ;  /* 0x000000023f327211 */ /* 0x000fc600078008ff */
[----:B------:R-:W-:Y:S01]  /*2ae0*/  IMAD R131, R5, 0x2, R125 ;  /* 0x0000000205837824 */ /* 0x000fe200078e027d */
[----:B------:R-:W-:Y:S02]  /*2af0*/  LEA.HI.X.SX32 R51, R63, R72, 0x1, P0 ;  /* 0x000000483f337211 */ /* 0x000fe400000f0eff */
[----:B------:R-:W-:Y:S01]  /*2b00*/  LEA R62, P0, R61, R2, 0x1 ;  /* 0x000000023d3e7211 */ /* 0x000fe200078008ff */
[----:B------:R-:W-:Y:S02]  /*2b10*/  IMAD R133, R5, 0x2, R131 ;  /* 0x0000000205857824 */ /* 0x000fe400078e0283 */
[----:B------:R-:W3:Y:S01]  /*2b20*/  LDG.E.U16 R64, desc[UR60][R50.64] ;  /* 0x0000003c32407981 */ /* 0x000ee2000c1e1500 */
[----:B------:R-:W-:Y:S02]  /*2b30*/  LEA.HI.X.SX32 R63, R61, R72, 0x1, P0 ;  /* 0x000000483d3f7211 */ /* 0x000fe400000f0eff */
[----:B------:R-:W-:Y:S02]  /*2b40*/  LEA R60, P0, R47, R2, 0x1 ;  /* 0x000000022f3c7211 */ /* 0x000fe400078008ff */
[----:B------:R-:W-:Y:S01]  /*2b50*/  LEA R7, R5, R133, 0x1 ;  /* 0x0000008505077211 */ /* 0x000fe200078e08ff */
[----:B------:R-:W3:Y:S01]  /*2b60*/  LDG.E.U16 R78, desc[UR60][R62.64] ;  /* 0x0000003c3e4e7981 */ /* 0x000ee2000c1e1500 */
[----:B------:R-:W-:-:S02]  /*2b70*/  LEA.HI.X.SX32 R61, R47, R72, 0x1, P0 ;  /* 0x000000482f3d7211 */ /* 0x000fc400000f0eff */
[----:B------:R-:W-:Y:S01]  /*2b80*/  LEA R76, P0, R75, R2, 0x1 ;  /* 0x000000024b4c7211 */ /* 0x000fe200078008ff */
[----:B------:R-:W-:Y:S01]  /*2b90*/  IMAD R47, R5, 0x2, R7 ;  /* 0x00000002052f7824 */ /* 0x000fe200078e0207 */
[----:B------:R-:W3:Y:S02]  /*2ba0*/  LDG.E.U16 R51, desc[UR60][R48.64] ;  /* 0x0000003c30337981 */ /* 0x000ee4000c1e1500 */
[----:B------:R-:W-:Y:S01]  /*2bb0*/  LEA.HI.X.SX32 R77, R75, R72, 0x1, P0 ;  /* 0x000000484b4d7211 */ /* 0x000fe200000f0eff */
[C---:B------:R-:W-:Y:S01]  /*2bc0*/  IMAD R75, R5.reuse, 0x2, R47 ;  /* 0x00000002054b7824 */ /* 0x040fe200078e022f */
[----:B------:R0:W3:Y:S03]  /*2bd0*/  LDG.E.U16 R63, desc[UR60][R60.64] ;  /* 0x0000003c3c3f7981 */ /* 0x0000e6000c1e1500 */
[C---:B------:R-:W-:Y:S01]  /*2be0*/  IMAD R135, R5.reuse, 0x2, R75 ;  /* 0x0000000205877824 */ /* 0x040fe200078e024b */
[----:B------:R-:W4:Y:S03]  /*2bf0*/  LDG.E.U16 R77, desc[UR60][R76.64] ;  /* 0x0000003c4c4d7981 */ /* 0x000f26000c1e1500 */
[----:B------:R-:W-:Y:S01]  /*2c00*/  IMAD R8, R5, 0x2, R135 ;  /* 0x0000000205087824 */ /* 0x000fe200078e0287 */
[----:B0-----:R-:W-:-:S03]  /*2c10*/  LEA R60, P0, R3, R2, 0x1 ;  /* 0x00000002033c7211 */ /* 0x001fc600078008ff */
[----:B------:R-:W-:Y:S01]  /*2c20*/  IMAD R137, R5, 0x2, R8 ;  /* 0x0000000205897824 */ /* 0x000fe200078e0208 */
[----:B------:R-:W-:Y:S02]  /*2c30*/  LEA R48, P1, R127, R2, 0x1 ;  /* 0x000000027f307211 */ /* 0x000fe400078208ff */
[----:B------:R-:W-:Y:S01]  /*2c40*/  LEA.HI.X.SX32 R61, R3, R72, 0x1, P0 ;  /* 0x00000048033d7211 */ /* 0x000fe200000f0eff */
[----:B------:R-:W-:Y:S01]  /*2c50*/  IMAD R141, R5, 0x2, R137 ;  /* 0x00000002058d7824 */ /* 0x000fe200078e0289 */
[----:B------:R-:W-:Y:S02]  /*2c60*/  LEA R126, P0, R125, R2, 0x1 ;  /* 0x000000027d7e7211 */ /* 0x000fe400078008ff */
[-C--:B------:R-:W-:Y:S01]  /*2c70*/  LEA.HI.X.SX32 R49, R127, R72.reuse, 0x1, P1 ;  /* 0x000000487f317211 */ /* 0x080fe200008f0eff */
[----:B------:R0:W3:Y:S01]  /*2c80*/  LDG.E.U16 R62, desc[UR60][R60.64] ;  /* 0x0000003c3c3e7981 */ /* 0x0000e2000c1e1500 */
[----:B------:R-:W-:Y:S02]  /*2c90*/  LEA.HI.X.SX32 R127, R125, R72, 0x1, P0 ;  /* 0x000000487d7f7211 */ /* 0x000fe400000f0eff */
[----:B------:R-:W-:Y:S01]  /*2ca0*/  LEA R143, R5, R141, 0x1 ;  /* 0x0000008d058f7211 */ /* 0x000fe200078e08ff */
[----:B------:R1:W3:Y:S01]  /*2cb0*/  LDG.E.U16 R50, desc[UR60][R48.64] ;  /* 0x0000003c30327981 */ /* 0x0002e2000c1e1500 */
[----:B0-----:R-:W-:-:S03]  /*2cc0*/  LEA R60, P0, R131, R2, 0x1 ;  /* 0x00000002833c7211 */ /* 0x001fc600078008ff */
[----:B------:R-:W-:Y:S01]  /*2cd0*/  IMAD R3, R5, 0x2, R143 ;  /* 0x0000000205037824 */ /* 0x000fe200078e028f */
[----:B------:R0:W2:Y:S01]  /*2ce0*/  LDG.E.U16 R76, desc[UR60][R126.64] ;  /* 0x0000003c7e4c7981 */ /* 0x0000a2000c1e1500 */
[----:B-1----:R-:W-:Y:S02]  /*2cf0*/  LEA R48, P1, R129, R2, 0x1 ;  /* 0x0000000281307211 */ /* 0x002fe400078208ff */
[----:B------:R-:W-:Y:S02]  /*2d00*/  LEA.HI.X.SX32 R61, R131, R72, 0x1, P0 ;  /* 0x00000048833d7211 */ /* 0x000fe400000f0eff */
[----:B------:R-:W-:Y:S01]  /*2d10*/  LEA R128, P0, R47, R2, 0x1 ;  /* 0x000000022f807211 */ /* 0x000fe200078008ff */
[----:B------:R-:W-:Y:S01]  /*2d20*/  IMAD R145, R5, 0x2, R3 ;  /* 0x0000000205917824 */ /* 0x000fe200078e0203 */
[-C--:B------:R-:W-:Y:S02]  /*2d30*/  LEA.HI.X.SX32 R49, R129, R72.reuse, 0x1, P1 ;  /* 0x0000004881317211 */ /* 0x080fe400008f0eff */
[----:B------:R-:W-:Y:S01]  /*2d40*/  LEA.HI.X.SX32 R129, R47, R72, 0x1, P0 ;  /* 0x000000482f817211 */ /* 0x000fe200000f0eff */
[----:B------:R1:W-:Y:S01]  /*2d50*/  STL [R1], R4 ;  /* 0x0000000401007387 */ /* 0x0003e20000100800 */
[-C--:B0-----:R-:W-:Y:S01]  /*2d60*/  LEA R126, P0, R75, R2.reuse, 0x1 ;  /* 0x000000024b7e7211 */ /* 0x081fe200078008ff */
[----:B------:R-:W-:Y:S01]  /*2d70*/  IMAD R147, R5, 0x2, R145 ;  /* 0x0000000205937824 */ /* 0x000fe200078e0291 */
[----:B------:R-:W-:Y:S01]  /*2d80*/  LEA R124, P1, R133, R2, 0x1 ;  /* 0x00000002857c7211 */ /* 0x000fe200078208ff */
[----:B------:R-:W3:Y:S01]  /*2d90*/  LDG.E.U16 R49, desc[UR60][R48.64] ;  /* 0x0000003c30317981 */ /* 0x000ee2000c1e1500 */
[----:B------:R-:W-:Y:S01]  /*2da0*/  LEA.HI.X.SX32 R127, R75, R72, 0x1, P0 ;  /* 0x000000484b7f7211 */ /* 0x000fe200000f0eff */
[----:B------:R-:W-:-:S02]  /*2db0*/  IMAD R153, R5, 0x2, R147 ;  /* 0x0000000205997824 */ /* 0x000fc400078e0293 */
[----:B------:R0:W5:Y:S02]  /*2dc0*/  LDG.E.U16 R75, desc[UR60][R128.64] ;  /* 0x0000003c804b7981 */ /* 0x000164000c1e1500 */
[C---:B-1----:R-:W-:Y:S02]  /*2dd0*/  IMAD R4, R5.reuse, 0x2, R153 ;  /* 0x0000000205047824 */ /* 0x042fe400078e0299 */
[----:B------:R-:W3:Y:S02]  /*2de0*/  LDG.E.U16 R61, desc[UR60][R60.64] ;  /* 0x0000003c3c3d7981 */ /* 0x000ee4000c1e1500 */
[----:B------:R-:W-:Y:S01]  /*2df0*/  IMAD R155, R5, 0x2, R4 ;  /* 0x00000002059b7824 */ /* 0x000fe200078e0204 */
[----:B------:R-:W-:-:S04]  /*2e00*/  LEA.HI.X.SX32 R125, R133, R72, 0x1, P1 ;  /* 0x00000048857d7211 */ /* 0x000fc800008f0eff */
[C---:B------:R-:W-:Y:S01]  /*2e10*/  LEA R149, R5.reuse, R155, 0x1 ;  /* 0x0000009b05957211 */ /* 0x040fe200078e08ff */
[----:B------:R1:W3:Y:S04]  /*2e20*/  LDG.E.U16 R48, desc[UR60][R124.64] ;  /* 0x0000003c7c307981 */ /* 0x0002e8000c1e1500 */
[----:B------:R-:W-:Y:S01]  /*2e30*/  IMAD R139, R5, 0x2, R149 ;  /* 0x00000002058b7824 */ /* 0x000fe200078e0295 */
[-C--:B0-----:R-:W-:Y:S01]  /*2e40*/  LEA R128, P0, R137, R2.reuse, 0x1 ;  /* 0x0000000289807211 */ /* 0x081fe200078008ff */
[----:B------:R0:W3:Y:S01]  /*2e50*/  LDG.E.U16 R60, desc[UR60][R126.64] ;  /* 0x0000003c7e3c7981 */ /* 0x0000e2000c1e1500 */
[----:B-1----:R-:W-:Y:S01]  /*2e60*/  LEA R124, P1, R135, R2, 0x1 ;  /* 0x00000002877c7211 */ /* 0x002fe200078208ff */
[----:B------:R-:W-:-:S03]  /*2e70*/  IMAD R131, R5, 0x2, R139 ;  /* 0x0000000205837824 */ /* 0x000fc600078e028b */
[----:B------:R-:W-:Y:S01]  /*2e80*/  LEA.HI.X.SX32 R125, R135, R72, 0x1, P1 ;  /* 0x00000048877d7211 */ /* 0x000fe200008f0eff */
[----:B------:R-:W-:Y:S01]  /*2e90*/  IMAD R151, R5, 0x2, R131 ;  /* 0x0000000205977824 */ /* 0x000fe200078e0283 */
[----:B0-----:R-:W-:Y:S02]  /*2ea0*/  LEA R126, P1, R143, R2, 0x1 ;  /* 0x000000028f7e7211 */ /* 0x001fe400078208ff */
[-C--:B------:R-:W-:Y:S01]  /*2eb0*/  LEA.HI.X.SX32 R129, R137, R72.reuse, 0x1, P0 ;  /* 0x0000004889817211 */ /* 0x080fe200000f0eff */
[----:B------:R0:W3:Y:S01]  /*2ec0*/  LDG.E.U16 R47, desc[UR60][R124.64] ;  /* 0x0000003c7c2f7981 */ /* 0x0000e2000c1e1500 */
[----:B------:R-:W-:Y:S01]  /*2ed0*/  LEA.HI.X.SX32 R127, R143, R72, 0x1, P1 ;  /* 0x000000488f7f7211 */ /* 0x000fe200008f0eff */
[----:B------:R-:W-:Y:S02]  /*2ee0*/  IMAD R143, R5, 0x2, R151 ;  /* 0x00000002058f7824 */ /* 0x000fe400078e0297 */
[----:B------:R1:W3:Y:S04]  /*2ef0*/  LDG.E.U16 R132, desc[UR60][R128.64] ;  /* 0x0000003c80847981 */ /* 0x0002e8000c1e1500 */
[----:B------:R-:W3:Y:S01]  /*2f00*/  LDG.E.U16 R134, desc[UR60][R126.64] ;  /* 0x0000003c7e867981 */ /* 0x000ee2000c1e1500 */
[----:B0-----:R-:W-:-:S04]  /*2f10*/  LEA R124, P0, R141, R2, 0x1 ;  /* 0x000000028d7c7211 */ /* 0x001fc800078008ff */
[----:B------:R-:W-:Y:S01]  /*2f20*/  LEA.HI.X.SX32 R125, R141, R72, 0x1, P0 ;  /* 0x000000488d7d7211 */ /* 0x000fe200000f0eff */
[----:B------:R-:W-:Y:S01]  /*2f30*/  IMAD R141, R5, 0x2, R143 ;  /* 0x00000002058d7824 */ /* 0x000fe200078e028f */
[----:B-1----:R-:W-:-:S03]  /*2f40*/  LEA R128, P0, R145, R2, 0x1 ;  /* 0x0000000291807211 */ /* 0x002fc600078008ff */
[----:B------:R0:W3:Y:S01]  /*2f50*/  LDG.E.U16 R133, desc[UR60][R124.64] ;  /* 0x0000003c7c857981 */ /* 0x0000e2000c1e1500 */
[----:B------:R-:W-:Y:S01]  /*2f60*/  LEA.HI.X.SX32 R129, R145, R72, 0x1, P0 ;  /* 0x0000004891817211 */ /* 0x000fe200000f0eff */
[----:B------:R-:W-:-:S04]  /*2f70*/  IMAD R135, R5, 0x2, R141 ;  /* 0x0000000205877824 */ /* 0x000fc800078e028d */
[----:B------:R1:W3:Y:S01]  /*2f80*/  LDG.E.U16 R176, desc[UR60][R128.64] ;  /* 0x0000003c80b07981 */ /* 0x0002e2000c1e1500 */
[----:B0-----:R-:W-:-:S04]  /*2f90*/  LEA R124, P0, R147, R2, 0x1 ;  /* 0x00000002937c7211 */ /* 0x001fc800078008ff */
[----:B------:R-:W-:Y:S02]  /*2fa0*/  LEA.HI.X.SX32 R125, R147, R72, 0x1, P0 ;  /* 0x00000048937d7211 */ /* 0x000fe400000f0eff */
[----:B------:R-:W-:Y:S02]  /*2fb0*/  LEA R147, R5, R135, 0x1 ;  /* 0x0000008705937211 */ /* 0x000fe400078e08ff */
[-C--:B-1----:R-:W-:Y:S01]  /*2fc0*/  LEA R128, P0, R155, R2.reuse, 0x1 ;  /* 0x000000029b807211 */ /* 0x082fe200078008ff */
[----:B------:R0:W3:Y:S02]  /*2fd0*/  LDG.E.U16 R136, desc[UR60][R124.64] ;  /* 0x0000003c7c887981 */ /* 0x0000e4000c1e1500 */
[----:B------:R-:W-:Y:S01]  /*2fe0*/  IMAD R146, R5, 0x2, R147 ;  /* 0x0000000205927824 */ /* 0x000fe200078e0293 */
[----:B------:R-:W-:Y:S02]  /*2ff0*/  LEA R126, P1, R153, R2, 0x1 ;  /* 0x00000002997e7211 */ /* 0x000fe400078208ff */
[-C--:B------:R-:W-:Y:S01]  /*3000*/  LEA.HI.X.SX32 R129, R155, R72.reuse, 0x1, P0 ;  /* 0x000000489b817211 */ /* 0x080fe200000f0eff */
[----:B------:R-:W-:Y:S01]  /*3010*/  IMAD R145, R5, 0x2, R146 ;  /* 0x0000000205917824 */ /* 0x000fe200078e0292 */
[----:B------:R-:W-:-:S03]  /*3020*/  LEA.HI.X.SX32 R127, R153, R72, 0x1, P1 ;  /* 0x00000048997f7211 */ /* 0x000fc600008f0eff */
[----:B------:R-:W-:Y:S01]  /*3030*/  IMAD R138, R5, 0x2, R145 ;  /* 0x00000002058a7824 */ /* 0x000fe200078e0291 */
[----:B0-----:R-:W-:Y:S01]  /*3040*/  LEA R124, P0, R149, R2, 0x1 ;  /* 0x00000002957c7211 */ /* 0x001fe200078008ff */
[----:B------:R-:W3:Y:S02]  /*3050*/  LDG.E.U16 R177, desc[UR60][R128.64] ;  /* 0x0000003c80b17981 */ /* 0x000ee4000c1e1500 */
[----:B------:R-:W-:Y:S01]  /*3060*/  IMAD R148, R5, 0x2, R138 ;  /* 0x0000000205947824 */ /* 0x000fe200078e028a */
[----:B------:R-:W-:Y:S01]  /*3070*/  LEA.HI.X.SX32 R125, R149, R72, 0x1, P0 ;  /* 0x00000048957d7211 */ /* 0x000fe200000f0eff */
[----:B------:R0:W3:Y:S02]  /*3080*/  LDG.E.U16 R137, desc[UR60][R126.64] ;  /* 0x0000003c7e897981 */ /* 0x0000e4000c1e1500 */
[----:B------:R-:W-:Y:S01]  /*3090*/  IMAD R150, R5, 0x2, R148 ;  /* 0x0000000205967824 */ /* 0x000fe200078e0294 */
[----:B0-----:R-:W-:-:S03]  /*30a0*/  LEA R126, P1, R139, R2, 0x1 ;  /* 0x000000028b7e7211 */ /* 0x001fc600078208ff */
[----:B------:R-:W-:Y:S01]  /*30b0*/  IMAD R149, R5, 0x2, R150 ;  /* 0x0000000205957824 */ /* 0x000fe200078e0296 */
[----:B------:R-:W-:Y:S02]  /*30c0*/  LEA.HI.X.SX32 R127, R139, R72, 0x1, P1 ;  /* 0x000000488b7f7211 */ /* 0x000fe400008f0eff */
[----:B------:R0:W3:Y:S01]  /*30d0*/  LDG.E.U16 R139, desc[UR60][R124.64] ;  /* 0x0000003c7c8b7981 */ /* 0x0000e2000c1e1500 */
[----:B------:R-:W-:-:S03]  /*30e0*/  LEA R128, P0, R151, R2, 0x1 ;  /* 0x0000000297807211 */ /* 0x000fc600078008ff */
[----:B------:R1:W3:Y:S01]  /*30f0*/  LDG.E.U16 R140, desc[UR60][R126.64] ;  /* 0x0000003c7e8c7981 */ /* 0x0002e2000c1e1500 */
[----:B0-----:R-:W-:-:S04]  /*3100*/  LEA R124, P1, R141, R2, 0x1 ;  /* 0x000000028d7c7211 */ /* 0x001fc800078208ff */
[-C--:B------:R-:W-:Y:S02]  /*3110*/  LEA.HI.X.SX32 R125, R141, R72.reuse, 0x1, P1 ;  /* 0x000000488d7d7211 */ /* 0x080fe400008f0eff */
[----:B------:R-:W-:Y:S02]  /*3120*/  LEA R141, R5, R149, 0x1 ;  /* 0x00000095058d7211 */ /* 0x000fe400078e08ff */
[----:B------:R-:W-:Y:S01]  /*3130*/  LEA.HI.X.SX32 R129, R151, R72, 0x1, P0 ;  /* 0x0000004897817211 */ /* 0x000fe200000f0eff */
[----:B------:R0:W3:Y:S02]  /*3140*/  LDG.E.U16 R144, desc[UR60][R124.64] ;  /* 0x0000003c7c907981 */ /* 0x0000e4000c1e1500 */
[----:B------:R-:W-:Y:S01]  /*3150*/  IMAD R152, R5, 0x2, R141 ;  /* 0x0000000205987824 */ /* 0x000fe200078e028d */
[----:B-1----:R-:W-:Y:S01]  /*3160*/  LEA R126, P0, R143, R2, 0x1 ;  /* 0x000000028f7e7211 */ /* 0x002fe200078008ff */
[----:B------:R1:W3:Y:S02]  /*3170*/  LDG.E.U16 R142, desc[UR60][R128.64] ;  /* 0x0000003c808e7981 */ /* 0x0002e4000c1e1500 */
[----:B------:R-:W-:Y:S01]  /*3180*/  IMAD R153, R5, 0x2, R152 ;  /* 0x0000000205997824 */ /* 0x000fe200078e0298 */
[----:B------:R-:W-:-:S02]  /*3190*/  LEA.HI.X.SX32 R127, R143, R72, 0x1, P0 ;  /* 0x000000488f7f7211 */ /* 0x000fc400000f0eff */
[-C--:B0-----:R-:W-:Y:S01]  /*31a0*/  LEA R124, P1, R145, R2.reuse, 0x1 ;  /* 0x00000002917c7211 */ /* 0x081fe200078208ff */
[----:B------:R-:W-:Y:S02]  /*31b0*/  IMAD R163, R5, 0x2, R153 ;  /* 0x0000000205a37824 */ /* 0x000fe400078e0299 */
[----:B------:R0:W3:Y:S01]  /*31c0*/  LDG.E.U16 R143, desc[UR60][R126.64] ;  /* 0x0000003c7e8f7981 */ /* 0x0000e2000c1e1500 */
[----:B-1----:R-:W-:Y:S02]  /*31d0*/  LEA R128, P0, R147, R2, 0x1 ;  /* 0x0000000293807211 */ /* 0x002fe400078008ff */
[-C--:B------:R-:W-:Y:S01]  /*31e0*/  LEA.HI.X.SX32 R125, R145, R72.reuse, 0x1, P1 ;  /* 0x00000048917d7211 */ /* 0x080fe200008f0eff */
[----:B------:R-:W-:Y:S01]  /*31f0*/  IMAD R145, R5, 0x2, R163 ;  /* 0x0000000205917824 */ /* 0x000fe200078e02a3 */
[----:B------:R-:W-:Y:S02]  /*3200*/  LEA.HI.X.SX32 R129, R147, R72, 0x1, P0 ;  /* 0x0000004893817211 */ /* 0x000fe400000f0eff */
[----:B0-----:R-:W-:Y:S01]  /*3210*/  LEA R126, P0, R146, R2, 0x1 ;  /* 0x00000002927e7211 */ /* 0x001fe200078008ff */
[----:B------:R-:W-:-:S03]  /*3220*/  IMAD R155, R5, 0x2, R145 ;  /* 0x00000002059b7824 */ /* 0x000fc600078e0291 */
[----:B------:R-:W-:Y:S02]  /*3230*/  LEA.HI.X.SX32 R127, R146, R72, 0x1, P0 ;  /* 0x00000048927f7211 */ /* 0x000fe400000f0eff */
[----:B------:R0:W3:Y:S01]  /*3240*/  LDG.E.U16 R146, desc[UR60][R128.64] ;  /* 0x0000003c80927981 */ /* 0x0000e2000c1e1500 */
[----:B------:R-:W-:-:S03]  /*3250*/  IMAD R164, R5, 0x2, R155 ;  /* 0x0000000205a47824 */ /* 0x000fc600078e029b */
[----:B------:R1:W3:Y:S01]  /*3260*/  LDG.E.U16 R147, desc[UR60][R126.64] ;  /* 0x0000003c7e937981 */ /* 0x0002e2000c1e1500 */
[C---:B0-----:R-:W-:Y:S02]  /*3270*/  LEA R128, P0, R148.reuse, R2, 0x1 ;  /* 0x0000000294807211 */ /* 0x041fe400078008ff */
[----:B------:R-:W-:Y:S02]  /*3280*/  LEA R165, R5, R164, 0x1 ;  /* 0x000000a405a57211 */ /* 0x000fe400078e08ff */
[----:B------:R-:W-:Y:S02]  /*3290*/  LEA.HI.X.SX32 R129, R148, R72, 0x1, P0 ;  /* 0x0000004894817211 */ /* 0x000fe400000f0eff */
[----:B------:R0:W3:Y:S01]  /*32a0*/  LDG.E.U16 R148, desc[UR60][R124.64] ;  /* 0x0000003c7c947981 */ /* 0x0000e2000c1e1500 */
[-C--:B-1----:R-:W-:Y:S02]  /*32b0*/  LEA R126, P0, R150, R2.reuse, 0x1 ;  /* 0x00000002967e7211 */ /* 0x082fe400078008ff */
[----:B0-----:R-:W-:-:S04]  /*32c0*/  LEA R124, P1, R149, R2, 0x1 ;  /* 0x00000002957c7211 */ /* 0x001fc800078208ff */
[-C--:B------:R-:W-:Y:S01]  /*32d0*/  LEA.HI.X.SX32 R125, R149, R72.reuse, 0x1, P1 ;  /* 0x00000048957d7211 */ /* 0x080fe200008f0eff */
[C---:B------:R-:W-:Y:S01]  /*32e0*/  IMAD R149, R5.reuse, 0x2, R165 ;  /* 0x0000000205957824 */ /* 0x040fe200078e02a5 */
[----:B------:R-:W-:Y:S02]  /*32f0*/  LEA.HI.X.SX32 R127, R150, R72, 0x1, P0 ;  /* 0x00000048967f7211 */ /* 0x000fe400000f0eff */
[----:B------:R0:W3:Y:S01]  /*3300*/  LDG.E.U16 R150, desc[UR60][R128.64] ;  /* 0x0000003c80967981 */ /* 0x0000e2000c1e1500 */
[----:B------:R-:W-:-:S03]  /*3310*/  IMAD R156, R5, 0x2, R149 ;  /* 0x00000002059c7824 */ /* 0x000fc600078e0295 */
[----:B------:R1:W3:Y:S01]  /*3320*/  LDG.E.U16 R151, desc[UR60][R126.64] ;  /* 0x0000003c7e977981 */ /* 0x0002e2000c1e1500 */
[----:B------:R-:W-:Y:S01]  /*3330*/  IMAD R166, R5, 0x2, R156 ;  /* 0x0000000205a67824 */ /* 0x000fe200078e029c */
[----:B0-----:R-:W-:-:S03]  /*3340*/  LEA R128, P0, R152, R2, 0x1 ;  /* 0x0000000298807211 */ /* 0x001fc600078008ff */
[----:B------:R-:W-:Y:S01]  /*3350*/  IMAD R171, R5, 0x2, R166 ;  /* 0x0000000205ab7824 */ /* 0x000fe200078e02a6 */
[----:B------:R-:W-:Y:S02]  /*3360*/  LEA.HI.X.SX32 R129, R152, R72, 0x1, P0 ;  /* 0x0000004898817211 */ /* 0x000fe400000f0eff */
[C---:B-1----:R-:W-:Y:S01]  /*3370*/  LEA R126, P0, R153.reuse, R2, 0x1 ;  /* 0x00000002997e7211 */ /* 0x042fe200078008ff */
[----:B------:R0:W3:Y:S03]  /*3380*/  LDG.E.U16 R152, desc[UR60][R124.64] ;  /* 0x0000003c7c987981 */ /* 0x0000e6000c1e1500 */
[----:B------:R-:W-:Y:S01]  /*3390*/  LEA.HI.X.SX32 R127, R153, R72, 0x1, P0 ;  /* 0x00000048997f7211 */ /* 0x000fe200000f0eff */
[----:B------:R-:W-:Y:S01]  /*33a0*/  IMAD R153, R5, 0x2, R171 ;  /* 0x0000000205997824 */ /* 0x000fe200078e02ab */
[----:B------:R1:W3:Y:S01]  /*33b0*/  LDG.E.U16 R154, desc[UR60][R128.64] ;  /* 0x0000003c809a7981 */ /* 0x0002e2000c1e1500 */
[----:B0-----:R-:W-:-:S02]  /*33c0*/  LEA R124, P1, R155, R2, 0x1 ;  /* 0x000000029b7c7211 */ /* 0x001fc400078208ff */
[----:B------:R-:W-:Y:S02]  /*33d0*/  IMAD R167, R5, 0x2, R153 ;  /* 0x0000000205a77824 */ /* 0x000fe400078e0299 */
[----:B------:R-:W-:Y:S02]  /*33e0*/  LEA.HI.X.SX32 R125, R155, R72, 0x1, P1 ;  /* 0x000000489b7d7211 */ /* 0x000fe400008f0eff */
[C---:B-1----:R-:W-:Y:S01]  /*33f0*/  LEA R128, P0, R156.reuse, R2, 0x1 ;  /* 0x000000029c807211 */ /* 0x042fe200078008ff */
[----:B------:R-:W3:Y:S03]  /*3400*/  LDG.E.U16 R155, desc[UR60][R126.64] ;  /* 0x0000003c7e9b7981 */ /* 0x000ee6000c1e1500 */
[----:B------:R-:W-:Y:S02]  /*3410*/  LEA.HI.X.SX32 R129, R156, R72, 0x1, P0 ;  /* 0x000000489c817211 */ /* 0x000fe400000f0eff */
[----:B------:R0:W3:Y:S04]  /*3420*/  LDG.E.U16 R156, desc[UR60][R124.64] ;  /* 0x0000003c7c9c7981 */ /* 0x0000e8000c1e1500 */
[----:B------:R1:W3:Y:S01]  /*3430*/  LDG.E.U16 R128, desc[UR60][R128.64] ;  /* 0x0000003c80807981 */ /* 0x0002e2000c1e1500 */
[----:B0-----:R-:W-:-:S04]  /*3440*/  LEA R124, P0, R167, R2, 0x1 ;  /* 0x00000002a77c7211 */ /* 0x001fc800078008ff */
[----:B------:R-:W-:Y:S02]  /*3450*/  LEA.HI.X.SX32 R125, R167, R72, 0x1, P0 ;  /* 0x00000048a77d7211 */ /* 0x000fe400000f0eff */
[----:B------:R-:W-:-:S03]  /*3460*/  LEA R167, R5, R167, 0x1 ;  /* 0x000000a705a77211 */ /* 0x000fc600078e08ff */
[----:B------:R0:W3:Y:S02]  /*3470*/  LDG.E.U16 R157, desc[UR60][R124.64] ;  /* 0x0000003c7c9d7981 */ /* 0x0000e4000c1e1500 */
[----:B------:R-:W-:-:S04]  /*3480*/  IMAD R172, R5, 0x2, R167 ;  /* 0x0000000205ac7824 */ /* 0x000fc800078e02a7 */
[----:B-1----:R-:W-:-:S04]  /*3490*/  IMAD R129, R5, 0x2, R172 ;  /* 0x0000000205817824 */ /* 0x002fc800078e02ac */
[----:B------:R-:W-:-:S05]  /*34a0*/  IMAD R168, R5, 0x2, R129 ;  /* 0x0000000205a87824 */ /* 0x000fca00078e0281 */
[----:B0-----:R-:W-:-:S04]  /*34b0*/  LEA R124, P0, R168, R2, 0x1 ;  /* 0x00000002a87c7211 */ /* 0x001fc800078008ff */
[----:B------:R-:W-:Y:S01]  /*34c0*/  LEA.HI.X.SX32 R125, R168, R72, 0x1, P0 ;  /* 0x00000048a87d7211 */ /* 0x000fe200000f0eff */
[----:B------:R-:W-:-:S04]  /*34d0*/  IMAD R168, R5, 0x2, R168 ;  /* 0x0000000205a87824 */ /* 0x000fc800078e02a8 */
[C---:B------:R-:W-:Y:S01]  /*34e0*/  IMAD R173, R5.reuse, 0x2, R168 ;  /* 0x0000000205ad7824 */ /* 0x040fe200078e02a8 */
[----:B------:R0:W3:Y:S03]  /*34f0*/  LDG.E.U16 R159, desc[UR60][R124.64] ;  /* 0x0000003c7c9f7981 */ /* 0x0000e6000c1e1500 */
[----:B------:R-:W-:-:S05]  /*3500*/  IMAD R158, R5, 0x2, R173 ;  /* 0x00000002059e7824 */ /* 0x000fca00078e02ad */
[----:B------:R-:W-:-:S04]  /*3510*/  LEA R169, R5, R158, 0x1 ;  /* 0x0000009e05a97211 */ /* 0x000fc800078e08ff */
[----:B0-----:R-:W-:-:S04]  /*3520*/  LEA R124, P0, R169, R2, 0x1 ;  /* 0x00000002a97c7211 */ /* 0x001fc800078008ff */
[----:B------:R-:W-:Y:S01]  /*3530*/  LEA.HI.X.SX32 R125, R169, R72, 0x1, P0 ;  /* 0x00000048a97d7211 */ /* 0x000fe200000f0eff */
[----:B------:R-:W-:-:S04]  /*3540*/  IMAD R169, R5, 0x2, R169 ;  /* 0x0000000205a97824 */ /* 0x000fc800078e02a9 */
[C---:B------:R-:W-:Y:S01]  /*3550*/  IMAD R174, R5.reuse, 0x2, R169 ;  /* 0x0000000205ae7824 */ /* 0x040fe200078e02a9 */
[----:B------:R0:W3:Y:S03]  /*3560*/  LDG.E.U16 R161, desc[UR60][R124.64] ;  /* 0x0000003c7ca17981 */ /* 0x0000e6000c1e1500 */
[----:B------:R-:W-:-:S04]  /*3570*/  IMAD R160, R5, 0x2, R174 ;  /* 0x0000000205a07824 */ /* 0x000fc800078e02ae */
[----:B------:R-:W-:-:S05]  /*3580*/  IMAD R170, R5, 0x2, R160 ;  /* 0x0000000205aa7824 */ /* 0x000fca00078e02a0 */
[----:B0-----:R-:W-:-:S04]  /*3590*/  LEA R124, P0, R170, R2, 0x1 ;  /* 0x00000002aa7c7211 */ /* 0x001fc800078008ff */
[----:B------:R-:W-:-:S05]  /*35a0*/  LEA.HI.X.SX32 R125, R170, R72, 0x1, P0 ;  /* 0x00000048aa7d7211 */ /* 0x000fca00000f0eff */
[----:B------:R0:W3:Y:S02]  /*35b0*/  LDG.E.U16 R162, desc[UR60][R124.64] ;  /* 0x0000003c7ca27981 */ /* 0x0000e4000c1e1500 */
[----:B0-----:R-:W-:-:S04]  /*35c0*/  LEA R124, P0, R163, R2, 0x1 ;  /* 0x00000002a37c7211 */ /* 0x001fc800078008ff */
[----:B------:R-:W-:-:S05]  /*35d0*/  LEA.HI.X.SX32 R125, R163, R72, 0x1, P0 ;  /* 0x00000048a37d7211 */ /* 0x000fca00000f0eff */
[----:B------:R0:W3:Y:S01]  /*35e0*/  LDG.E.U16 R163, desc[UR60][R124.64] ;  /* 0x0000003c7ca37981 */ /* 0x0000e2000c1e1500 */
[-C--:B------:R-:W-:Y:S02]  /*35f0*/  LEA R126, P1, R164, R2.reuse, 0x1 ;  /* 0x00000002a47e7211 */ /* 0x080fe400078208ff */
[----:B0-----:R-:W-:-:S04]  /*3600*/  LEA R124, P0, R165, R2, 0x1 ;  /* 0x00000002a57c7211 */ /* 0x001fc800078008ff */
[-C--:B------:R-:W-:Y:S02]  /*3610*/  LEA.HI.X.SX32 R125, R165, R72.reuse, 0x1, P0 ;  /* 0x00000048a57d7211 */ /* 0x080fe400000f0eff */
[----:B------:R-:W-:-:S03]  /*3620*/  LEA.HI.X.SX32 R127, R164, R72, 0x1, P1 ;  /* 0x00000048a47f7211 */ /* 0x000fc600008f0eff */
[----:B------:R0:W3:Y:S04]  /*3630*/  LDG.E.U16 R165, desc[UR60][R124.64] ;  /* 0x0000003c7ca57981 */ /* 0x0000e8000c1e1500 */
[----:B------:R1:W3:Y:S01]  /*3640*/  LDG.E.U16 R164, desc[UR60][R126.64] ;  /* 0x0000003c7ea47981 */ /* 0x0002e2000c1e1500 */
[----:B0-----:R-:W-:-:S04]  /*3650*/  LEA R124, P0, R167, R2, 0x1 ;  /* 0x00000002a77c7211 */ /* 0x001fc800078008ff */
[----:B------:R-:W-:Y:S02]  /*3660*/  LEA.HI.X.SX32 R125, R167, R72, 0x1, P0 ;  /* 0x00000048a77d7211 */ /* 0x000fe400000f0eff */
[----:B-1----:R-:W-:-:S03]  /*3670*/  LEA R126, P1, R166, R2, 0x1 ;  /* 0x00000002a67e7211 */ /* 0x002fc600078208ff */
[----:B------:R0:W3:Y:S01]  /*3680*/  LDG.E.U16 R167, desc[UR60][R124.64] ;  /* 0x0000003c7ca77981 */ /* 0x0000e2000c1e1500 */
[----:B------:R-:W-:Y:S01]  /*3690*/  LEA.HI.X.SX32 R127, R166, R72, 0x1, P1 ;  /* 0x00000048a67f7211 */ /* 0x000fe200008f0eff */
[----:B------:R-:W-:-:S04]  /*36a0*/  IMAD R178, R5, 0x2, R170 ;  /* 0x0000000205b27824 */ /* 0x000fc800078e02aa */
[----:B------:R1:W3:Y:S01]  /*36b0*/  LDG.E.U16 R166, desc[UR60][R126.64] ;  /* 0x0000003c7ea67981 */ /* 0x0002e2000c1e1500 */
[----:B0-----:R-:W-:-:S04]  /*36c0*/  LEA R124, P0, R169, R2, 0x1 ;  /* 0x00000002a97c7211 */ /* 0x001fc800078008ff */
[----:B------:R-:W-:Y:S02]  /*36d0*/  LEA.HI.X.SX32 R125, R169, R72, 0x1, P0 ;  /* 0x00000048a97d7211 */ /* 0x000fe400000f0eff */
[----:B-1----:R-:W-:-:S03]  /*36e0*/  LEA R126, P1, R168, R2, 0x1 ;  /* 0x00000002a87e7211 */ /* 0x002fc600078208ff */
[----:B------:R0:W3:Y:S01]  /*36f0*/  LDG.E.U16 R169, desc[UR60][R124.64] ;  /* 0x0000003c7ca97981 */ /* 0x0000e2000c1e1500 */
[----:B------:R-:W-:Y:S01]  /*3700*/  LEA.HI.X.SX32 R127, R168, R72, 0x1, P1 ;  /* 0x00000048a87f7211 */ /* 0x000fe200008f0eff */
[----:B------:R-:W1:Y:S04]  /*3710*/  S2R R181, SR_CgaCtaId ;  /* 0x0000000000b57919 */ /* 0x000e680000008800 */
[----:B------:R4:W3:Y:S01]  /*3720*/  LDG.E.U16 R168, desc[UR60][R126.64] ;  /* 0x0000003c7ea87981 */ /* 0x0008e2000c1e1500 */
[----:B0-----:R-:W-:-:S04]  /*3730*/  LEA R124, P0, R178, R2, 0x1 ;  /* 0x00000002b27c7211 */ /* 0x001fc800078008ff */
[----:B------:R-:W-:Y:S02]  /*3740*/  LEA.HI.X.SX32 R125, R178, R72, 0x1, P0 ;  /* 0x00000048b27d7211 */ /* 0x000fe400000f0eff */
[----:B----4-:R-:W-:-:S03]  /*3750*/  LEA R126, P1, R172, R2, 0x1 ;  /* 0x00000002ac7e7211 */ /* 0x010fc600078208ff */
[----:B------:R0:W4:Y:S01]  /*3760*/  LDG.E.U16 R170, desc[UR60][R124.64] ;  /* 0x0000003c7caa7981 */ /* 0x000122000c1e1500 */
[----:B------:R-:W-:-:S05]  /*3770*/  LEA.HI.X.SX32 R127, R172, R72, 0x1, P1 ;  /* 0x00000048ac7f7211 */ /* 0x000fca00008f0eff */
[----:B------:R2:W4:Y:S01]  /*3780*/  LDG.E.U16 R172, desc[UR60][R126.64] ;  /* 0x0000003c7eac7981 */ /* 0x000522000c1e1500 */
[----:B0-----:R-:W-:-:S04]  /*3790*/  LEA R124, P0, R171, R2, 0x1 ;  /* 0x00000002ab7c7211 */ /* 0x001fc800078008ff */
[----:B------:R-:W-:Y:S02]  /*37a0*/  LEA.HI.X.SX32 R125, R171, R72, 0x1, P0 ;  /* 0x00000048ab7d7211 */ /* 0x000fe400000f0eff */
[----:B--2---:R-:W-:-:S03]  /*37b0*/  LEA R126, P1, R174, R2, 0x1 ;  /* 0x00000002ae7e7211 */ /* 0x004fc600078208ff */
[----:B------:R0:W2:Y:S01]  /*37c0*/  LDG.E.U16 R171, desc[UR60][R124.64] ;  /* 0x0000003c7cab7981 */ /* 0x0000a2000c1e1500 */
[----:B------:R-:W-:-:S05]  /*37d0*/  LEA.HI.X.SX32 R127, R174, R72, 0x1, P1 ;  /* 0x00000048ae7f7211 */ /* 0x000fca00008f0eff */
[----:B------:R5:W2:Y:S01]  /*37e0*/  LDG.E.U16 R126, desc[UR60][R126.64] ;  /* 0x0000003c7e7e7981 */ /* 0x000aa2000c1e1500 */
[----:B0-----:R-:W-:-:S04]  /*37f0*/  LEA R124, P0, R173, R2, 0x1 ;  /* 0x00000002ad7c7211 */ /* 0x001fc800078008ff */
[----:B------:R-:W-:Y:S02]  /*3800*/  LEA.HI.X.SX32 R125, R173, R72, 0x1, P0 ;  /* 0x00000048ad7d7211 */ /* 0x000fe400000f0eff */
[----:B-----5:R-:W-:-:S03]  /*3810*/  SHF.R.S32.HI R127, RZ, 0x6, R182 ;  /* 0x00000006ff7f7819 */ /* 0x020fc600000114b6 */
[----:B------:R0:W5:Y:S01]  /*3820*/  LDG.E.U16 R173, desc[UR60][R124.64] ;  /* 0x0000003c7cad7981 */ /* 0x000162000c1e1500 */
[----:B------:R-:W-:Y:S02]  /*3830*/  SHF.L.U32 R179, R179, 0x1, RZ ;  /* 0x00000001b3b37819 */ /* 0x000fe400000006ff */
[----:B------:R-:W-:Y:S01]  /*3840*/  SGXT R127, R127, 0x1 ;  /* 0x000000017f7f781a */ /* 0x000fe20000000200 */
[----:B------:R-:W-:Y:S01]  /*3850*/  IMAD R178, R5, 0x2, R178 ;  /* 0x0000000205b27824 */ /* 0x000fe200078e02b2 */
[----:B0-----:R-:W-:Y:S02]  /*3860*/  MOV R124, 0x400 ;  /* 0x00000400007c7802 */ /* 0x001fe40000000f00 */
[----:B------:R-:W-:Y:S02]  /*3870*/  LOP3.LUT R127, R179, 0x90, R127, 0x78, !PT ;  /* 0x00000090b37f7812 */ /* 0x000fe400078e787f */
[----:B-1----:R-:W-:Y:S01]  /*3880*/  LEA R180, R181, R124, 0x18 ;  /* 0x0000007cb5b47211 */ /* 0x002fe200078ec0ff */
[----:B------:R-:W-:Y:S01]  /*3890*/  IMAD R174, R5, 0x2, R178 ;  /* 0x0000000205ae7824 */ /* 0x000fe200078e02b2 */
[----:B------:R-:W-:-:S03]  /*38a0*/  LEA R124, P0, R178, R2, 0x1 ;  /* 0x00000002b27c7211 */ /* 0x000fc600078008ff */
[----:B------:R-:W-:Y:S01]  /*38b0*/  IMAD.IADD R5, R127, 0x1, R180 ;  /* 0x000000017f057824 */ /* 0x000fe200078e02b4 */
[----:B------:R-:W-:-:S04]  /*38c0*/  LEA.HI.X.SX32 R125, R178, R72, 0x1, P0 ;  /* 0x00000048b27d7211 */ /* 0x000fc800000f0eff */
[----:B------:R0:W-:Y:S04]  /*38d0*/  STS.U16 [R5], R74 ;  /* 0x0000004a05007388 */ /* 0x0001e80000000400 */
[----:B------:R1:W-:Y:S04]  /*38e0*/  STS.U16 [R5+0xc800], R75 ;  /* 0x00c8004b05007388 */ /* 0x0003e80000000400 */
[----:B------:R1:W-:Y:S01]  /*38f0*/  STS.U16 [R5+0xc400], R76 ;  /* 0x00c4004c05007388 */ /* 0x0003e20000000400 */
[----:B0-----:R-:W-:-:S03]  /*3900*/  LEA R74, P0, R73, R2, 0x1 ;  /* 0x00000002494a7211 */ /* 0x001fc600078008ff */
[----:B------:R0:W-:Y:S01]  /*3910*/  STS.U16 [R5+0xac00], R82 ;  /* 0x00ac005205007388 */ /* 0x0001e20000000400 */
[----:B-1----:R-:W-:-:S03]  /*3920*/  LEA.HI.X.SX32 R75, R73, R72, 0x1, P0 ;  /* 0x00000048494b7211 */ /* 0x002fc600000f0eff */
[----:B------:R1:W-:Y:S01]  /*3930*/  STS.U16 [R5+0xb400], R80 ;  /* 0x00b4005005007388 */ /* 0x0003e20000000400 */
[----:B------:R-:W-:-:S03]  /*3940*/  LEA R76, P0, R44, R2, 0x1 ;  /* 0x000000022c4c7211 */ /* 0x000fc600078008ff */
[----:B------:R1:W-:Y:S01]  /*3950*/  STS.U16 [R5+0xc000], R77 ;  /* 0x00c0004d05007388 */ /* 0x0003e20000000400 */
[----:B0-----:R-:W-:-:S03]  /*3960*/  LEA R82, P1, R45, R2, 0x1 ;  /* 0x000000022d527211 */ /* 0x001fc600078208ff */
[----:B------:R0:W-:Y:S01]  /*3970*/  STS.U16 [R5+0x9400], R88 ;  /* 0x0094005805007388 */ /* 0x0001e20000000400 */
[----:B-1----:R-:W-:-:S03]  /*3980*/  LEA R80, P2, R46, R2, 0x1 ;  /* 0x000000022e507211 */ /* 0x002fc600078408ff */
[----:B------:R1:W-:Y:S01]  /*3990*/  STS.U16 [R5+0xa800], R83 ;  /* 0x00a8005305007388 */ /* 0x0003e20000000400 */
[----:B------:R-:W-:-:S03]  /*39a0*/  LEA.HI.X.SX32 R77, R44, R72, 0x1, P0 ;  /* 0x000000482c4d7211 */ /* 0x000fc600000f0eff */
[----:B------:R1:W-:Y:S01]  /*39b0*/  STS.U16 [R5+0xb000], R81 ;  /* 0x00b0005105007388 */ /* 0x0003e20000000400 */
[----:B0-----:R-:W-:-:S03]  /*39c0*/  LEA R88, P0, R40, R2, 0x1 ;  /* 0x0000000228587211 */ /* 0x001fc600078008ff */
[----:B---3--:R0:W-:Y:S01]  /*39d0*/  STS.U16 [R5+0xbc00], R78 ;  /* 0x00bc004e05007388 */ /* 0x0081e20000000400 */
[----:B-1----:R-:W-:-:S03]  /*39e0*/  LEA.HI.X.SX32 R83, R45, R72, 0x1, P1 ;  /* 0x000000482d537211 */ /* 0x002fc600008f0eff */
[----:B------:R1:W-:Y:S01]  /*39f0*/  STS.U16 [R5+0x9c00], R86 ;  /* 0x009c005605007388 */ /* 0x0003e20000000400 */
[----:B------:R-:W-:-:S03]  /*3a00*/  LEA.HI.X.SX32 R81, R46, R72, 0x1, P2 ;  /* 0x000000482e517211 */ /* 0x000fc600010f0eff */
[----:B------:R3:W-:Y:S01]  /*3a10*/  STS.U16 [R5+0xa400], R84 ;  /* 0x00a4005405007388 */ /* 0x0007e20000000400 */
[----:B0-----:R-:W-:-:S03]  /*3a20*/  LEA R78, P3, R0, R2, 0x1 ;  /* 0x00000002004e7211 */ /* 0x001fc600078608ff */
[----:B------:R0:W-:Y:S01]  /*3a30*/  STS.U16 [R5+0x9000], R89 ;  /* 0x0090005905007388 */ /* 0x0001e20000000400 */
[----:B-1----:R-:W-:-:S03]  /*3a40*/  LEA R86, P1, R41, R2, 0x1 ;  /* 0x0000000229567211 */ /* 0x002fc600078208ff */
[----:B------:R1:W-:Y:S01]  /*3a50*/  STS.U16 [R5+0x8400], R92 ;  /* 0x0084005c05007388 */ /* 0x0003e20000000400 */
[----:B---3--:R-:W-:-:S03]  /*3a60*/  LEA R84, P2, R42, R2, 0x1 ;  /* 0x000000022a547211 */ /* 0x008fc600078408ff */
[----:B------:R3:W-:Y:S01]  /*3a70*/  STS.U16 [R5+0xb800], R79 ;  /* 0x00b8004f05007388 */ /* 0x0007e20000000400 */
[----:B0-----:R-:W-:-:S03]  /*3a80*/  LEA.HI.X.SX32 R89, R40, R72, 0x1, P0 ;  /* 0x0000004828597211 */ /* 0x001fc600000f0eff */
[----:B------:R0:W-:Y:S01]  /*3a90*/  STS.U16 [R5+0x9800], R87 ;  /* 0x0098005705007388 */ /* 0x0001e20000000400 */
[----:B-1----:R-:W-:-:S03]  /*3aa0*/  LEA R92, P0, R36, R2, 0x1 ;  /* 0x00000002245c7211 */ /* 0x002fc600078008ff */
[----:B------:R1:W-:Y:S01]  /*3ab0*/  STS.U16 [R5+0xa000], R85 ;  /* 0x00a0005505007388 */ /* 0x0003e20000000400 */
[----:B---3--:R-:W-:-:S03]  /*3ac0*/  LEA.HI.X.SX32 R79, R0, R72, 0x1, P3 ;  /* 0x00000048004f7211 */ /* 0x008fc600018f0eff */
[----:B------:R3:W-:Y:S01]  /*3ad0*/  STS.U16 [R5+0x8c00], R90 ;  /* 0x008c005a05007388 */ /* 0x0007e20000000400 */
[----:B------:R-:W-:Y:S02]  /*3ae0*/  LEA R44, P3, R43, R2, 0x1 ;  /* 0x000000022b2c7211 */ /* 0x000fe400078608ff */
[-C--:B0-----:R-:W-:Y:S01]  /*3af0*/  LEA.HI.X.SX32 R87, R41, R72.reuse, 0x1, P1 ;  /* 0x0000004829577211 */ /* 0x081fe200008f0eff */
[----:B------:R0:W-:Y:S01]  /*3b00*/  STS.U16 [R5+0x8000], R93 ;  /* 0x0080005d05007388 */ /* 0x0001e20000000400 */
[----:B-1----:R-:W-:Y:S02]  /*3b10*/  LEA.HI.X.SX32 R85, R42, R72, 0x1, P2 ;  /* 0x000000482a557211 */ /* 0x002fe400010f0eff */
[-C--:B------:R-:W-:Y:S01]  /*3b20*/  LEA R42, P2, R38, R2.reuse, 0x1 ;  /* 0x00000002262a7211 */ /* 0x080fe200078408ff */
[----:B------:R1:W-:Y:S01]  /*3b30*/  STS.U16 [R5+0x7400], R96 ;  /* 0x0074006005007388 */ /* 0x0003e20000000400 */
[----:B---3--:R-:W-:Y:S02]  /*3b40*/  LEA R90, P1, R37, R2, 0x1 ;  /* 0x00000002255a7211 */ /* 0x008fe400078208ff */
[-C--:B------:R-:W-:Y:S01]  /*3b50*/  LEA.HI.X.SX32 R45, R43, R72.reuse, 0x1, P3 ;  /* 0x000000482b2d7211 */ /* 0x080fe200018f0eff */
[----:B------:R3:W-:Y:S01]  /*3b60*/  STS.U16 [R5+0x8800], R91 ;  /* 0x0088005b05007388 */ /* 0x0007e20000000400 */
[----:B0-----:R-:W-:-:S02]  /*3b70*/  LEA.HI.X.SX32 R93, R36, R72, 0x1, P0 ;  /* 0x00000048245d7211 */ /* 0x001fc400000f0eff */
[-C--:B------:R-:W-:Y:S01]  /*3b80*/  LEA R40, P3, R39, R2.reuse, 0x1 ;  /* 0x0000000227287211 */ /* 0x080fe200078608ff */
[----:B------:R0:W-:Y:S01]  /*3b90*/  STS.U16 [R5+0x7c00], R94 ;  /* 0x007c005e05007388 */ /* 0x0001e20000000400 */
[----:B-1----:R-:W-:Y:S02]  /*3ba0*/  LEA R96, P0, R32, R2, 0x1 ;  /* 0x0000000220607211 */ /* 0x002fe400078008ff */
[-C--:B------:R-:W-:Y:S01]  /*3bb0*/  LEA.HI.X.SX32 R43, R38, R72.reuse, 0x1, P2 ;  /* 0x00000048262b7211 */ /* 0x080fe200010f0eff */
[----:B------:R1:W-:Y:S01]  /*3bc0*/  STS.U16 [R5+0x7000], R97 ;  /* 0x0070006105007388 */ /* 0x0003e20000000400 */
[----:B---3--:R-:W-:Y:S02]  /*3bd0*/  LEA.HI.X.SX32 R91, R37, R72, 0x1, P1 ;  /* 0x00000048255b7211 */ /* 0x008fe400008f0eff */
[-C--:B------:R-:W-:Y:S01]  /*3be0*/  LEA R38, P2, R34, R2.reuse, 0x1 ;  /* 0x0000000222267211 */ /* 0x080fe200078408ff */
[----:B------:R3:W-:Y:S01]  /*3bf0*/  STS.U16 [R5+0x6400], R100 ;  /* 0x0064006405007388 */ /* 0x0007e20000000400 */
[----:B0-----:R-:W-:-:S02]  /*3c00*/  LEA R94, P1, R33, R2, 0x1 ;  /* 0x00000002215e7211 */ /* 0x001fc400078208ff */
[-C--:B------:R-:W-:Y:S01]  /*3c10*/  LEA.HI.X.SX32 R41, R39, R72.reuse, 0x1, P3 ;  /* 0x0000004827297211 */ /* 0x080fe200018f0eff */
[----:B------:R0:W-:Y:S01]  /*3c20*/  STS.U16 [R5+0x7800], R95 ;  /* 0x0078005f05007388 */ /* 0x0001e20000000400 */
[----:B-1----:R-:W-:-:S03]  /*3c30*/  LEA.HI.X.SX32 R97, R32, R72, 0x1, P0 ;  /* 0x0000004820617211 */ /* 0x002fc600000f0eff */
[----:B------:R1:W-:Y:S01]  /*3c40*/  STS.U16 [R5+0x6c00], R98 ;  /* 0x006c006205007388 */ /* 0x0003e20000000400 */
[-C--:B---3--:R-:W-:Y:S02]  /*3c50*/  LEA R100, P0, R28, R2.reuse, 0x1 ;  /* 0x000000021c647211 */ /* 0x088fe400078008ff */
[----:B------:R-:W-:Y:S01]  /*3c60*/  LEA R36, P3, R35, R2, 0x1 ;  /* 0x0000000223247211 */ /* 0x000fe200078608ff */
[----:B------:R3:W-:Y:S01]  /*3c70*/  STS.U16 [R5+0x6000], R101 ;  /* 0x0060006505007388 */ /* 0x0007e20000000400 */
[-C--:B0-----:R-:W-:Y:S02]  /*3c80*/  LEA.HI.X.SX32 R95, R33, R72.reuse, 0x1, P1 ;  /* 0x00000048215f7211 */ /* 0x081fe400008f0eff */
[----:B------:R-:W-:Y:S01]  /*3c90*/  LEA.HI.X.SX32 R39, R34, R72, 0x1, P2 ;  /* 0x0000004822277211 */ /* 0x000fe200010f0eff */
[----:B------:R0:W-:Y:S01]  /*3ca0*/  STS.U16 [R5+0x5400], R104 ;  /* 0x0054006805007388 */ /* 0x0001e20000000400 */
[-C--:B-1----:R-:W-:Y:S02]  /*3cb0*/  LEA R98, P1, R29, R2.reuse, 0x1 ;  /* 0x000000021d627211 */ /* 0x082fe400078208ff */
[----:B------:R-:W-:Y:S01]  /*3cc0*/  LEA R34, P2, R30, R2, 0x1 ;  /* 0x000000021e227211 */ /* 0x000fe200078408ff */
[----:B------:R1:W-:Y:S01]  /*3cd0*/  STS.U16 [R5+0x6800], R99 ;  /* 0x0068006305007388 */ /* 0x0003e20000000400 */
[----:B---3--:R-:W-:-:S02]  /*3ce0*/  LEA.HI.X.SX32 R101, R28, R72, 0x1, P0 ;  /* 0x000000481c657211 */ /* 0x008fc400000f0eff */
[----:B------:R-:W-:Y:S01]  /*3cf0*/  LEA.HI.X.SX32 R37, R35, R72, 0x1, P3 ;  /* 0x0000004823257211 */ /* 0x000fe200018f0eff */
[----:B------:R3:W-:Y:S01]  /*3d00*/  STS.U16 [R5+0x5c00], R102 ;  /* 0x005c006605007388 */ /* 0x0007e20000000400 */
[-C--:B0-----:R-:W-:Y:S02]  /*3d10*/  LEA R104, P0, R24, R2.reuse, 0x1 ;  /* 0x0000000218687211 */ /* 0x081fe400078008ff */
[----:B------:R-:W-:Y:S01]  /*3d20*/  LEA R32, P3, R31, R2, 0x1 ;  /* 0x000000021f207211 */ /* 0x000fe200078608ff */
[----:B------:R0:W-:Y:S01]  /*3d30*/  STS.U16 [R5+0x5000], R105 ;  /* 0x0050006905007388 */ /* 0x0001e20000000400 */
[-C--:B-1----:R-:W-:Y:S02]  /*3d40*/  LEA.HI.X.SX32 R99, R29, R72.reuse, 0x1, P1 ;  /* 0x000000481d637211 */ /* 0x082fe400008f0eff */
[----:B------:R-:W-:Y:S01]  /*3d50*/  LEA.HI.X.SX32 R35, R30, R72, 0x1, P2 ;  /* 0x000000481e237211 */ /* 0x000fe200010f0eff */
[----:B------:R1:W-:Y:S01]  /*3d60*/  STS.U16 [R5+0x4400], R108 ;  /* 0x0044006c05007388 */ /* 0x0003e20000000400 */
[----:B------:R-:W-:-:S02]  /*3d70*/  LEA R30, P2, R26, R2, 0x1 ;  /* 0x000000021a1e7211 */ /* 0x000fc400078408ff */
[----:B---3--:R-:W-:Y:S01]  /*3d80*/  LEA R102, P1, R25, R2, 0x1 ;  /* 0x0000000219667211 */ /* 0x008fe200078208ff */
        /* <DEDUP_REMOVED lines=10> */
[-C--:B------:R-:W-:Y:S02]  /*3e30*/  LEA R26, P2, R22, R2.reuse, 0x1 ;  /* 0x00000002161a7211 */ /* 0x080fe400078408ff */
[----:B0-----:R-:W-:Y:S01]  /*3e40*/  LEA R106, P1, R21, R2, 0x1 ;  /* 0x00000002156a7211 */ /* 0x001fe200078208ff */
[----:B------:R0:W-:Y:S01]  /*3e50*/  STS.U16 [R5+0x4800], R107 ;  /* 0x0048006b05007388 */ /* 0x0001e20000000400 */
[-C--:B-1----:R-:W-:Y:S02]  /*3e60*/  LEA.HI.X.SX32 R109, R20, R72.reuse, 0x1, P0 ;  /* 0x00000048146d7211 */ /* 0x082fe400000f0eff */
[----:B------:R-:W-:Y:S01]  /*3e70*/  LEA.HI.X.SX32 R29, R27, R72, 0x1, P3 ;  /* 0x000000481b1d7211 */ /* 0x000fe200018f0eff */
[----:B------:R1:W-:Y:S01]  /*3e80*/  STS.U16 [R5+0x3c00], R110 ;  /* 0x003c006e05007388 */ /* 0x0003e20000000400 */
[----:B---3--:R-:W-:-:S02]  /*3e90*/  LEA R112, P0, R16, R2, 0x1 ;  /* 0x0000000210707211 */ /* 0x008fc400078008ff */
[----:B------:R-:W-:Y:S01]  /*3ea0*/  LEA R24, P3, R23, R2, 0x1 ;  /* 0x0000000217187211 */ /* 0x000fe200078608ff */
[----:B------:R3:W-:Y:S01]  /*3eb0*/  STS.U16 [R5+0x3000], R113 ;  /* 0x0030007105007388 */ /* 0x0007e20000000400 */
[-C--:B0-----:R-:W-:Y:S02]  /*3ec0*/  LEA.HI.X.SX32 R107, R21, R72.reuse, 0x1, P1 ;  /* 0x00000048156b7211 */ /* 0x081fe400008f0eff */
[----:B------:R-:W-:Y:S01]  /*3ed0*/  LEA.HI.X.SX32 R27, R22, R72, 0x1, P2 ;  /* 0x00000048161b7211 */ /* 0x000fe200010f0eff */
[----:B------:R0:W-:Y:S01]  /*3ee0*/  STS.U16 [R5+0x3800], R111 ;  /* 0x0038006f05007388 */ /* 0x0001e20000000400 */
[-C--:B------:R-:W-:Y:S02]  /*3ef0*/  LEA R22, P2, R18, R2.reuse, 0x1 ;  /* 0x0000000212167211 */ /* 0x080fe400078408ff */
[----:B-1----:R-:W-:Y:S01]  /*3f00*/  LEA R110, P1, R17, R2, 0x1 ;  /* 0x00000002116e7211 */ /* 0x002fe200078208ff */
[----:B------:R1:W-:Y:S01]  /*3f10*/  STS.U16 [R5+0x2c00], R114 ;  /* 0x002c007205007388 */ /* 0x0003e20000000400 */
[----:B---3--:R-:W-:-:S02]  /*3f20*/  LEA.HI.X.SX32 R113, R16, R72, 0x1, P0 ;  /* 0x0000004810717211 */ /* 0x008fc400000f0eff */
[----:B------:R-:W-:Y:S01]  /*3f30*/  LEA R16, P0, R12, R2, 0x1 ;  /* 0x000000020c107211 */ /* 0x000fe200078008ff */
[----:B------:R3:W-:Y:S01]  /*3f40*/  STS.U16 [R5+0x1c00], R118 ;  /* 0x001c007605007388 */ /* 0x0007e20000000400 */
[----:B------:R-:W-:Y:S02]  /*3f50*/  LEA.HI.X.SX32 R25, R23, R72, 0x1, P3 ;  /* 0x0000004817197211 */ /* 0x000fe400018f0eff */
[----:B------:R-:W-:Y:S01]  /*3f60*/  LEA R20, P3, R19, R2, 0x1 ;  /* 0x0000000213147211 */ /* 0x000fe200078608ff */
[----:B------:R3:W-:Y:S01]  /*3f70*/  STS.U16 [R5+0x2400], R116 ;  /* 0x0024007405007388 */ /* 0x0007e20000000400 */
[-C--:B0-----:R-:W-:Y:S02]  /*3f80*/  LEA.HI.X.SX32 R111, R17, R72.reuse, 0x1, P1 ;  /* 0x00000048116f7211 */ /* 0x081fe400008f0eff */
[----:B------:R-:W-:Y:S01]  /*3f90*/  LEA.HI.X.SX32 R23, R18, R72, 0x1, P2 ;  /* 0x0000004812177211 */ /* 0x000fe200010f0eff */
[----:B------:R0:W-:Y:S01]  /*3fa0*/  STS.U16 [R5+0x2800], R115 ;  /* 0x0028007305007388 */ /* 0x0001e20000000400 */
[----:B------:R-:W-:-:S02]  /*3fb0*/  LEA R18, P1, R13, R2, 0x1 ;  /* 0x000000020d127211 */ /* 0x000fc400078208ff */
[----:B-1----:R-:W-:Y:S01]  /*3fc0*/  LEA R114, P2, R14, R2, 0x1 ;  /* 0x000000020e727211 */ /* 0x002fe200078408ff */
[----:B------:R1:W-:Y:S01]  /*3fd0*/  STS.U16 [R5+0x1800], R119 ;  /* 0x0018007705007388 */ /* 0x0003e20000000400 */
[----:B------:R-:W-:Y:S02]  /*3fe0*/  LEA.HI.X.SX32 R17, R12, R72, 0x1, P0 ;  /* 0x000000480c117211 */ /* 0x000fe400000f0eff */
[----:B---3--:R-:W-:Y:S01]  /*3ff0*/  LEA R118, P0, R9, R2, 0x1 ;  /* 0x0000000209767211 */ /* 0x008fe200078008ff */
[----:B------:R3:W-:Y:S01]  /*4000*/  STS.U16 [R5+0xc00], R122 ;  /* 0x000c007a05007388 */ /* 0x0007e20000000400 */
[----:B------:R-:W-:Y:S02]  /*4010*/  LEA.HI.X.SX32 R21, R19, R72, 0x1, P3 ;  /* 0x0000004813157211 */ /* 0x000fe400018f0eff */
[----:B------:R-:W-:Y:S01]  /*4020*/  LEA R116, P3, R15, R2, 0x1 ;  /* 0x000000020f747211 */ /* 0x000fe200078608ff */
[----:B------:R3:W-:Y:S01]  /*4030*/  STS.U16 [R5+0x2000], R117 ;  /* 0x0020007505007388 */ /* 0x0007e20000000400 */
[----:B------:R-:W-:-:S02]  /*4040*/  LEA.HI.X.SX32 R19, R13, R72, 0x1, P1 ;  /* 0x000000480d137211 */ /* 0x000fc400008f0eff */
[----:B0-----:R-:W-:Y:S01]  /*4050*/  LEA.HI.X.SX32 R115, R14, R72, 0x1, P2 ;  /* 0x000000480e737211 */ /* 0x001fe200010f0eff */
[----:B------:R0:W-:Y:S01]  /*4060*/  STS.U16 [R5+0x1400], R120 ;  /* 0x0014007805007388 */ /* 0x0001e20000000400 */
[-C--:B------:R-:W-:Y:S02]  /*4070*/  LEA R14, P1, R10, R2.reuse, 0x1 ;  /* 0x000000020a0e7211 */ /* 0x080fe400078208ff */
[----:B------:R-:W-:Y:S01]  /*4080*/  LEA R12, P2, R11, R2, 0x1 ;  /* 0x000000020b0c7211 */ /* 0x000fe200078408ff */
[----:B------:R0:W-:Y:S01]  /*4090*/  STS.U16 [R5+0x800], R123 ;  /* 0x0008007b05007388 */ /* 0x0001e20000000400 */
[----:B-1----:R-:W-:Y:S02]  /*40a0*/  LEA.HI.X.SX32 R119, R9, R72, 0x1, P0 ;  /* 0x0000004809777211 */ /* 0x002fe400000f0eff */
[----:B---3--:R-:W-:Y:S01]  /*40b0*/  LEA R122, P0, R6, R2, 0x1 ;  /* 0x00000002067a7211 */ /* 0x008fe200078008ff */
[----:B------:R1:W-:Y:S01]  /*40c0*/  STS.U16 [R5+0xd000], R176 ;  /* 0x00d000b005007388 */ /* 0x0003e20000000400 */
[----:B------:R-:W-:-:S02]  /*40d0*/  LEA.HI.X.SX32 R117, R15, R72, 0x1, P3 ;  /* 0x000000480f757211 */ /* 0x000fc400018f0eff */
[-C--:B------:R-:W-:Y:S01]  /*40e0*/  LEA.HI.X.SX32 R15, R10, R72.reuse, 0x1, P1 ;  /* 0x000000480a0f7211 */ /* 0x080fe200008f0eff */
[----:B------:R3:W-:Y:S01]  /*40f0*/  STS.U16 [R5+0x1000], R121 ;  /* 0x0010007905007388 */ /* 0x0007e20000000400 */
[----:B------:R-:W-:Y:S02]  /*4100*/  LEA.HI.X.SX32 R13, R11, R72, 0x1, P2 ;  /* 0x000000480b0d7211 */ /* 0x000fe400010f0eff */
[-C--:B0-----:R-:W-:Y:S01]  /*4110*/  LEA R120, P1, R7, R2.reuse, 0x1 ;  /* 0x0000000207787211 */ /* 0x081fe200078208ff */
[----:B------:R0:W-:Y:S01]  /*4120*/  STS.U16 [R5+0xd400], R177 ;  /* 0x00d400b105007388 */ /* 0x0001e20000000400 */
[----:B------:R-:W-:Y:S02]  /*4130*/  LEA R10, P2, R8, R2, 0x1 ;  /* 0x00000002080a7211 */ /* 0x000fe400078408ff */
[----:B------:R-:W-:Y:S01]  /*4140*/  LEA.HI.X.SX32 R123, R6, R72, 0x1, P0 ;  /* 0x00000048067b7211 */ /* 0x000fe200000f0eff */
[----:B------:R-:W5:Y:S01]  /*4150*/  LDG.E.U16 R124, desc[UR60][R124.64] ;  /* 0x0000003c7c7c7981 */ /* 0x000f62000c1e1500 */
[----:B-1----:R-:W-:-:S02]  /*4160*/  LEA R176, P0, R3, R2, 0x1 ;  /* 0x0000000203b07211 */ /* 0x002fc400078008ff */
[-C--:B---3--:R-:W-:Y:S02]  /*4170*/  LEA.HI.X.SX32 R121, R7, R72.reuse, 0x1, P1 ;  /* 0x0000004807797211 */ /* 0x088fe400008f0eff */
[----:B------:R-:W-:Y:S01]  /*4180*/  LEA.HI.X.SX32 R11, R8, R72, 0x1, P2 ;  /* 0x00000048080b7211 */ /* 0x000fe200010f0eff */
[----:B------:R-:W-:Y:S01]  /*4190*/  IMAD.MOV.U32 R0, RZ, RZ, R180 ;  /* 0x000000ffff007224 */ /* 0x000fe200078e00b4 */
[CC--:B------:R-:W-:Y:S02]  /*41a0*/  LEA R8, P1, R4.reuse, R2.reuse, 0x1 ;  /* 0x0000000204087211 */ /* 0x0c0fe400078208ff */
[----:B------:R-:W-:Y:S01]  /*41b0*/  LEA R6, P2, R131, R2, 0x1 ;  /* 0x0000000283067211 */ /* 0x000fe200078408ff */
[----:B------:R-:W3:Y:S01]  /*41c0*/  LDL.LU R125, [R1] ;  /* 0x00000000017d7983 */ /* 0x000ee20000300800 */
[----:B0-----:R-:W-:Y:S02]  /*41d0*/  LEA.HI.X.SX32 R177, R3, R72, 0x1, P0 ;  /* 0x0000004803b17211 */ /* 0x001fe400000f0eff */
[----:B------:R-:W-:Y:S01]  /*41e0*/  LEA R180, P0, R135, R2, 0x1 ;  /* 0x0000000287b47211 */ /* 0x000fe200078008ff */
[----:B------:R0:W-:Y:S01]  /*41f0*/  STS.U16 [R5+0xcc00], R132 ;  /* 0x00cc008405007388 */ /* 0x0001e20000000400 */
[----:B------:R-:W-:-:S02]  /*4200*/  LEA.HI.X.SX32 R9, R4, R72, 0x1, P1 ;  /* 0x0000004804097211 */ /* 0x000fc400008f0eff */
[----:B------:R-:W-:Y:S01]  /*4210*/  LEA.HI.X.SX32 R7, R131, R72, 0x1, P2 ;  /* 0x0000004883077211 */ /* 0x000fe200010f0eff */
[----:B------:R1:W-:Y:S01]  /*4220*/  STS.U16 [R5+0x400], R130 ;  /* 0x0004008205007388 */ /* 0x0003e20000000400 */
[----:B------:R-:W-:Y:S02]  /*4230*/  LEA R178, P1, R138, R2, 0x1 ;  /* 0x000000028ab27211 */ /* 0x000fe400078208ff */
[----:B------:R-:W-:Y:S01]  /*4240*/  LEA.HI.X.SX32 R181, R135, R72, 0x1, P0 ;  /* 0x0000004887b57211 */ /* 0x000fe200000f0eff */
[----:B0-----:R-:W4:Y:S01]  /*4250*/  LDL.LU R132, [R1+0xc] ;  /* 0x00000c0001847983 */ /* 0x001f220000300800 */
[----:B------:R-:W-:-:S03]  /*4260*/  LEA R186, P0, R145, R2, 0x1 ;  /* 0x0000000291ba7211 */ /* 0x000fc600078008ff */
[----:B------:R-:W2:Y:S01]  /*4270*/  LDL.LU R73, [R1+0x18] ;  /* 0x0000180001497983 */ /* 0x000ea20000300800 */
[----:B-1----:R-:W-:-:S03]  /*4280*/  LEA R130, P2, R141, R2, 0x1 ;  /* 0x000000028d827211 */ /* 0x002fc600078408ff */
[----:B------:R-:W5:Y:S01]  /*4290*/  LDL.LU R46, [R1+0x24] ;  /* 0x00002400012e7983 */ /* 0x000f620000300800 */
[----:B------:R-:W-:-:S03]  /*42a0*/  LEA.HI.X.SX32 R179, R138, R72, 0x1, P1 ;  /* 0x000000488ab37211 */ /* 0x000fc600008f0eff */
[----:B------:R-:W5:Y:S01]  /*42b0*/  LDL.LU R4, [R1+0x30] ;  /* 0x0000300001047983 */ /* 0x000f620000300800 */
[----:B------:R-:W-:-:S03]  /*42c0*/  LEA.HI.X.SX32 R131, R141, R72, 0x1, P2 ;  /* 0x000000488d837211 */ /* 0x000fc600010f0eff */
[----:B------:R-:W5:Y:S01]  /*42d0*/  LDL.LU R135, [R1+0x3c] ;  /* 0x00003c0001877983 */ /* 0x000f620000300800 */
[----:B------:R-:W-:-:S03]  /*42e0*/  LEA.HI.X.SX32 R187, R145, R72, 0x1, P0 ;  /* 0x0000004891bb7211 */ /* 0x000fc600000f0eff */
[----:B------:R-:W5:Y:S04]  /*42f0*/  LDL.LU R138, [R1+0x48] ;  /* 0x00004800018a7983 */ /* 0x000f680000300800 */
[----:B------:R-:W5:Y:S04]  /*4300*/  LDL.LU R141, [R1+0x54] ;  /* 0x00005400018d7983 */ /* 0x000f680000300800 */
[----:B------:R-:W5:Y:S01]  /*4310*/  LDL.LU R145, [R1+0x60] ;  /* 0x0000600001917983 */ /* 0x000f620000300800 */
[----:B------:R-:W-:-:S04]  /*4320*/  LEA R184, P1, R149, R2, 0x1 ;  /* 0x0000000295b87211 */ /* 0x000fc800078208ff */
[----:B------:R-:W-:Y:S02]  /*4330*/  LEA.HI.X.SX32 R185, R149, R72, 0x1, P1 ;  /* 0x0000004895b97211 */ /* 0x000fe400008f0eff */
[----:B------:R-:W-:-:S04]  /*4340*/  LEA R190, P1, R158, R2, 0x1 ;  /* 0x000000029ebe7211 */ /* 0x000fc800078208ff */
[----:B------:R-:W-:Y:S01]  /*4350*/  LEA.HI.X.SX32 R191, R158, R72, 0x1, P1 ;  /* 0x000000489ebf7211 */ /* 0x000fe200008f0eff */
[----:B------:R-:W-:Y:S01]  /*4360*/  IMAD.MOV.U32 R158, RZ, RZ, R0 ;  /* 0x000000ffff9e7224 */ /* 0x000fe200078e0000 */
[C---:B------:R-:W-:Y:S01]  /*4370*/  LOP3.LUT R0, R127.reuse, 0x20, RZ, 0x3c, !PT ;  /* 0x000000207f007812 */ /* 0x040fe200078e3cff */
[----:B------:R-:W-:Y:S04]  /*4380*/  STS.U16 [R5+0xd800], R142 ;  /* 0x00d8008e05007388 */ /* 0x000fe80000000400 */
[----:B------:R-:W-:Y:S01]  /*4390*/  IMAD.IADD R0, R158, 0x1, R0 ;  /* 0x000000019e007824 */ /* 0x000fe200078e0200 */
[----:B------:R-:W-:Y:S04]  /*43a0*/  STS.U16 [R5+0xdc00], R146 ;  /* 0x00dc009205007388 */ /* 0x000fe80000000400 */
        /* <DEDUP_REMOVED lines=8> */
[----:B---3--:R-:W-:Y:S04]  /*4430*/  STS.U16 [R0+0x2100], R125 ;  /* 0x0021007d00007388 */ /* 0x008fe80000000400 */
[----:B----4-:R-:W-:Y:S04]  /*4440*/  STS.U16 [R0+0x1d00], R132 ;  /* 0x001d008400007388 */ /* 0x010fe80000000400 */
[----:B--2---:R-:W-:Y:S04]  /*4450*/  STS.U16 [R0+0x1900], R73 ;  /* 0x0019004900007388 */ /* 0x004fe80000000400 */
[----:B-----5:R-:W-:Y:S04]  /*4460*/  STS.U16 [R0+0x1500], R46 ;  /* 0x0015002e00007388 */ /* 0x020fe80000000400 */
[----:B------:R-:W-:Y:S04]  /*4470*/  STS.U16 [R0+0xd00], R135 ;  /* 0x000d008700007388 */ /* 0x000fe80000000400 */
[----:B------:R-:W-:Y:S04]  /*4480*/  STS.U16 [R0+0x900], R138 ;  /* 0x0009008a00007388 */ /* 0x000fe80000000400 */
[----:B------:R-:W-:Y:S04]  /*4490*/  STS.U16 [R0+0x500], R141 ;  /* 0x0005008d00007388 */ /* 0x000fe80000000400 */
[----:B------:R0:W-:Y:S04]  /*44a0*/  STS.U16 [R0+0x100], R145 ;  /* 0x0001009100007388 */ /* 0x0001e80000000400 */
[----:B0-----:R-:W2:Y:S04]  /*44b0*/  LDL.LU R145, [R1+0x5c] ;  /* 0x00005c0001917983 */ /* 0x001ea80000300800 */
[----:B------:R-:W3:Y:S04]  /*44c0*/  LDL.LU R141, [R1+0x50] ;  /* 0x00005000018d7983 */ /* 0x000ee80000300800 */
[----:B------:R-:W4:Y:S04]  /*44d0*/  LDL.LU R138, [R1+0x44] ;  /* 0x00004400018a7983 */ /* 0x000f280000300800 */
[----:B------:R-:W5:Y:S04]  /*44e0*/  LDL.LU R135, [R1+0x38] ;  /* 0x0000380001877983 */ /* 0x000f680000300800 */
[----:B------:R-:W5:Y:S04]  /*44f0*/  LDL.LU R46, [R1+0x2c] ;  /* 0x00002c00012e7983 */ /* 0x000f680000300800 */
[----:B------:R-:W5:Y:S04]  /*4500*/  LDL.LU R73, [R1+0x20] ;  /* 0x0000200001497983 */ /* 0x000f680000300800 */
[----:B------:R-:W5:Y:S04]  /*4510*/  LDL.LU R132, [R1+0x14] ;  /* 0x0000140001847983 */ /* 0x000f680000300800 */
[----:B------:R-:W5:Y:S04]  /*4520*/  LDL.LU R125, [R1+0x8] ;  /* 0x00000800017d7983 */ /* 0x000f680000300800 */
[----:B------:R0:W-:Y:S04]  /*4530*/  STS.U16 [R0+0x1100], R4 ;  /* 0x0011000400007388 */ /* 0x0001e80000000400 */
[----:B------:R1:W-:Y:S01]  /*4540*/  STS.U16 [R0+0xc500], R61 ;  /* 0x00c5003d00007388 */ /* 0x0003e20000000400 */
[----:B0-----:R-:W-:-:S03]  /*4550*/  LOP3.LUT R4, R127, 0x40, RZ, 0x3c, !PT ;  /* 0x000000407f047812 */ /* 0x001fc600078e3cff */
[----:B------:R-:W-:Y:S02]  /*4560*/  STS.U16 [R0+0x2500], R251 ;  /* 0x002500fb00007388 */ /* 0x000fe40000000400 */
[----:B-1----:R-:W-:Y:S02]  /*4570*/  IMAD.IADD R61, R158, 0x1, R4 ;  /* 0x000000019e3d7824 */ /* 0x002fe400078e0204 */
        /* <DEDUP_REMOVED lines=52> */
[----:B------:R0:W-:Y:S01]  /*48c0*/  STS.U16 [R0+0xfd00], R170 ;  /* 0x00fd00aa00007388 */ /* 0x0001e20000000400 */
[----:B------:R-:W-:-:S02]  /*48d0*/  LEA R182, P2, R153, R2, 0x1 ;  /* 0x0000000299b67211 */ /* 0x000fc400078408ff */
[----:B------:R-:W-:Y:S02]  /*48e0*/  LOP3.LUT R127, R127, 0x60, RZ, 0x3c, !PT ;  /* 0x000000607f7f7812 */ /* 0x000fe400078e3cff */
[----:B------:R-:W-:Y:S01]  /*48f0*/  LEA R192, P0, R129, R2, 0x1 ;  /* 0x0000000281c07211 */ /* 0x000fe200078008ff */
[----:B0-----:R-:W0:Y:S01]  /*4900*/  LDC R0, c[0x0][0x280] ;  /* 0x0000a000ff007b82 */ /* 0x001e220000000800 */
[----:B--2---:R1:W-:Y:S04]  /*4910*/  STS.U16 [R61+0x200], R145 ;  /* 0x000200913d007388 */ /* 0x0043e80000000400 */
[----:B---3--:R2:W-:Y:S04]  /*4920*/  STS.U16 [R61+0x600], R141 ;  /* 0x0006008d3d007388 */ /* 0x0085e80000000400 */
[----:B----4-:R3:W-:Y:S04]  /*4930*/  STS.U16 [R61+0xa00], R138 ;  /* 0x000a008a3d007388 */ /* 0x0107e80000000400 */
[----:B-1----:R-:W4:Y:S04]  /*4940*/  LDL.LU R145, [R1+0x58] ;  /* 0x0000580001917983 */ /* 0x002f280000300800 */
[----:B--2---:R-:W2:Y:S04]  /*4950*/  LDL.LU R141, [R1+0x4c] ;  /* 0x00004c00018d7983 */ /* 0x004ea80000300800 */
[----:B-----5:R1:W-:Y:S04]  /*4960*/  STS.U16 [R61+0xe00], R135 ;  /* 0x000e00873d007388 */ /* 0x0203e80000000400 */
[----:B---3--:R-:W3:Y:S04]  /*4970*/  LDL.LU R138, [R1+0x40] ;  /* 0x00004000018a7983 */ /* 0x008ee80000300800 */
[----:B------:R5:W-:Y:S04]  /*4980*/  STS.U16 [R61+0x1200], R46 ;  /* 0x0012002e3d007388 */ /* 0x000be80000000400 */
[----:B-1----:R-:W3:Y:S04]  /*4990*/  LDL.LU R135, [R1+0x34] ;  /* 0x0000340001877983 */ /* 0x002ee80000300800 */
[----:B------:R1:W-:Y:S04]  /*49a0*/  STS.U16 [R61+0x1600], R73 ;  /* 0x001600493d007388 */ /* 0x0003e80000000400 */
[----:B-----5:R-:W5:Y:S04]  /*49b0*/  LDL.LU R46, [R1+0x28] ;  /* 0x00002800012e7983 */ /* 0x020f680000300800 */
[----:B------:R0:W-:Y:S04]  /*49c0*/  STS.U16 [R61+0x1a00], R132 ;  /* 0x001a00843d007388 */ /* 0x0001e80000000400 */
[----:B-1----:R-:W5:Y:S04]  /*49d0*/  LDL.LU R73, [R1+0x1c] ;  /* 0x00001c0001497983 */ /* 0x002f680000300800 */
[----:B------:R1:W-:Y:S04]  /*49e0*/  STS.U16 [R61+0x1e00], R125 ;  /* 0x001e007d3d007388 */ /* 0x0003e80000000400 */
[----:B0-----:R-:W5:Y:S04]  /*49f0*/  LDL.LU R132, [R1+0x10] ;  /* 0x0000100001847983 */ /* 0x001f680000300800 */
[----:B-1----:R-:W5:Y:S01]  /*4a00*/  LDL.LU R125, [R1+0x4] ;  /* 0x00000400017d7983 */ /* 0x002f620000300800 */
[----:B------:R-:W-:-:S02]  /*4a10*/  LEA.HI.X.SX32 R183, R153, R72, 0x1, P2 ;  /* 0x0000004899b77211 */ /* 0x000fc400010f0eff */
[-C--:B------:R-:W-:Y:S02]  /*4a20*/  LEA R188, P2, R160, R2.reuse, 0x1 ;  /* 0x00000002a0bc7211 */ /* 0x080fe400078408ff */
[----:B------:R-:W-:Y:S02]  /*4a30*/  LEA R2, P3, R174, R2, 0x1 ;  /* 0x00000002ae027211 */ /* 0x000fe400078608ff */
[----:B------:R-:W-:Y:S02]  /*4a40*/  IADD3 R127, R158, R127, RZ ;  /* 0x0000007f9e7f7210 */ /* 0x000fe40007ffe0ff */
[-C--:B------:R-:W-:Y:S01]  /*4a50*/  LEA.HI.X.SX32 R3, R174, R72.reuse, 0x1, P3 ;  /* 0x00000048ae037211 */ /* 0x080fe200018f0eff */
        /* <DEDUP_REMOVED lines=56> */
[----:B----4-:R-:W-:Y:S04]  /*4de0*/  STS.U16 [R127+0x300], R145 ;  /* 0x000300917f007388 */ /* 0x010fe80000000400 */
[----:B--2---:R-:W-:Y:S04]  /*4df0*/  STS.U16 [R127+0x700], R141 ;  /* 0x0007008d7f007388 */ /* 0x004fe80000000400 */
[----:B---3--:R-:W-:Y:S04]  /*4e00*/  STS.U16 [R127+0xb00], R138 ;  /* 0x000b008a7f007388 */ /* 0x008fe80000000400 */
[----:B------:R-:W-:Y:S04]  /*4e10*/  STS.U16 [R127+0xf00], R135 ;  /* 0x000f00877f007388 */ /* 0x000fe80000000400 */
[----:B-----5:R-:W-:Y:S04]  /*4e20*/  STS.U16 [R127+0x1300], R46 ;  /* 0x0013002e7f007388 */ /* 0x020fe80000000400 */
[----:B------:R-:W-:Y:S04]  /*4e30*/  STS.U16 [R127+0x1700], R73 ;  /* 0x001700497f007388 */ /* 0x000fe80000000400 */
[----:B------:R-:W-:Y:S04]  /*4e40*/  STS.U16 [R127+0x1b00], R132 ;  /* 0x001b00847f007388 */ /* 0x000fe80000000400 */
[----:B------:R-:W-:Y:S04]  /*4e50*/  STS.U16 [R127+0x1f00], R125 ;  /* 0x001f007d7f007388 */ /* 0x000fe80000000400 */
[----:B------:R-:W2:Y:S04]  /*4e60*/  LDG.E.U16 R74, desc[UR60][R74.64] ;  /* 0x0000003c4a4a7981 */ /* 0x000ea8000c1e1500 */
[----:B------:R0:W3:Y:S01]  /*4e70*/  LDG.E.U16 R2, desc[UR60][R2.64] ;  /* 0x0000003c02027981 */ /* 0x0000e2000c1e1500 */
[----:B------:R-:W-:-:S02]  /*4e80*/  LEA.HI.X.SX32 R193, R129, R72, 0x1, P0 ;  /* 0x0000004881c17211 */ /* 0x000fc400000f0eff */
[----:B------:R-:W-:Y:S01]  /*4e90*/  LEA.HI.X.SX32 R189, R160, R72, 0x1, P2 ;  /* 0x00000048a0bd7211 */ /* 0x000fe200010f0eff */
[----:B------:R-:W4:Y:S04]  /*4ea0*/  LDG.E.U16 R76, desc[UR60][R76.64] ;  /* 0x0000003c4c4c7981 */ /* 0x000f28000c1e1500 */
[----:B------:R-:W5:Y:S04]  /*4eb0*/  LDG.E.U16 R82, desc[UR60][R82.64] ;  /* 0x0000003c52527981 */ /* 0x000f68000c1e1500 */
        /* <DEDUP_REMOVED lines=30> */
[----:B------:R1:W5:Y:S04]  /*50a0*/  LDG.E.U16 R16, desc[UR60][R16.64] ;  /* 0x0000003c10107981 */ /* 0x000368000c1e1500 */
        /* <DEDUP_REMOVED lines=20> */
[----:B------:R-:W5:Y:S01]  /*51f0*/  LDG.E.U16 R188, desc[UR60][R188.64] ;  /* 0x0000003cbcbc7981 */ /* 0x000f62000c1e1500 */
[----:B0-----:R-:W-:-:S05]  /*5200*/  IMAD.MOV.U32 R3, RZ, RZ, 0x3f800000 ;  /* 0x3f800000ff037424 */ /* 0x001fca00078e00ff */
[----:B------:R-:W-:Y:S04]  /*5210*/  STL [R1+0x214], R3 ;  /* 0x0002140301007387 */ /* 0x000fe80000100800 */
[----:B--2---:R-:W-:Y:S04]  /*5220*/  STS.U16 [R127+0x2300], R74 ;  /* 0x0023004a7f007388 */ /* 0x004fe80000000400 */
[----:B---3--:R0:W-:Y:S02]  /*5230*/  STS.U16 [R127+0xff00], R2 ;  /* 0x00ff00027f007388 */ /* 0x0081e40000000400 */
[----:B0-----:R-:W-:-:S05]  /*5240*/  IMAD.MOV.U32 R2, RZ, RZ, 0x3f800000 ;  /* 0x3f800000ff027424 */ /* 0x001fca00078e00ff */
[----:B------:R-:W-:Y:S04]  /*5250*/  STL [R1+0x210], R2 ;  /* 0x0002100201007387 */ /* 0x000fe80000100800 */
[----:B------:R-:W-:Y:S04]  /*5260*/  STL [R1], RZ ;  /* 0x000000ff01007387 */ /* 0x000fe80000100800 */
[----:B------:R-:W-:Y:S04]  /*5270*/  STL [R1+0x4], RZ ;  /* 0x000004ff01007387 */ /* 0x000fe80000100800 */
        /* <DEDUP_REMOVED lines=113> */
[----:B------:R-:W-:Y:S01]  /*5990*/  STL [R1+0x1cc], RZ ;  /* 0x0001ccff01007387 */ /* 0x000fe20000100800 */
[----:B------:R-:W0:Y:S03]  /*59a0*/  S2R R153, SR_TID.X ;  /* 0x0000000000997919 */ /* 0x000e260000002100 */
        /* <DEDUP_REMOVED lines=12> */
[----:B------:R-:W-:Y:S01]  /*5a70*/  ISETP.GE.AND P0, PT, R0, 0x1, PT ;  /* 0x000000010000780c */ /* 0x000fe20003f06270 */
[----:B-1----:R-:W-:Y:S01]  /*5a80*/  IMAD.MOV.U32 R17, RZ, RZ, -0x800000 ;  /* 0xff800000ff117424 */ /* 0x002fe200078e00ff */
[----:B------:R-:W-:Y:S01]  /*5a90*/  CS2R R46, SRZ ;  /* 0x00000000002e7805 */ /* 0x000fe2000001ff00 */
[----:B----4-:R1:W-:Y:S01]  /*5aa0*/  STS.U16 [R127+0x2700], R76 ;  /* 0x0027004c7f007388 */ /* 0x0103e20000000400 */
[----:B------:R-:W-:-:S02]  /*5ab0*/  CS2R R48, SRZ ;  /* 0x0000000000307805 */ /* 0x000fc4000001ff00 */
[----:B------:R-:W-:Y:S02]  /*5ac0*/  CS2R R50, SRZ ;  /* 0x0000000000327805 */ /* 0x000fe4000001ff00 */
[----:B------:R-:W-:Y:S01]  /*5ad0*/  CS2R R52, SRZ ;  /* 0x0000000000347805 */ /* 0x000fe2000001ff00 */
[----:B-----5:R-:W-:Y:S01]  /*5ae0*/  STS.U16 [R127+0x2b00], R82 ;  /* 0x002b00527f007388 */ /* 0x020fe20000000400 */
[----:B------:R-:W-:Y:S02]  /*5af0*/  CS2R R54, SRZ ;  /* 0x0000000000367805 */ /* 0x000fe4000001ff00 */
[----:B------:R-:W-:Y:S02]  /*5b00*/  CS2R R56, SRZ ;  /* 0x0000000000387805 */ /* 0x000fe4000001ff00 */
[----:B------:R-:W-:Y:S01]  /*5b10*/  CS2R R58, SRZ ;  /* 0x00000000003a7805 */ /* 0x000fe2000001ff00 */
[----:B------:R2:W-:Y:S01]  /*5b20*/  STS.U16 [R127+0x2f00], R80 ;  /* 0x002f00507f007388 */ /* 0x0005e20000000400 */
[----:B------:R-:W-:-:S02]  /*5b30*/  CS2R R60, SRZ ;  /* 0x00000000003c7805 */ /* 0x000fc4000001ff00 */
[----:B------:R-:W-:Y:S02]  /*5b40*/  CS2R R62, SRZ ;  /* 0x00000000003e7805 */ /* 0x000fe4000001ff00 */
[----:B------:R-:W-:Y:S01]  /*5b50*/  CS2R R64, SRZ ;  /* 0x0000000000407805 */ /* 0x000fe2000001ff00 */
[----:B------:R3:W-:Y:S01]  /*5b60*/  STS.U16 [R127+0x3300], R78 ;  /* 0x0033004e7f007388 */ /* 0x0007e20000000400 */
[----:B------:R-:W-:Y:S02]  /*5b70*/  CS2R R66, SRZ ;  /* 0x0000000000427805 */ /* 0x000fe4000001ff00 */
[----:B------:R-:W-:Y:S02]  /*5b80*/  CS2R R68, SRZ ;  /* 0x0000000000447805 */ /* 0x000fe4000001ff00 */
[----:B------:R-:W-:Y:S01]  /*5b90*/  CS2R R70, SRZ ;  /* 0x0000000000467805 */ /* 0x000fe2000001ff00 */
[----:B------:R4:W-:Y:S01]  /*5ba0*/  STS.U16 [R127+0x3700], R88 ;  /* 0x003700587f007388 */ /* 0x0009e20000000400 */
[----:B------:R-:W-:-:S02]  /*5bb0*/  CS2R R72, SRZ ;  /* 0x0000000000487805 */ /* 0x000fc4000001ff00 */
[----:B------:R-:W-:Y:S02]  /*5bc0*/  CS2R R74, SRZ ;  /* 0x00000000004a7805 */ /* 0x000fe4000001ff00 */
[----:B-1----:R-:W-:Y:S01]  /*5bd0*/  CS2R R76, SRZ ;  /* 0x00000000004c7805 */ /* 0x002fe2000001ff00 */
[----:B------:R1:W-:Y:S01]  /*5be0*/  STS.U16 [R127+0x3b00], R86 ;  /* 0x003b00567f007388 */ /* 0x0003e20000000400 */
[----:B--2---:R-:W-:Y:S02]  /*5bf0*/  CS2R R80, SRZ ;  /* 0x0000000000507805 */ /* 0x004fe4000001ff00 */
[----:B---3--:R-:W-:Y:S02]  /*5c00*/  CS2R R78, SRZ ;  /* 0x00000000004e7805 */ /* 0x008fe4000001ff00 */
[----:B------:R-:W-:Y:S01]  /*5c10*/  CS2R R82, SRZ ;  /* 0x0000000000527805 */ /* 0x000fe2000001ff00 */
[----:B------:R2:W-:Y:S01]  /*5c20*/  STS.U16 [R127+0x3f00], R84 ;  /* 0x003f00547f007388 */ /* 0x0005e20000000400 */
[----:B------:R-:W-:-:S02]  /*5c30*/  CS2R R124, SRZ ;  /* 0x00000000007c7805 */ /* 0x000fc4000001ff00 */
[----:B----4-:R-:W-:Y:S02]  /*5c40*/  CS2R R88, SRZ ;  /* 0x0000000000587805 */ /* 0x010fe4000001ff00 */
[----:B------:R-:W-:Y:S01]  /*5c50*/  CS2R R128, SRZ ;  /* 0x0000000000807805 */ /* 0x000fe2000001ff00 */
[----:B------:R3:W-:Y:S01]  /*5c60*/  STS.U16 [R127+0x4300], R44 ;  /* 0x0043002c7f007388 */ /* 0x0007e20000000400 */
[----:B------:R-:W-:Y:S02]  /*5c70*/  CS2R R132, SRZ ;  /* 0x0000000000847805 */ /* 0x000fe4000001ff00 */
[----:B-1----:R-:W-:Y:S02]  /*5c80*/  CS2R R86, SRZ ;  /* 0x0000000000567805 */ /* 0x002fe4000001ff00 */
[----:B------:R-:W-:Y:S01]  /*5c90*/  CS2R R134, SRZ ;  /* 0x0000000000867805 */ /* 0x000fe2000001ff00 */
[----:B------:R1:W-:Y:S01]  /*5ca0*/  STS.U16 [R127+0x4700], R92 ;  /* 0x0047005c7f007388 */ /* 0x0003e20000000400 */
[----:B------:R-:W-:-:S02]  /*5cb0*/  CS2R R136, SRZ ;  /* 0x0000000000887805 */ /* 0x000fc4000001ff00 */
[----:B--2---:R-:W-:Y:S02]  /*5cc0*/  CS2R R84, SRZ ;  /* 0x0000000000547805 */ /* 0x004fe4000001ff00 */
[----:B------:R-:W-:Y:S01]  /*5cd0*/  CS2R R138, SRZ ;  /* 0x00000000008a7805 */ /* 0x000fe2000001ff00 */
[----:B------:R2:W-:Y:S01]  /*5ce0*/  STS.U16 [R127+0x4b00], R90 ;  /* 0x004b005a7f007388 */ /* 0x0005e20000000400 */
[----:B------:R-:W-:Y:S02]  /*5cf0*/  CS2R R140, SRZ ;  /* 0x00000000008c7805 */ /* 0x000fe4000001ff00 */
[----:B---3--:R-:W-:Y:S02]  /*5d00*/  CS2R R44, SRZ ;  /* 0x00000000002c7805 */ /* 0x008fe4000001ff00 */
[----:B------:R-:W-:Y:S01]  /*5d10*/  CS2R R142, SRZ ;  /* 0x00000000008e7805 */ /* 0x000fe2000001ff00 */
[----:B------:R3:W-:Y:S01]  /*5d20*/  STS.U16 [R127+0x4f00], R42 ;  /* 0x004f002a7f007388 */ /* 0x0007e20000000400 */
[----:B------:R-:W-:-:S02]  /*5d30*/  CS2R R144, SRZ ;  /* 0x0000000000907805 */ /* 0x000fc4000001ff00 */
[----:B-1----:R-:W-:Y:S02]  /*5d40*/  CS2R R92, SRZ ;  /* 0x00000000005c7805 */ /* 0x002fe4000001ff00 */
[----:B------:R-:W-:Y:S01]  /*5d50*/  CS2R R146, SRZ ;  /* 0x0000000000927805 */ /* 0x000fe2000001ff00 */
[----:B------:R1:W-:Y:S01]  /*5d60*/  STS.U16 [R127+0x5300], R40 ;  /* 0x005300287f007388 */ /* 0x0003e20000000400 */
[----:B------:R-:W-:Y:S02]  /*5d70*/  CS2R R148, SRZ ;  /* 0x0000000000947805 */ /* 0x000fe4000001ff00 */
[----:B--2---:R-:W-:Y:S02]  /*5d80*/  CS2R R90, SRZ ;  /* 0x00000000005a7805 */ /* 0x004fe4000001ff00 */
[----:B------:R-:W-:Y:S01]  /*5d90*/  CS2R R150, SRZ ;  /* 0x0000000000967805 */ /* 0x000fe2000001ff00 */
[----:B------:R2:W-:Y:S01]  /*5da0*/  STS.U16 [R127+0x5700], R96 ;  /* 0x005700607f007388 */ /* 0x0005e20000000400 */
[----:B0-----:R-:W-:-:S02]  /*5db0*/  LOP3.LUT R0, R153, 0x7f, RZ, 0xc0, !PT ;  /* 0x0000007f99007812 */ /* 0x001fc400078ec0ff */
[----:B---3--:R-:W-:Y:S02]  /*5dc0*/  CS2R R42, SRZ ;  /* 0x00000000002a7805 */ /* 0x008fe4000001ff00 */
[----:B------:R-:W-:Y:S01]  /*5dd0*/  LOP3.LUT R152, R153, 0x40, RZ, 0xc0, !PT ;  /* 0x0000004099987812 */ /* 0x000fe200078ec0ff */
[----:B------:R0:W-:Y:S01]  /*5de0*/  STS.U16 [R127+0x5b00], R94 ;  /* 0x005b005e7f007388 */ /* 0x0001e20000000400 */
[----:B-1----:R-:W-:-:S03]  /*5df0*/  CS2R R40, SRZ ;  /* 0x0000000000287805 */ /* 0x002fc6000001ff00 */
[----:B------:R1:W-:Y:S01]  /*5e00*/  STS.U16 [R127+0x5f00], R38 ;  /* 0x005f00267f007388 */ /* 0x0003e20000000400 */
[----:B--2---:R-:W-:-:S03]  /*5e10*/  CS2R R96, SRZ ;  /* 0x0000000000607805 */ /* 0x004fc6000001ff00 */
[----:B------:R2:W-:Y:S01]  /*5e20*/  STS.U16 [R127+0x6300], R36 ;  /* 0x006300247f007388 */ /* 0x0005e20000000400 */
[----:B0-----:R-:W-:-:S03]  /*5e30*/  CS2R R94, SRZ ;  /* 0x00000000005e7805 */ /* 0x001fc6000001ff00 */
        /* <DEDUP_REMOVED lines=28> */
[----:B------:R-:W-:Y:S01]  /*6000*/  STS.U16 [R127+0x9f00], R22 ;  /* 0x009f00167f007388 */ /* 0x000fe20000000400 */
[----:B0-----:R-:W-:-:S03]  /*6010*/  CS2R R112, SRZ ;  /* 0x0000000000707805 */ /* 0x001fc6000001ff00 */
[----:B------:R-:W-:Y:S01]  /*6020*/  STS.U16 [R127+0xa300], R20 ;  /* 0x00a300147f007388 */ /* 0x000fe20000000400 */
[----:B-1----:R-:W-:-:S03]  /*6030*/  CS2R R110, SRZ ;  /* 0x00000000006e7805 */ /* 0x002fc6000001ff00 */
[----:B------:R0:W-:Y:S04]  /*6040*/  STS.U16 [R127+0xa700], R16 ;  /* 0x00a700107f007388 */ /* 0x0001e80000000400 */
[----:B------:R-:W-:Y:S04]  /*6050*/  STS.U16 [R127+0xab00], R18 ;  /* 0x00ab00127f007388 */ /* 0x000fe80000000400 */
[----:B------:R1:W-:Y:S01]  /*6060*/  STS.U16 [R127+0xaf00], R114 ;  /* 0x00af00727f007388 */ /* 0x0003e20000000400 */
[----:B0-----:R-:W-:-:S03]  /*6070*/  IMAD.MOV.U32 R16, RZ, RZ, -0x800000 ;  /* 0xff800000ff107424 */ /* 0x001fc600078e00ff */
[----:B------:R0:W-:Y:S04]  /*6080*/  STS.U16 [R127+0xb300], R116 ;  /* 0x00b300747f007388 */ /* 0x0001e80000000400 */
[----:B------:R2:W-:Y:S01]  /*6090*/  STS.U16 [R127+0xb700], R118 ;  /* 0x00b700767f007388 */ /* 0x0005e20000000400 */
[----:B-1----:R-:W-:-:S03]  /*60a0*/  CS2R R114, SRZ ;  /* 0x0000000000727805 */ /* 0x002fc6000001ff00 */
[----:B------:R-:W-:Y:S01]  /*60b0*/  STS.U16 [R127+0xbb00], R14 ;  /* 0x00bb000e7f007388 */ /* 0x000fe20000000400 */
[----:B0-----:R-:W-:-:S03]  /*60c0*/  CS2R R116, SRZ ;  /* 0x0000000000747805 */ /* 0x001fc6000001ff00 */
[----:B------:R-:W-:Y:S01]  /*60d0*/  STS.U16 [R127+0xbf00], R12 ;  /* 0x00bf000c7f007388 */ /* 0x000fe20000000400 */
[----:B--2---:R-:W-:-:S03]  /*60e0*/  CS2R R118, SRZ ;  /* 0x0000000000767805 */ /* 0x004fc6000001ff00 */
[----:B------:R0:W-:Y:S04]  /*60f0*/  STS.U16 [R127+0xc300], R122 ;  /* 0x00c3007a7f007388 */ /* 0x0001e80000000400 */
[----:B------:R1:W-:Y:S04]  /*6100*/  STS.U16 [R127+0xc700], R120 ;  /* 0x00c700787f007388 */ /* 0x0003e80000000400 */
[----:B------:R-:W-:Y:S01]  /*6110*/  STS.U16 [R127+0xcb00], R10 ;  /* 0x00cb000a7f007388 */ /* 0x000fe20000000400 */
[----:B0-----:R-:W-:-:S03]  /*6120*/  CS2R R122, SRZ ;  /* 0x00000000007a7805 */ /* 0x001fc6000001ff00 */
[----:B------:R-:W-:Y:S01]  /*6130*/  STS.U16 [R127+0xcf00], R176 ;  /* 0x00cf00b07f007388 */ /* 0x000fe20000000400 */
[----:B-1----:R-:W-:-:S03]  /*6140*/  CS2R R120, SRZ ;  /* 0x0000000000787805 */ /* 0x002fc6000001ff00 */
[----:B------:R-:W-:Y:S04]  /*6150*/  STS.U16 [R127+0xd300], R8 ;  /* 0x00d300087f007388 */ /* 0x000fe80000000400 */
[----:B------:R-:W-:Y:S04]  /*6160*/  STS.U16 [R127+0xd700], R6 ;  /* 0x00d700067f007388 */ /* 0x000fe80000000400 */
[----:B------:R-:W-:Y:S04]  /*6170*/  STS.U16 [R127+0xdb00], R180 ;  /* 0x00db00b47f007388 */ /* 0x000fe80000000400 */
[----:B------:R-:W-:Y:S04]  /*6180*/  STS.U16 [R127+0xdf00], R178 ;  /* 0x00df00b27f007388 */ /* 0x000fe80000000400 */
[----:B------:R0:W-:Y:S04]  /*6190*/  STS.U16 [R127+0xe300], R130 ;  /* 0x00e300827f007388 */ /* 0x0001e80000000400 */
[----:B------:R-:W-:Y:S04]  /*61a0*/  STS.U16 [R127+0xe700], R186 ;  /* 0x00e700ba7f007388 */ /* 0x000fe80000000400 */
[----:B------:R-:W-:Y:S01]  /*61b0*/  STS.U16 [R127+0xeb00], R184 ;  /* 0x00eb00b87f007388 */ /* 0x000fe20000000400 */
[----:B0-----:R-:W-:-:S03]  /*61c0*/  CS2R R130, SRZ ;  /* 0x0000000000827805 */ /* 0x001fc6000001ff00 */
[----:B------:R-:W-:Y:S04]  /*61d0*/  STS.U16 [R127+0xef00], R182 ;  /* 0x00ef00b67f007388 */ /* 0x000fe80000000400 */
[----:B------:R-:W-:Y:S04]  /*61e0*/  STS.U16 [R127+0xf300], R192 ;  /* 0x00f300c07f007388 */ /* 0x000fe80000000400 */
[----:B------:R-:W-:Y:S04]  /*61f0*/  STS.U16 [R127+0xf700], R190 ;  /* 0x00f700be7f007388 */ /* 0x000fe80000000400 */
[----:B------:R0:W-:Y:S02]  /*6200*/  STS.U16 [R127+0xfb00], R188 ;  /* 0x00fb00bc7f007388 */ /* 0x0001e40000000400 */
[----:B0-----:R-:W-:Y:S01]  /*6210*/  CS2R R126, SRZ ;  /* 0x00000000007e7805 */ /* 0x001fe2000001ff00 */
[----:B------:R-:W-:Y:S06]  /*6220*/  @!P0 BRA `(.L_x_0) ;  /* 0x0000008800a88947 */ /* 0x000fec0003800000 */
[----:B------:R-:W0:Y:S01]  /*6230*/  LDC R35, c[0x0][0x268] ;  /* 0x00009a00ff237b82 */ /* 0x000e220000000800 */
[----:B------:R-:W-:Y:S01]  /*6240*/  SHF.R.U32.HI R2, RZ, 0x4, R153 ;  /* 0x00000004ff027819 */ /* 0x000fe20000011699 */
[----:B------:R-:W1:Y:S01]  /*6250*/  S2R R160, SR_CTAID.Y ;  /* 0x0000000000a07919 */ /* 0x000e620000002600 */
[----:B------:R-:W-:Y:S01]  /*6260*/  MOV R23, RZ ;  /* 0x000000ff00177202 */ /* 0x000fe20000000f00 */
[----:B------:R-:W-:Y:S01]  /*6270*/  UMOV UR8, 0xfffffe00 ;  /* 0xfffffe0000087882 */ /* 0x000fe20000000000 */
[----:B------:R-:W-:Y:S01]  /*6280*/  SGXT.U32 R2, R2, 0x3 ;  /* 0x000000030202781a */ /* 0x000fe20000000000 */
[----:B------:R-:W-:Y:S01]  /*6290*/  UMOV UR9, 0x3fffffef ;  /* 0x3fffffef00097882 */ /* 0x000fe20000000000 */
[----:B------:R-:W-:Y:S01]  /*62a0*/  R2UR UR5, R23 ;  /* 0x00000000170572ca */ /* 0x000fe200000e0000 */
[----:B------:R-:W2:Y:S01]  /*62b0*/  LDC.64 R18, c[0x0][0x260] ;  /* 0x00009800ff127b82 */ /* 0x000ea20000000a00 */
[----:B------:R-:W-:Y:S01]  /*62c0*/  IMAD.MOV.U32 R212, RZ, RZ, -0x800000 ;  /* 0xff800000ffd47424 */ /* 0x000fe200078e00ff */
[----:B------:R-:W-:Y:S01]  /*62d0*/  MOV R222, RZ ;  /* 0x000000ff00de7202 */ /* 0x000fe20000000f00 */
[----:B------:R-:W-:Y:S01]  /*62e0*/  IMAD.MOV.U32 R220, RZ, RZ, -0x800000 ;  /* 0xff800000ffdc7424 */ /* 0x000fe200078e00ff */
[----:B------:R-:W-:-:S02]  /*62f0*/  CS2R R42, SRZ ;  /* 0x00000000002a7805 */ /* 0x000fc4000001ff00 */
[----:B------:R-:W-:Y:S02]  /*6300*/  CS2R R44, SRZ ;  /* 0x00000000002c7805 */ /* 0x000fe4000001ff00 */
[----:B------:R-:W-:Y:S02]  /*6310*/  CS2R R46, SRZ ;  /* 0x00000000002e7805 */ /* 0x000fe4000001ff00 */
[----:B------:R-:W-:Y:S01]  /*6320*/  CS2R R48, SRZ ;  /* 0x0000000000307805 */ /* 0x000fe2000001ff00 */
[----:B------:R-:W3:Y:S01]  /*6330*/  LDC R27, c[0x0][0x258] ;  /* 0x00009600ff1b7b82 */ /* 0x000ee20000000800 */
[----:B------:R-:W-:Y:S02]  /*6340*/  CS2R R50, SRZ ;  /* 0x0000000000327805 */ /* 0x000fe4000001ff00 */
[----:B------:R-:W-:Y:S02]  /*6350*/  CS2R R52, SRZ ;  /* 0x0000000000347805 */ /* 0x000fe4000001ff00 */
[----:B------:R-:W-:-:S02]  /*6360*/  CS2R R54, SRZ ;  /* 0x0000000000367805 */ /* 0x000fc4000001ff00 */
[----:B------:R-:W-:Y:S02]  /*6370*/  CS2R R56, SRZ ;  /* 0x0000000000387805 */ /* 0x000fe4000001ff00 */
[----:B------:R-:W-:Y:S02]  /*6380*/  CS2R R58, SRZ ;  /* 0x00000000003a7805 */ /* 0x000fe4000001ff00 */
[----:B------:R-:W-:Y:S02]  /*6390*/  CS2R R60, SRZ ;  /* 0x00000000003c7805 */ /* 0x000fe4000001ff00 */
[----:B------:R-:W-:Y:S01]  /*63a0*/  CS2R R62, SRZ ;  /* 0x00000000003e7805 */ /* 0x000fe2000001ff00 */
[----:B0-----:R-:W-:Y:S01]  /*63b0*/  IMAD R8, R2, R35, RZ ;  /* 0x0000002302087224 */ /* 0x001fe200078e02ff */
[----:B------:R-:W-:Y:S01]  /*63c0*/  SHF.R.U32.HI R2, RZ, 0x4, R158 ;  /* 0x00000004ff027819 */ /* 0x000fe2000001169e */
[----:B------:R-:W1:Y:S01]  /*63d0*/  LDC.64 R162, c[0x0][0x250] ;  /* 0x00009400ffa27b82 */ /* 0x000e620000000a00 */
[----:B------:R-:W-:Y:S01]  /*63e0*/  CS2R R64, SRZ ;  /* 0x0000000000407805 */ /* 0x000fe2000001ff00 */
[----:B------:R-:W-:Y:S01]  /*63f0*/  IMAD R9, R35, 0x8, R8 ;  /* 0x0000000823097824 */ /* 0x000fe200078e0208 */
[----:B------:R-:W-:-:S02]  /*6400*/  SGXT.U32 R3, R2, 0xe ;  /* 0x0000000e0203781a */ /* 0x000fc40000000000 */
[----:B------:R-:W-:Y:S02]  /*6410*/  CS2R R66, SRZ ;  /* 0x0000000000427805 */ /* 0x000fe4000001ff00 */
[----:B------:R-:W-:Y:S01]  /*6420*/  CS2R R68, SRZ ;  /* 0x0000000000447805 */ /* 0x000fe2000001ff00 */
[----:B------:R-:W-:Y:S01]  /*6430*/  IMAD R10, R35, 0x8, R9 ;  /* 0x00000008230a7824 */ /* 0x000fe200078e0209 */
[----:B------:R-:W-:Y:S01]  /*6440*/  IADD3 R2, P0, R3, 0x80, RZ ;  /* 0x0000008003027810 */ /* 0x000fe20007f1e0ff */
[----:B------:R-:W0:Y:S01]  /*6450*/  LDC.64 R32, c[0x0][0x218] ;  /* 0x00008600ff207b82 */ /* 0x000e220000000a00 */
[----:B--2---:R-:W-:Y:S01]  /*6460*/  MOV R7, R18 ;  /* 0x0000001200077202 */ /* 0x004fe20000000f00 */
[----:B------:R-:W-:Y:S01]  /*6470*/  IMAD.MOV.U32 R6, RZ, RZ, R19 ;  /* 0x000000ffff067224 */ /* 0x000fe200078e0013 */
[C---:B------:R-:W-:Y:S01]  /*6480*/  LEA R11, R35.reuse, R10, 0x3 ;  /* 0x0000000a230b7211 */ /* 0x040fe200078e18ff */
[----:B------:R2:W-:Y:S01]  /*6490*/  STL [R1+0x694], R19 ;  /* 0x0006941301007387 */ /* 0x0005e20000100800 */
[----:B------:R-:W-:Y:S01]  /*64a0*/  R2UR UR10, R2 ;  /* 0x00000000020a72ca */ /* 0x000fe200000e0000 */
[----:B------:R-:W-:Y:S01]  /*64b0*/  VIADD R2, R158, 0x10000 ;  /* 0x000100009e027836 */ /* 0x000fe20000000000 */
[----:B------:R-:W-:Y:S01]  /*64c0*/  CS2R R70, SRZ ;  /* 0x0000000000467805 */ /* 0x000fe2000001ff00 */
[C---:B------:R-:W-:Y:S01]  /*64d0*/  IMAD R12, R35.reuse, 0x8, R11 ;  /* 0x00000008230c7824 */ /* 0x040fe200078e020b */
[----:B------:R-:W4:Y:S01]  /*64e0*/  LDC.64 R30, c[0x0][0x220] ;  /* 0x00008800ff1e7b82 */ /* 0x000f220000000a00 */
[----:B---3--:R-:W-:Y:S01]  /*64f0*/  IMAD R0, R0, R27, RZ ;  /* 0x0000001b00007224 */ /* 0x008fe200078e02ff */
[----:B------:R-:W-:Y:S01]  /*6500*/  SHF.R.U32.HI R4, RZ, 0x4, R2 ;  /* 0x00000004ff047819 */ /* 0x000fe20000011602 */
[----:B------:R-:W-:Y:S01]  /*6510*/  IMAD R13, R35, 0x8, R12 ;  /* 0x00000008230d7824 */ /* 0x000fe200078e020c */
[----:B------:R-:W-:-:S02]  /*6520*/  CS2R R2, SRZ ;  /* 0x0000000000027805 */ /* 0x000fc4000001ff00 */
[----:B------:R-:W-:Y:S02]  /*6530*/  CS2R R72, SRZ ;  /* 0x0000000000487805 */ /* 0x000fe4000001ff00 */
[----:B------:R-:W-:Y:S01]  /*6540*/  SGXT.U32 R22, R4, 0xe ;  /* 0x0000000e0416781a */ /* 0x000fe20000000000 */
[----:B------:R-:W-:Y:S01]  /*6550*/  IMAD R14, R35, 0x8, R13 ;  /* 0x00000008230e7824 */ /* 0x000fe200078e020d */
[----:B------:R-:W-:Y:S01]  /*6560*/  CS2R R74, SRZ ;  /* 0x00000000004a7805 */ /* 0x000fe2000001ff00 */
[----:B-1----:R-:W-:Y:S01]  /*6570*/  IMAD R162, R160, R162, RZ ;  /* 0x000000a2a0a27224 */ /* 0x002fe200078e02ff */
[----:B------:R-:W-:Y:S01]  /*6580*/  IADD3.X R3, R3, 0x40000040, RZ, P0, !PT ;  /* 0x4000004003037810 */ /* 0x000fe200007fe4ff */
[----:B------:R-:W-:Y:S01]  /*6590*/  IMAD R15, R35, 0x8, R14 ;  /* 0x00000008230f7824 */ /* 0x000fe200078e020e */
[----:B------:R-:W-:Y:S01]  /*65a0*/  IADD3 R4, P0, R22, 0x2, RZ ;  /* 0x0000000216047810 */ /* 0x000fe20007f1e0ff */
[----:B------:R1:W-:Y:S01]  /*65b0*/  STL.64 [R1+0x218], R22 ;  /* 0x0002181601007387 */ /* 0x0003e20000100a00 */
[----:B------:R-:W-:Y:S01]  /*65c0*/  R2UR UR11, R3 ;  /* 0x00000000030b72ca */ /* 0x000fe200000e0000 */
[----:B------:R-:W-:Y:S01]  /*65d0*/  IMAD R16, R35, 0x8, R15 ;  /* 0x0000000823107824 */ /* 0x000fe200078e020f */
[----:B------:R-:W-:Y:S01]  /*65e0*/  IADD3.X R2, R2, 0x40000040, RZ, P0, !PT ;  /* 0x4000004002027810 */ /* 0x000fe200007fe4ff */
[----:B------:R-:W-:Y:S01]  /*65f0*/  IMAD R154, R163, 0xe, RZ ;  /* 0x0000000ea39a7824 */ /* 0x000fe200078e02ff */
[----:B------:R-:W-:Y:S01]  /*6600*/  LOP3.LUT R3, R153, 0xf, RZ, 0xc0, !PT ;  /* 0x0000000f99037812 */ /* 0x000fe200078ec0ff */
[C---:B------:R-:W-:Y:S01]  /*6610*/  IMAD R17, R35.reuse, 0x8, R16 ;  /* 0x0000000823117824 */ /* 0x040fe200078e0210 */
[----:B------:R-:W-:Y:S01]  /*6620*/  R2UR UR7, R2 ;  /* 0x00000000020772ca */ /* 0x000fe200000e0000 */
[----:B------:R-:W-:Y:S01]  /*6630*/  IMAD R2, R160, R7, RZ ;  /* 0x00000007a0027224 */ /* 0x000fe200078e02ff */
[----:B------:R-:W-:Y:S01]  /*6640*/  R2UR UR6, R4 ;  /* 0x00000000040672ca */ /* 0x000fe200000e0000 */
[----:B------:R-:W-:Y:S01]  /*6650*/  IMAD R18, R35, 0x8, R17 ;  /* 0x0000000823127824 */ /* 0x000fe200078e0211 */
[----:B0-----:R-:W-:Y:S01]  /*6660*/  LEA R165, P0, R162, R32, 0x1 ;  /* 0x00000020a2a57211 */ /* 0x001fe200078008ff */
[----:B------:R-:W-:Y:S01]  /*6670*/  IMAD R6, R3, R6, RZ ;  /* 0x0000000603067224 */ /* 0x000fe200078e02ff */
[----:B------:R-:W-:Y:S01]  /*6680*/  R2UR UR4, R22 ;  /* 0x00000000160472ca */ /* 0x000fe200000e0000 */
[----:B--2---:R-:W-:Y:S01]  /*6690*/  IMAD R19, R35, 0x8, R18 ;  /* 0x0000000823137824 */ /* 0x004fe200078e0212 */
[----:B------:R-:W-:Y:S01]  /*66a0*/  LEA.HI.X.SX32 R33, R162, R33, 0x1, P0 ;  /* 0x00000021a2217211 */ /* 0x000fe200000f0eff */
[----:B------:R-:W-:Y:S01]  /*66b0*/  IMAD.SHL.U32 R3, R2, 0x2, RZ ;  /* 0x0000000202037824 */ /* 0x000fe200078e00ff */
[----:B------:R-:W-:Y:S01]  /*66c0*/  LEA R170, P0, R0, R165, 0x1 ;  /* 0x000000a500aa7211 */ /* 0x000fe200078008ff */
[----:B------:R-:W-:Y:S01]  /*66d0*/  IMAD.SHL.U32 R7, R6, 0x2, RZ ;  /* 0x0000000206077824 */ /* 0x000fe200078e00ff */
[----:B------:R-:W-:Y:S01]  /*66e0*/  LOP3.LUT R153, R153, 0x3f, RZ, 0xc0, !PT ;  /* 0x0000003f99997812 */ /* 0x000fe200078ec0ff */
[----:B------:R-:W-:Y:S01]  /*66f0*/  IMAD.HI R4, R2, 0x2, RZ ;  /* 0x0000000202047827 */ /* 0x000fe200078e02ff */
[----:B------:R-:W-:Y:S01]  /*6700*/  LEA.HI.X.SX32 R171, R0, R33, 0x1, P0 ;  /* 0x0000002100ab7211 */ /* 0x000fe200000f0eff */
[----:B------:R-:W-:Y:S01]  /*6710*/  UIADD3.64 UR14, UR6, 0x4, URZ ;  /* 0x00000004060e7897 */ /* 0x000fe2000fffe03f */
[----:B----4-:R-:W-:Y:S01]  /*6720*/  IADD3 R29, P1, P2, R7, R30, R3 ;  /* 0x0000001e071d7210 */ /* 0x010fe20007a3e003 */
[----:B------:R-:W-:Y:S01]  /*6730*/  IMAD R2, R27, 0x80, R0 ;  /* 0x000000801b027824 */ /* 0x000fe200078e0200 */
[----:B------:R-:W-:Y:S01]  /*6740*/  SHF.L.U32 R153, R153, 0x1, RZ ;  /* 0x0000000199997819 */ /* 0x000fe200000006ff */
[----:B------:R-:W-:Y:S01]  /*6750*/  IMAD R20, R35, 0x8, R19 ;  /* 0x0000000823147824 */ /* 0x000fe200078e0213 */
[----:B------:R-:W-:Y:S01]  /*6760*/  UIADD3.64 UR12, UR4, -UR8, URZ ;  /* 0x80000008040c7297 */ /* 0x000fe2000fffe03f */
[----:B------:R-:W-:Y:S01]  /*6770*/  IMAD.HI R6, R6, 0x2, RZ ;  /* 0x0000000206067827 */ /* 0x000fe200078e02ff */
[----:B------:R-:W-:Y:S01]  /*6780*/  UIADD3.64 UR18, UR6, 0x7e, URZ ;  /* 0x0000007e06127897 */ /* 0x000fe2000fffe03f */
[----:B------:R-:W-:Y:S01]  /*6790*/  CS2R R76, SRZ ;  /* 0x00000000004c7805 */ /* 0x000fe2000001ff00 */
[----:B------:R-:W-:Y:S01]  /*67a0*/  UMOV UR4, UR10 ;  /* 0x0000000a00047c82 */ /* 0x000fe20008000000 */
[----:B------:R-:W-:Y:S01]  /*67b0*/  IMAD R3, R27, 0x80, R2 ;  /* 0x000000801b037824 */ /* 0x000fe200078e0202 */
[----:B------:R-:W-:Y:S01]  /*67c0*/  IADD3.X R31, R6, R31, R4, P1, P2 ;  /* 0x0000001f061f7210 */ /* 0x000fe20000fe4404 */
[----:B------:R-:W-:Y:S01]  /*67d0*/  IMAD R21, R35, 0x8, R20 ;  /* 0x0000000823157824 */ /* 0x000fe200078e0214 */
[CC--:B------:R-:W-:Y:S01]  /*67e0*/  LEA R168, P1, R2.reuse, R165.reuse, 0x1 ;  /* 0x000000a502a87211 */ /* 0x0c0fe200078208ff */
[----:B------:R-:W-:Y:S01]  /*67f0*/  IMAD R4, R27, 0x80, R3 ;  /* 0x000000801b047824 */ /* 0x000fe200078e0203 */
[----:B------:R-:W-:Y:S01]  /*6800*/  LEA R166, P0, R3, R165, 0x1 ;  /* 0x000000a503a67211 */ /* 0x000fe200078008ff */
[C---:B-1----:R-:W-:Y:S01]  /*6810*/  IMAD R22, R35.reuse, 0x8, R21 ;  /* 0x0000000823167824 */ /* 0x042fe200078e0215 */
[----:B------:R-:W-:Y:S01]  /*6820*/  LEA.HI.X.SX32 R169, R2, R33, 0x1, P1 ;  /* 0x0000002102a97211 */ /* 0x000fe200008f0eff */
[----:B------:R-:W-:Y:S01]  /*6830*/  UMOV UR5, UR11 ;  /* 0x0000000b00057c82 */ /* 0x000fe20008000000 */
[----:B------:R-:W-:Y:S01]  /*6840*/  LEA R164, P2, R4, R165, 0x1 ;  /* 0x000000a504a47211 */ /* 0x000fe200078408ff */
[----:B------:R-:W-:Y:S01]  /*6850*/  IMAD R23, R35, 0x8, R22 ;  /* 0x0000000823177824 */ /* 0x000fe200078e0216 */
[----:B------:R-:W-:Y:S01]  /*6860*/  LEA.HI.X.SX32 R167, R3, R33, 0x1, P0 ;  /* 0x0000002103a77211 */ /* 0x000fe200000f0eff */
[----:B------:R-:W-:Y:S01]  /*6870*/  UIADD3.64 UR8, UR4, 0x80, URZ ;  /* 0x0000008004087897 */ /* 0x000fe2000fffe03f */
[----:B------:R-:W-:Y:S01]  /*6880*/  LEA R40, P0, R8, R29, 0x1 ;  /* 0x0000001d08287211 */ /* 0x000fe200078008ff */
[----:B------:R-:W-:Y:S01]  /*6890*/  IMAD R24, R35, 0x8, R23 ;  /* 0x0000000823187824 */ /* 0x000fe200078e0217 */
[----:B------:R-:W-:Y:S01]  /*68a0*/  LEA.HI.X.SX32 R165, R4, R33, 0x1, P2 ;  /* 0x0000002104a57211 */ /* 0x000fe200010f0eff */
[----:B------:R-:W-:Y:S01]  /*68b0*/  UIADD3.64 UR10, UR4, 0x100, URZ ;  /* 0x00000100040a7897 */ /* 0x000fe2000fffe03f */
[-C--:B------:R-:W-:Y:S01]  /*68c0*/  LEA R38, P1, R9, R29.reuse, 0x1 ;  /* 0x0000001d09267211 */ /* 0x080fe200078208ff */
[----:B------:R-:W-:Y:S01]  /*68d0*/  IMAD R25, R35, 0x8, R24 ;  /* 0x0000000823197824 */ /* 0x000fe200078e0218 */
[----:B------:R-:W-:Y:S01]  /*68e0*/  LEA R36, P2, R10, R29, 0x1 ;  /* 0x0000001d0a247211 */ /* 0x000fe200078408ff */
[----:B------:R-:W-:Y:S01]  /*68f0*/  IMAD R155, R163, 0xf, RZ ;  /* 0x0000000fa39b7824 */ /* 0x000fe200078e02ff */
[----:B------:R-:W-:-:S02]  /*6900*/  LEA.HI.X.SX32 R41, R8, R31, 0x1, P0 ;  /* 0x0000001f08297211 */ /* 0x000fc400000f0eff */
[----:B------:R-:W-:Y:S02]  /*6910*/  CS2R R78, SRZ ;  /* 0x00000000004e7805 */ /* 0x000fe4000001ff00 */
[-C--:B------:R-:W-:Y:S02]  /*6920*/  LEA.HI.X.SX32 R39, R9, R31.reuse, 0x1, P1 ;  /* 0x0000001f09277211 */ /* 0x080fe400008f0eff */
[----:B------:R-:W-:Y:S02]  /*6930*/  CS2R R80, SRZ ;  /* 0x0000000000507805 */ /* 0x000fe4000001ff00 */
[----:B------:R-:W-:Y:S01]  /*6940*/  LEA.HI.X.SX32 R37, R10, R31, 0x1, P2 ;  /* 0x0000001f0a257211 */ /* 0x000fe200010f0eff */
[----:B------:R0:W-:Y:S01]  /*6950*/  STL.64 [R1+0x420], R40 ;  /* 0x0004202801007387 */ /* 0x0001e20000100a00 */
[----:B------:R-:W-:Y:S02]  /*6960*/  LEA R26, R35, R25, 0x3 ;  /* 0x00000019231a7211 */ /* 0x000fe400078e18ff */
[----:B------:R-:W-:-:S02]  /*6970*/  CS2R R82, SRZ ;  /* 0x0000000000527805 */ /* 0x000fc4000001ff00 */
[----:B------:R-:W-:Y:S01]  /*6980*/  LEA R32, P2, R13, R29, 0x1 ;  /* 0x0000001d0d207211 */ /* 0x000fe200078408ff */
[----:B------:R1:W-:Y:S01]  /*6990*/  STL.64 [R1+0x418], R38 ;  /* 0x0004182601007387 */ /* 0x0003e20000100a00 */
[----:B------:R-:W-:Y:S01]  /*69a0*/  CS2R R84, SRZ ;  /* 0x0000000000547805 */ /* 0x000fe2000001ff00 */
[----:B------:R-:W-:Y:S01]  /*69b0*/  IMAD R7, R35, 0x8, R26 ;  /* 0x0000000823077824 */ /* 0x000fe200078e021a */
[----:B------:R-:W-:Y:S01]  /*69c0*/  LEA.HI.X.SX32 R33, R13, R31, 0x1, P2 ;  /* 0x0000001f0d217211 */ /* 0x000fe200010f0eff */
[----:B------:R2:W-:Y:S01]  /*69d0*/  STL.64 [R1+0x410], R36 ;  /* 0x0004102401007387 */ /* 0x0005e20000100a00 */
[----:B------:R-:W-:Y:S01]  /*69e0*/  CS2R R86, SRZ ;  /* 0x0000000000567805 */ /* 0x000fe2000001ff00 */
[----:B------:R-:W-:Y:S01]  /*69f0*/  IMAD R6, R35, 0x8, R7 ;  /* 0x0000000823067824 */ /* 0x000fe200078e0207 */
[----:B------:R-:W-:Y:S02]  /*6a00*/  CS2R R88, SRZ ;  /* 0x0000000000587805 */ /* 0x000fe4000001ff00 */
[----:B0-----:R-:W-:-:S02]  /*6a10*/  CS2R R40, SRZ ;  /* 0x0000000000287805 */ /* 0x001fc4000001ff00 */
[----:B------:R-:W-:Y:S01]  /*6a20*/  CS2R R90, SRZ ;  /* 0x00000000005a7805 */ /* 0x000fe2000001ff00 */
[----:B------:R-:W-:Y:S01]  /*6a30*/  IMAD R27, R35, 0x8, R6 ;  /* 0x00000008231b7824 */ /* 0x000fe200078e0206 */
[----:B------:R-:W-:Y:S02]  /*6a40*/  CS2R R92, SRZ ;  /* 0x00000000005c7805 */ /* 0x000fe4000001ff00 */
[----:B-1----:R-:W-:Y:S02]  /*6a50*/  LEA R38, P0, R11, R29, 0x1 ;  /* 0x0000001d0b267211 */ /* 0x002fe400078008ff */
[----:B------:R-:W-:Y:S02]  /*6a60*/  CS2R R94, SRZ ;  /* 0x00000000005e7805 */ /* 0x000fe4000001ff00 */
[----:B------:R-:W-:Y:S02]  /*6a70*/  CS2R R96, SRZ ;  /* 0x0000000000607805 */ /* 0x000fe4000001ff00 */
[----:B------:R-:W-:-:S02]  /*6a80*/  LEA R0, R35, R27, 0x3 ;  /* 0x0000001b23007211 */ /* 0x000fc400078e18ff */
[----:B------:R-:W-:Y:S02]  /*6a90*/  CS2R R98, SRZ ;  /* 0x0000000000627805 */ /* 0x000fe4000001ff00 */
[C---:B--2---:R-:W-:Y:S02]  /*6aa0*/  LEA R36, P1, R12.reuse, R29, 0x1 ;  /* 0x0000001d0c247211 */ /* 0x044fe400078208ff */
[----:B------:R-:W-:Y:S02]  /*6ab0*/  CS2R R100, SRZ ;  /* 0x0000000000647805 */ /* 0x000fe4000001ff00 */
[-C--:B------:R-:W-:Y:S01]  /*6ac0*/  LEA.HI.X.SX32 R39, R11, R31.reuse, 0x1, P0 ;  /* 0x0000001f0b277211 */ /* 0x080fe200000f0eff */
[----:B------:R-:W-:Y:S01]  /*6ad0*/  IMAD R2, R35, 0x8, R0 ;  /* 0x0000000823027824 */ /* 0x000fe200078e0200 */
[----:B------:R-:W-:Y:S02]  /*6ae0*/  LEA.HI.X.SX32 R37, R12, R31, 0x1, P1 ;  /* 0x0000001f0c257211 */ /* 0x000fe400008f0eff */
[----:B------:R-:W-:-:S02]  /*6af0*/  CS2R R102, SRZ ;  /* 0x0000000000667805 */ /* 0x000fc4000001ff00 */
[----:B------:R-:W-:Y:S01]  /*6b00*/  CS2R R104, SRZ ;  /* 0x0000000000687805 */ /* 0x000fe2000001ff00 */
[----:B------:R0:W-:Y:S01]  /*6b10*/  STL.64 [R1+0x408], R38 ;  /* 0x0004082601007387 */ /* 0x0001e20000100a00 */
[C---:B------:R-:W-:Y:S01]  /*6b20*/  IMAD R3, R35.reuse, 0x8, R2 ;  /* 0x0000000823037824 */ /* 0x040fe200078e0202 */
[----:B------:R-:W-:Y:S02]  /*6b30*/  CS2R R106, SRZ ;  /* 0x00000000006a7805 */ /* 0x000fe4000001ff00 */
[----:B------:R-:W-:Y:S01]  /*6b40*/  CS2R R108, SRZ ;  /* 0x00000000006c7805 */ /* 0x000fe2000001ff00 */
[----:B------:R1:W-:Y:S01]  /*6b50*/  STL.64 [R1+0x400], R36 ;  /* 0x0004002401007387 */ /* 0x0003e20000100a00 */
[C---:B------:R-:W-:Y:S01]  /*6b60*/  IMAD R4, R35.reuse, 0x8, R3 ;  /* 0x0000000823047824 */ /* 0x040fe200078e0203 */
[----:B------:R-:W-:Y:S02]  /*6b70*/  CS2R R110, SRZ ;  /* 0x00000000006e7805 */ /* 0x000fe4000001ff00 */
[----:B------:R-:W-:Y:S01]  /*6b80*/  CS2R R112, SRZ ;  /* 0x0000000000707805 */ /* 0x000fe2000001ff00 */
[----:B------:R2:W-:Y:S01]  /*6b90*/  STL.64 [R1+0x3f8], R32 ;  /* 0x0003f82001007387 */ /* 0x0005e20000100a00 */
[----:B------:R-:W-:Y:S01]  /*6ba0*/  IMAD R8, R35, 0x8, R4 ;  /* 0x0000000823087824 */ /* 0x000fe200078e0204 */
[----:B------:R-:W-:-:S02]  /*6bb0*/  CS2R R114, SRZ ;  /* 0x0000000000727805 */ /* 0x000fc4000001ff00 */
[----:B------:R-:W-:Y:S02]  /*6bc0*/  CS2R R116, SRZ ;  /* 0x0000000000747805 */ /* 0x000fe4000001ff00 */
[CC--:B0-----:R-:W-:Y:S01]  /*6bd0*/  LEA R38, P0, R14.reuse, R29.reuse, 0x1 ;  /* 0x0000001d0e267211 */ /* 0x0c1fe200078008ff */
[----:B------:R-:W-:Y:S01]  /*6be0*/  IMAD R9, R35, 0x8, R8 ;  /* 0x0000000823097824 */ /* 0x000fe200078e0208 */
[----:B------:R-:W-:Y:S02]  /*6bf0*/  CS2R R118, SRZ ;  /* 0x0000000000767805 */ /* 0x000fe4000001ff00 */
[----:B------:R-:W-:Y:S02]  /*6c00*/  CS2R R120, SRZ ;  /* 0x0000000000787805 */ /* 0x000fe4000001ff00 */
[----:B-1----:R-:W-:Y:S01]  /*6c10*/  LEA R36, P1, R15, R29, 0x1 ;  /* 0x0000001d0f247211 */ /* 0x002fe200078208ff */
[----:B------:R-:W-:Y:S01]  /*6c20*/  IMAD R10, R35, 0x8, R9 ;  /* 0x00000008230a7824 */ /* 0x000fe200078e0209 */
[----:B------:R-:W-:-:S02]  /*6c30*/  LEA.HI.X.SX32 R39, R14, R31, 0x1, P0 ;  /* 0x0000001f0e277211 */ /* 0x000fc400000f0eff */
[----:B------:R-:W-:Y:S02]  /*6c40*/  CS2R R122, SRZ ;  /* 0x00000000007a7805 */ /* 0x000fe4000001ff00 */
[C---:B--2---:R-:W-:Y:S02]  /*6c50*/  LEA R32, P2, R16.reuse, R29, 0x1 ;  /* 0x0000001d10207211 */ /* 0x044fe400078408ff */
[----:B------:R-:W-:Y:S02]  /*6c60*/  CS2R R124, SRZ ;  /* 0x00000000007c7805 */ /* 0x000fe4000001ff00 */
[-C--:B------:R-:W-:Y:S01]  /*6c70*/  LEA.HI.X.SX32 R37, R15, R31.reuse, 0x1, P1 ;  /* 0x0000001f0f257211 */ /* 0x080fe200008f0eff */
[----:B------:R0:W-:Y:S01]  /*6c80*/  STL.64 [R1+0x3f0], R38 ;  /* 0x0003f02601007387 */ /* 0x0001e20000100a00 */
[----:B------:R-:W-:Y:S02]  /*6c90*/  LEA.HI.X.SX32 R33, R16, R31, 0x1, P2 ;  /* 0x0000001f10217211 */ /* 0x000fe400010f0eff */
[----:B------:R-:W-:-:S02]  /*6ca0*/  CS2R R126, SRZ ;  /* 0x00000000007e7805 */ /* 0x000fc4000001ff00 */
[----:B------:R-:W-:Y:S01]  /*6cb0*/  LEA R14, P2, R19, R29, 0x1 ;  /* 0x0000001d130e7211 */ /* 0x000fe200078408ff */
[----:B------:R1:W-:Y:S01]  /*6cc0*/  STL.64 [R1+0x3e8], R36 ;  /* 0x0003e82401007387 */ /* 0x0003e20000100a00 */
[----:B------:R-:W-:Y:S02]  /*6cd0*/  LEA R11, R35, R10, 0x3 ;  /* 0x0000000a230b7211 */ /* 0x000fe400078e18ff */
[----:B------:R-:W-:Y:S02]  /*6ce0*/  CS2R R128, SRZ ;  /* 0x0000000000807805 */ /* 0x000fe4000001ff00 */
[----:B------:R-:W-:Y:S01]  /*6cf0*/  LEA.HI.X.SX32 R15, R19, R31, 0x1, P2 ;  /* 0x0000001f130f7211 */ /* 0x000fe200010f0eff */
[----:B------:R2:W-:Y:S01]  /*6d00*/  STL.64 [R1+0x3e0], R32 ;  /* 0x0003e02001007387 */ /* 0x0005e20000100a00 */
[----:B------:R-:W-:Y:S01]  /*6d10*/  LEA R16, P2, R22, R29, 0x1 ;  /* 0x0000001d16107211 */ /* 0x000fe200078408ff */
[----:B------:R-:W-:Y:S01]  /*6d20*/  IMAD R12, R35, 0x8, R11 ;  /* 0x00000008230c7824 */ /* 0x000fe200078e020b */
[----:B------:R-:W-:-:S02]  /*6d30*/  CS2R R130, SRZ ;  /* 0x0000000000827805 */ /* 0x000fc4000001ff00 */
[----:B0-----:R-:W-:Y:S02]  /*6d40*/  CS2R R38, SRZ ;  /* 0x0000000000267805 */ /* 0x001fe4000001ff00 */
[----:B------:R-:W-:Y:S01]  /*6d50*/  CS2R R132, SRZ ;  /* 0x0000000000847805 */ /* 0x000fe2000001ff00 */
[----:B------:R-:W-:Y:S01]  /*6d60*/  IMAD R13, R35, 0x8, R12 ;  /* 0x00000008230d7824 */ /* 0x000fe200078e020c */
[----:B------:R-:W-:Y:S02]  /*6d70*/  CS2R R134, SRZ ;  /* 0x0000000000867805 */ /* 0x000fe4000001ff00 */
[----:B-1----:R-:W-:Y:S02]  /*6d80*/  LEA R36, P0, R17, R29, 0x1 ;  /* 0x0000001d11247211 */ /* 0x002fe400078008ff */
[----:B------:R-:W-:Y:S02]  /*6d90*/  CS2R R136, SRZ ;  /* 0x0000000000887805 */ /* 0x000fe4000001ff00 */
[----:B------:R-:W-:-:S02]  /*6da0*/  CS2R R138, SRZ ;  /* 0x00000000008a7805 */ /* 0x000fc4000001ff00 */
[----:B------:R-:W-:Y:S02]  /*6db0*/  CS2R R140, SRZ ;  /* 0x00000000008c7805 */ /* 0x000fe4000001ff00 */
[C---:B--2---:R-:W-:Y:S02]  /*6dc0*/  LEA R32, P1, R18.reuse, R29, 0x1 ;  /* 0x0000001d12207211 */ /* 0x044fe400078208ff */
[----:B------:R-:W-:Y:S02]  /*6dd0*/  CS2R R142, SRZ ;  /* 0x00000000008e7805 */ /* 0x000fe4000001ff00 */
[-C--:B------:R-:W-:Y:S02]  /*6de0*/  LEA.HI.X.SX32 R37, R17, R31.reuse, 0x1, P0 ;  /* 0x0000001f11257211 */ /* 0x080fe400000f0eff */
[----:B------:R-:W-:Y:S02]  /*6df0*/  CS2R R144, SRZ ;  /* 0x0000000000907805 */ /* 0x000fe4000001ff00 */
[----:B------:R-:W-:-:S02]  /*6e00*/  LEA.HI.X.SX32 R33, R18, R31, 0x1, P1 ;  /* 0x0000001f12217211 */ /* 0x000fc400008f0eff */
[----:B------:R-:W-:Y:S02]  /*6e10*/  CS2R R146, SRZ ;  /* 0x0000000000927805 */ /* 0x000fe4000001ff00 */
[----:B------:R-:W-:Y:S01]  /*6e20*/  LEA.HI.X.SX32 R17, R22, R31, 0x1, P2 ;  /* 0x0000001f16117211 */ /* 0x000fe200010f0eff */
[----:B------:R0:W-:Y:S01]  /*6e30*/  STL.64 [R1+0x3d0], R36 ;  /* 0x0003d02401007387 */ /* 0x0001e20000100a00 */
[C---:B------:R-:W-:Y:S02]  /*6e40*/  LEA R18, P2, R25.reuse, R29, 0x1 ;  /* 0x0000001d19127211 */ /* 0x040fe400078408ff */
[----:B------:R-:W-:Y:S02]  /*6e50*/  CS2R R148, SRZ ;  /* 0x0000000000947805 */ /* 0x000fe4000001ff00 */
[----:B------:R-:W-:Y:S01]  /*6e60*/  CS2R R150, SRZ ;  /* 0x0000000000967805 */ /* 0x000fe2000001ff00 */
[----:B------:R1:W-:Y:S01]  /*6e70*/  STL.64 [R1+0x3c8], R32 ;  /* 0x0003c82001007387 */ /* 0x0003e20000100a00 */
[----:B------:R-:W-:Y:S01]  /*6e80*/  LEA.HI.X.SX32 R19, R25, R31, 0x1, P2 ;  /* 0x0000001f19137211 */ /* 0x000fe200010f0eff */
[----:B------:R-:W-:-:S02]  /*6e90*/  UIADD3.64 UR16, UR4, 0xa80, URZ ;  /* 0x00000a8004107897 */ /* 0x000fc4000fffe03f */
[----:B------:R2:W-:Y:S01]  /*6ea0*/  STL.64 [R1+0x3c0], R14 ;  /* 0x0003c00e01007387 */ /* 0x0005e20000100a00 */
[----:B------:R-:W-:Y:S02]  /*6eb0*/  UIADD3.64 UR20, UR4, 0xb00, URZ ;  /* 0x00000b0004147897 */ /* 0x000fe4000fffe03f */
[----:B------:R-:W-:Y:S01]  /*6ec0*/  UIADD3.64 UR24, UR4, 0xb80, URZ ;  /* 0x00000b8004187897 */ /* 0x000fe2000fffe03f */
[CC--:B0-----:R-:W-:Y:S01]  /*6ed0*/  LEA R36, P0, R20.reuse, R29.reuse, 0x1 ;  /* 0x0000001d14247211 */ /* 0x0c1fe200078008ff */
[----:B------:R-:W-:Y:S02]  /*6ee0*/  UIADD3.64 UR28, UR4, 0xc00, URZ ;  /* 0x00000c00041c7897 */ /* 0x000fe4000fffe03f */
[----:B------:R-:W-:Y:S01]  /*6ef0*/  UIADD3.64 UR32, UR4, 0xc80, URZ ;  /* 0x00000c8004207897 */ /* 0x000fe2000fffe03f */
[C---:B-1----:R-:W-:Y:S01]  /*6f00*/  LEA R32, P1, R21.reuse, R29, 0x1 ;  /* 0x0000001d15207211 */ /* 0x042fe200078208ff */
[----:B------:R-:W-:Y:S01]  /*6f10*/  UIADD3.64 UR36, UR4, 0xd00, URZ ;  /* 0x00000d0004247897 */ /* 0x000fe2000fffe03f */
[-C--:B------:R-:W-:Y:S01]  /*6f20*/  LEA.HI.X.SX32 R37, R20, R31.reuse, 0x1, P0 ;  /* 0x0000001f14257211 */ /* 0x080fe200000f0eff */
[----:B------:R-:W-:Y:S01]  /*6f30*/  UIADD3.64 UR40, UR4, 0xd80, URZ ;  /* 0x00000d8004287897 */ /* 0x000fe2000fffe03f */
[----:B------:R-:W-:Y:S01]  /*6f40*/  LEA.HI.X.SX32 R33, R21, R31, 0x1, P1 ;  /* 0x0000001f15217211 */ /* 0x000fe200008f0eff */
[C---:B--2---:R-:W-:Y:S01]  /*6f50*/  IMAD R14, R35.reuse, 0x8, R13 ;  /* 0x00000008230e7824 */ /* 0x044fe200078e020d */
[C---:B------:R-:W-:Y:S01]  /*6f60*/  LEA R20, P1, R24.reuse, R29, 0x1 ;  /* 0x0000001d18147211 */ /* 0x040fe200078208ff */
[----:B------:R0:W-:Y:S01]  /*6f70*/  STL.64 [R1+0x3b8], R36 ;  /* 0x0003b82401007387 */ /* 0x0001e20000100a00 */
[----:B------:R-:W-:Y:S01]  /*6f80*/  UIADD3.64 UR44, UR4, 0xe00, URZ ;  /* 0x00000e00042c7897 */ /* 0x000fe2000fffe03f */
[----:B------:R-:W-:Y:S01]  /*6f90*/  IMAD R15, R35, 0x8, R14 ;  /* 0x00000008230f7824 */ /* 0x000fe200078e020e */
[----:B------:R-:W-:Y:S01]  /*6fa0*/  LEA.HI.X.SX32 R21, R24, R31, 0x1, P1 ;  /* 0x0000001f18157211 */ /* 0x000fe200008f0eff */
[----:B------:R1:W-:Y:S01]  /*6fb0*/  STL.64 [R1+0x3b0], R32 ;  /* 0x0003b02001007387 */ /* 0x0003e20000100a00 */
[----:B------:R-:W-:Y:S01]  /*6fc0*/  LEA R22, P1, R7, R29, 0x1 ;  /* 0x0000001d07167211 */ /* 0x000fe200078208ff */
[----:B------:R-:W-:-:S02]  /*6fd0*/  UIADD3.64 UR48, UR4, 0xe80, URZ ;  /* 0x00000e8004307897 */ /* 0x000fc4000fffe03f */
[----:B------:R2:W-:Y:S01]  /*6fe0*/  STL.64 [R1+0x3a8], R16 ;  /* 0x0003a81001007387 */ /* 0x0005e20000100a00 */
[----:B------:R-:W-:Y:S02]  /*6ff0*/  UIADD3.64 UR52, UR4, 0xf00, URZ ;  /* 0x00000f0004347897 */ /* 0x000fe4000fffe03f */
[----:B------:R-:W-:Y:S01]  /*7000*/  UIADD3.64 UR22, UR6, 0x284, URZ ;  /* 0x0000028406167897 */ /* 0x000fe2000fffe03f */
[----:B0-----:R-:W-:Y:S01]  /*7010*/  CS2R R36, SRZ ;  /* 0x0000000000247805 */ /* 0x001fe2000001ff00 */
[----:B------:R-:W-:Y:S02]  /*7020*/  UIADD3.64 UR26, UR6, 0x2fe, URZ ;  /* 0x000002fe061a7897 */ /* 0x000fe4000fffe03f */
[----:B------:R-:W-:Y:S01]  /*7030*/  UIADD3.64 UR30, UR6, 0x300, URZ ;  /* 0x00000300061e7897 */ /* 0x000fe2000fffe03f */
[C---:B-1----:R-:W-:Y:S01]  /*7040*/  LEA R32, P0, R23.reuse, R29, 0x1 ;  /* 0x0000001d17207211 */ /* 0x042fe200078008ff */
[----:B------:R-:W-:Y:S02]  /*7050*/  UIADD3.64 UR34, UR6, 0x302, URZ ;  /* 0x0000030206227897 */ /* 0x000fe4000fffe03f */
[----:B------:R-:W-:Y:S01]  /*7060*/  UIADD3.64 UR38, UR6, 0x304, URZ ;  /* 0x0000030406267897 */ /* 0x000fe2000fffe03f */
[-C--:B------:R-:W-:Y:S01]  /*7070*/  LEA.HI.X.SX32 R33, R23, R31.reuse, 0x1, P0 ;  /* 0x0000001f17217211 */ /* 0x080fe200000f0eff */
[----:B--2---:R-:W-:Y:S01]  /*7080*/  IMAD R16, R35, 0x8, R15 ;  /* 0x0000000823107824 */ /* 0x004fe200078e020f */
[----:B------:R-:W-:Y:S01]  /*7090*/  LEA.HI.X.SX32 R23, R7, R31, 0x1, P1 ;  /* 0x0000001f07177211 */ /* 0x000fe200008f0eff */
[----:B------:R-:W-:-:S02]  /*70a0*/  UIADD3.64 UR42, UR6, 0x37e, URZ ;  /* 0x0000037e062a7897 */ /* 0x000fc4000fffe03f */
[----:B------:R0:W-:Y:S01]  /*70b0*/  STL.64 [R1+0x3a0], R32 ;  /* 0x0003a02001007387 */ /* 0x0001e20000100a00 */
[----:B------:R-:W-:Y:S01]  /*70c0*/  IMAD R17, R35, 0x8, R16 ;  /* 0x0000000823117824 */ /* 0x000fe200078e0210 */
[----:B------:R-:W-:Y:S02]  /*70d0*/  UIADD3.64 UR46, UR6, 0x380, URZ ;  /* 0x00000380062e7897 */ /* 0x000fe4000fffe03f */
[----:B------:R1:W-:Y:S01]  /*70e0*/  STL.64 [R1+0x398], R20 ;  /* 0x0003981401007387 */ /* 0x0003e20000100a00 */
[----:B------:R-:W-:Y:S02]  /*70f0*/  UIADD3.64 UR50, UR6, 0x382, URZ ;  /* 0x0000038206327897 */ /* 0x000fe4000fffe03f */
[----:B------:R-:W-:Y:S01]  /*7100*/  UIADD3.64 UR54, UR6, 0x384, URZ ;  /* 0x0000038406367897 */ /* 0x000fe2000fffe03f */
[----:B------:R2:W-:Y:S01]  /*7110*/  STL.64 [R1+0x390], R18 ;  /* 0x0003901201007387 */ /* 0x0005e20000100a00 */
[-C--:B0-----:R-:W-:Y:S02]  /*7120*/  LEA R32, P0, R26, R29.reuse, 0x1 ;  /* 0x0000001d1a207211 */ /* 0x081fe400078008ff */
[----:B-1----:R-:W-:-:S02]  /*7130*/  LEA R20, P2, R6, R29, 0x1 ;  /* 0x0000001d06147211 */ /* 0x002fc400078408ff */
[-C--:B------:R-:W-:Y:S02]  /*7140*/  LEA.HI.X.SX32 R33, R26, R31.reuse, 0x1, P0 ;  /* 0x0000001f1a217211 */ /* 0x080fe400000f0eff */
[----:B------:R-:W-:Y:S02]  /*7150*/  LEA.HI.X.SX32 R21, R6, R31, 0x1, P2 ;  /* 0x0000001f06157211 */ /* 0x000fe400010f0eff */
[----:B------:R-:W-:Y:S01]  /*7160*/  LEA R24, P0, R27, R29, 0x1 ;  /* 0x0000001d1b187211 */ /* 0x000fe200078008ff */
[----:B------:R0:W-:Y:S01]  /*7170*/  STL.64 [R1+0x388], R32 ;  /* 0x0003882001007387 */ /* 0x0001e20000100a00 */
[----:B--2---:R-:W-:Y:S02]  /*7180*/  LEA R18, R35, R17, 0x3 ;  /* 0x0000001123127211 */ /* 0x004fe400078e18ff */
[----:B------:R-:W-:Y:S01]  /*7190*/  LEA.HI.X.SX32 R25, R27, R31, 0x1, P0 ;  /* 0x0000001f1b197211 */ /* 0x000fe200000f0eff */
[----:B------:R1:W-:Y:S01]  /*71a0*/  STL.64 [R1+0x380], R22 ;  /* 0x0003801601007387 */ /* 0x0003e20000100a00 */
[----:B------:R-:W-:Y:S01]  /*71b0*/  CS2R R26, SRZ ;  /* 0x00000000001a7805 */ /* 0x000fe2000001ff00 */
[----:B------:R-:W-:-:S02]  /*71c0*/  IMAD R6, R35, 0x8, R18 ;  /* 0x0000000823067824 */ /* 0x000fc400078e0212 */
[----:B------:R2:W-:Y:S02]  /*71d0*/  STL.64 [R1+0x378], R20 ;  /* 0x0003781401007387 */ /* 0x0005e40000100a00 */
[C---:B------:R-:W-:Y:S02]  /*71e0*/  IMAD R7, R35.reuse, 0x8, R6 ;  /* 0x0000000823077824 */ /* 0x040fe400078e0206 */
[----:B------:R3:W-:Y:S01]  /*71f0*/  STL.64 [R1+0x370], R24 ;  /* 0x0003701801007387 */ /* 0x0007e20000100a00 */
[----:B0-----:R-:W-:Y:S02]  /*7200*/  CS2R R32, SRZ ;  /* 0x0000000000207805 */ /* 0x001fe4000001ff00 */
[-C--:B-1----:R-:W-:Y:S02]  /*7210*/  LEA R22, P1, R0, R29.reuse, 0x1 ;  /* 0x0000001d00167211 */ /* 0x082fe400078208ff */
[----:B--2---:R-:W-:Y:S02]  /*7220*/  LEA R20, P2, R2, R29, 0x1 ;  /* 0x0000001d02147211 */ /* 0x004fe400078408ff */
[-C--:B------:R-:W-:Y:S01]  /*7230*/  LEA.HI.X.SX32 R23, R0, R31.reuse, 0x1, P1 ;  /* 0x0000001f00177211 */ /* 0x080fe200008f0eff */
[----:B------:R-:W-:Y:S01]  /*7240*/  IMAD R0, R35, 0x8, R7 ;  /* 0x0000000823007824 */ /* 0x000fe200078e0207 */
[----:B------:R-:W-:-:S02]  /*7250*/  LEA.HI.X.SX32 R21, R2, R31, 0x1, P2 ;  /* 0x0000001f02157211 */ /* 0x000fc400010f0eff */
[----:B---3--:R-:W-:Y:S01]  /*7260*/  LEA R24, P0, R3, R29, 0x1 ;  /* 0x0000001d03187211 */ /* 0x008fe200078008ff */
[----:B------:R0:W-:Y:S01]  /*7270*/  STL.64 [R1+0x368], R22 ;  /* 0x0003681601007387 */ /* 0x0001e20000100a00 */
[----:B------:R-:W-:Y:S02]  /*7280*/  IMAD R2, R35, 0x8, R0 ;  /* 0x0000000823027824 */ /* 0x000fe400078e0200 */
[----:B------:R-:W-:Y:S01]  /*7290*/  LEA.HI.X.SX32 R25, R3, R31, 0x1, P0 ;  /* 0x0000001f03197211 */ /* 0x000fe200000f0eff */
[----:B------:R1:W-:Y:S01]  /*72a0*/  STL.64 [R1+0x360], R20 ;  /* 0x0003601401007387 */ /* 0x0003e20000100a00 */
[----:B------:R-:W-:-:S03]  /*72b0*/  IMAD R3, R35, 0x8, R2 ;  /* 0x0000000823037824 */ /* 0x000fc600078e0202 */
[----:B------:R2:W-:Y:S01]  /*72c0*/  STL.64 [R1+0x358], R24 ;  /* 0x0003581801007387 */ /* 0x0005e20000100a00 */
[-C--:B0-----:R-:W-:Y:S02]  /*72d0*/  LEA R22, P1, R4, R29.reuse, 0x1 ;  /* 0x0000001d04167211 */ /* 0x081fe400078208ff */
[----:B-1----:R-:W-:Y:S02]  /*72e0*/  LEA R20, P2, R8, R29, 0x1 ;  /* 0x0000001d08147211 */ /* 0x002fe400078408ff */
[-C--:B------:R-:W-:Y:S01]  /*72f0*/  LEA.HI.X.SX32 R23, R4, R31.reuse, 0x1, P1 ;  /* 0x0000001f04177211 */ /* 0x080fe200008f0eff */
[----:B------:R-:W-:Y:S01]  /*7300*/  IMAD R4, R35, 0x8, R3 ;  /* 0x0000000823047824 */ /* 0x000fe200078e0203 */
[----:B------:R-:W-:Y:S02]  /*7310*/  LEA.HI.X.SX32 R21, R8, R31, 0x1, P2 ;  /* 0x0000001f08157211 */ /* 0x000fe400010f0eff */
[----:B--2---:R-:W-:Y:S01]  /*7320*/  LEA R24, P0, R9, R29, 0x1 ;  /* 0x0000001d09187211 */ /* 0x004fe200078008ff */
[----:B------:R0:W-:Y:S01]  /*7330*/  STL.64 [R1+0x350], R22 ;  /* 0x0003501601007387 */ /* 0x0001e20000100a00 */
[----:B------:R-:W-:-:S02]  /*7340*/  LEA R8, R35, R4, 0x3 ;  /* 0x0000000423087211 */ /* 0x000fc400078e18ff */
[----:B------:R-:W-:Y:S01]  /*7350*/  LEA.HI.X.SX32 R25, R9, R31, 0x1, P0 ;  /* 0x0000001f09197211 */ /* 0x000fe200000f0eff */
[----:B------:R1:W-:Y:S02]  /*7360*/  STL.64 [R1+0x348], R20 ;  /* 0x0003481401007387 */ /* 0x0003e40000100a00 */
[----:B------:R-:W-:Y:S02]  /*7370*/  IMAD R9, R35, 0x8, R8 ;  /* 0x0000000823097824 */ /* 0x000fe400078e0208 */
[----:B------:R2:W-:Y:S01]  /*7380*/  STL.64 [R1+0x340], R24 ;  /* 0x0003401801007387 */ /* 0x0005e20000100a00 */
[CC--:B0-----:R-:W-:Y:S02]  /*7390*/  LEA R22, P1, R10.reuse, R29.reuse, 0x1 ;  /* 0x0000001d0a167211 */ /* 0x0c1fe400078208ff */
[----:B-1----:R-:W-:Y:S02]  /*73a0*/  LEA R20, P2, R11, R29, 0x1 ;  /* 0x0000001d0b147211 */ /* 0x002fe400078408ff */
[-C--:B------:R-:W-:Y:S01]  /*73b0*/  LEA.HI.X.SX32 R23, R10, R31.reuse, 0x1, P1 ;  /* 0x0000001f0a177211 */ /* 0x080fe200008f0eff */
[----:B------:R-:W-:Y:S01]  /*73c0*/  IMAD R10, R35, 0x8, R9 ;  /* 0x00000008230a7824 */ /* 0x000fe200078e0209 */
[----:B------:R-:W-:-:S02]  /*73d0*/  LEA.HI.X.SX32 R21, R11, R31, 0x1, P2 ;  /* 0x0000001f0b157211 */ /* 0x000fc400010f0eff */
[C---:B--2---:R-:W-:Y:S01]  /*73e0*/  LEA R24, P0, R12.reuse, R29, 0x1 ;  /* 0x0000001d0c187211 */ /* 0x044fe200078008ff */
[----:B------:R0:W-:Y:S01]  /*73f0*/  STL.64 [R1+0x338], R22 ;  /* 0x0003381601007387 */ /* 0x0001e20000100a00 */
[----:B------:R-:W-:Y:S02]  /*7400*/  IMAD R11, R35, 0x8, R10 ;  /* 0x00000008230b7824 */ /* 0x000fe400078e020a */
[----:B------:R-:W-:Y:S01]  /*7410*/  LEA.HI.X.SX32 R25, R12, R31, 0x1, P0 ;  /* 0x0000001f0c197211 */ /* 0x000fe200000f0eff */
[----:B------:R1:W-:Y:S04]  /*7420*/  STL.64 [R1+0x330], R20 ;  /* 0x0003301401007387 */ /* 0x0003e80000100a00 */
[----:B------:R2:W-:Y:S01]  /*7430*/  STL.64 [R1+0x328], R24 ;  /* 0x0003281801007387 */ /* 0x0005e20000100a00 */
[----:B0-----:R-:W-:-:S02]  /*7440*/  LEA R22, P1, R13, R29, 0x1 ;  /* 0x0000001d0d167211 */ /* 0x001fc400078208ff */
[C---:B-1----:R-:W-:Y:S02]  /*7450*/  LEA R20, P2, R14.reuse, R29, 0x1 ;  /* 0x0000001d0e147211 */ /* 0x042fe400078408ff */
[-C--:B------:R-:W-:Y:S02]  /*7460*/  LEA.HI.X.SX32 R23, R13, R31.reuse, 0x1, P1 ;  /* 0x0000001f0d177211 */ /* 0x080fe400008f0eff */
[----:B------:R-:W-:Y:S02]  /*7470*/  LEA.HI.X.SX32 R21, R14, R31, 0x1, P2 ;  /* 0x0000001f0e157211 */ /* 0x000fe400010f0eff */
[----:B--2---:R-:W-:Y:S02]  /*7480*/  CS2R R24, SRZ ;  /* 0x0000000000187805 */ /* 0x004fe4000001ff00 */
[C---:B------:R-:W-:Y:S01]  /*7490*/  LEA R12, P2, R17.reuse, R29, 0x1 ;  /* 0x0000001d110c7211 */ /* 0x040fe200078408ff */
[----:B------:R0:W-:Y:S03]  /*74a0*/  STL.64 [R1+0x320], R22 ;  /* 0x0003201601007387 */ /* 0x0001e60000100a00 */
[----:B------:R-:W-:Y:S01]  /*74b0*/  LEA.HI.X.SX32 R13, R17, R31, 0x1, P2 ;  /* 0x0000001f110d7211 */ /* 0x000fe200010f0eff */
[----:B------:R1:W-:Y:S01]  /*74c0*/  STL.64 [R1+0x318], R20 ;  /* 0x0003181401007387 */ /* 0x0003e20000100a00 */
[----:B------:R-:W-:-:S03]  /*74d0*/  LEA R14, P2, R7, R29, 0x1 ;  /* 0x0000001d070e7211 */ /* 0x000fc600078408ff */
[----:B------:R2:W-:Y:S01]  /*74e0*/  STL.64 [R1+0x300], R12 ;  /* 0x0003000c01007387 */ /* 0x0005e20000100a00 */
[CC--:B0-----:R-:W-:Y:S02]  /*74f0*/  LEA R22, P0, R15.reuse, R29.reuse, 0x1 ;  /* 0x0000001d0f167211 */ /* 0x0c1fe400078008ff */
[C---:B-1----:R-:W-:Y:S02]  /*7500*/  LEA R20, P1, R16.reuse, R29, 0x1 ;  /* 0x0000001d10147211 */ /* 0x042fe400078208ff */
[-C--:B------:R-:W-:Y:S02]  /*7510*/  LEA.HI.X.SX32 R23, R15, R31.reuse, 0x1, P0 ;  /* 0x0000001f0f177211 */ /* 0x080fe400000f0eff */
[-C--:B------:R-:W-:Y:S01]  /*7520*/  LEA.HI.X.SX32 R21, R16, R31.reuse, 0x1, P1 ;  /* 0x0000001f10157211 */ /* 0x080fe200008f0eff */
[----:B--2---:R-:W-:Y:S01]  /*7530*/  IMAD R12, R35, 0x8, R11 ;  /* 0x00000008230c7824 */ /* 0x004fe200078e020b */
[----:B------:R-:W-:Y:S01]  /*7540*/  LEA.HI.X.SX32 R15, R7, R31, 0x1, P2 ;  /* 0x0000001f070f7211 */ /* 0x000fe200010f0eff */
[----:B------:R0:W-:Y:S02]  /*7550*/  STL.64 [R1+0x310], R22 ;  /* 0x0003101601007387 */ /* 0x0001e40000100a00 */
[----:B------:R-:W-:-:S02]  /*7560*/  IMAD R13, R35, 0x8, R12 ;  /* 0x00000008230d7824 */ /* 0x000fc400078e020c */
[----:B------:R1:W-:Y:S01]  /*7570*/  STL.64 [R1+0x308], R20 ;  /* 0x0003081401007387 */ /* 0x0003e20000100a00 */
[-C--:B0-----:R-:W-:Y:S02]  /*7580*/  LEA R22, P0, R18, R29.reuse, 0x1 ;  /* 0x0000001d12167211 */ /* 0x081fe400078008ff */
[----:B-1----:R-:W-:Y:S02]  /*7590*/  LEA R20, P1, R6, R29, 0x1 ;  /* 0x0000001d06147211 */ /* 0x002fe400078208ff */
[-C--:B------:R-:W-:Y:S02]  /*75a0*/  LEA.HI.X.SX32 R23, R18, R31.reuse, 0x1, P0 ;  /* 0x0000001f12177211 */ /* 0x080fe400000f0eff */
[----:B------:R-:W-:Y:S01]  /*75b0*/  LEA.HI.X.SX32 R21, R6, R31, 0x1, P1 ;  /* 0x0000001f06157211 */ /* 0x000fe200008f0eff */
[----:B------:R-:W-:Y:S01]  /*75c0*/  IMAD R6, R35, 0x8, R13 ;  /* 0x0000000823067824 */ /* 0x000fe200078e020d */
[-C--:B------:R-:W-:Y:S01]  /*75d0*/  LEA R18, P0, R0, R29.reuse, 0x1 ;  /* 0x0000001d00127211 */ /* 0x080fe200078008ff */
[----:B------:R0:W-:Y:S01]  /*75e0*/  STL.64 [R1+0x2f8], R22 ;  /* 0x0002f81601007387 */ /* 0x0001e20000100a00 */
[----:B------:R-:W-:-:S02]  /*75f0*/  LEA R16, P1, R2, R29, 0x1 ;  /* 0x0000001d02107211 */ /* 0x000fc400078208ff */
[-C--:B------:R-:W-:Y:S01]  /*7600*/  LEA.HI.X.SX32 R19, R0, R31.reuse, 0x1, P0 ;  /* 0x0000001f00137211 */ /* 0x080fe200000f0eff */
[----:B------:R1:W-:Y:S01]  /*7610*/  STL.64 [R1+0x2f0], R20 ;  /* 0x0002f01401007387 */ /* 0x0003e20000100a00 */
[----:B------:R-:W-:Y:S02]  /*7620*/  LEA.HI.X.SX32 R17, R2, R31, 0x1, P1 ;  /* 0x0000001f02117211 */ /* 0x000fe400008f0eff */
[C---:B------:R-:W-:Y:S01]  /*7630*/  LEA R7, R35.reuse, R6, 0x3 ;  /* 0x0000000623077211 */ /* 0x040fe200078e18ff */
[----:B------:R2:W-:Y:S04]  /*7640*/  STL.64 [R1+0x2e8], R14 ;  /* 0x0002e80e01007387 */ /* 0x0005e80000100a00 */
[----:B------:R3:W-:Y:S01]  /*7650*/  STL.64 [R1+0x2e0], R18 ;  /* 0x0002e01201007387 */ /* 0x0007e20000100a00 */
[----:B------:R-:W-:-:S02]  /*7660*/  IMAD R0, R35, 0x8, R7 ;  /* 0x0000000823007824 */ /* 0x000fc400078e0207 */
[----:B0-----:R-:W-:Y:S01]  /*7670*/  IMAD R22, R163, 0xa, RZ ;  /* 0x0000000aa3167824 */ /* 0x001fe200078e02ff */
[----:B------:R0:W-:Y:S01]  /*7680*/  STL.64 [R1+0x2d8], R16 ;  /* 0x0002d81001007387 */ /* 0x0001e20000100a00 */
[----:B------:R-:W-:Y:S02]  /*7690*/  IMAD R2, R35, 0x8, R0 ;  /* 0x0000000823027824 */ /* 0x000fe400078e0200 */
[----:B-1----:R-:W-:Y:S01]  /*76a0*/  IMAD.SHL.U32 R20, R163, 0x8, RZ ;  /* 0x00000008a3147824 */ /* 0x002fe200078e00ff */
[----:B--2---:R-:W-:Y:S01]  /*76b0*/  LEA R14, P2, R3, R29, 0x1 ;  /* 0x0000001d030e7211 */ /* 0x004fe200078408ff */
[C---:B------:R-:W-:Y:S02]  /*76c0*/  IMAD R21, R163.reuse, 0x9, RZ ;  /* 0x00000009a3157824 */ /* 0x040fe400078e02ff */
[----:B------:R-:W-:Y:S01]  /*76d0*/  IMAD R23, R163, 0xb, RZ ;  /* 0x0000000ba3177824 */ /* 0x000fe200078e02ff */
[----:B------:R-:W-:Y:S01]  /*76e0*/  LEA.HI.X.SX32 R15, R3, R31, 0x1, P2 ;  /* 0x0000001f030f7211 */ /* 0x000fe200010f0eff */
[----:B------:R-:W-:Y:S01]  /*76f0*/  IMAD R3, R35, 0x8, R2 ;  /* 0x0000000823037824 */ /* 0x000fe200078e0202 */
[----:B---3--:R-:W-:-:S02]  /*7700*/  LEA R18, P0, R4, R29, 0x1 ;  /* 0x0000001d04127211 */ /* 0x008fc400078008ff */
[----:B0-----:R-:W-:Y:S01]  /*7710*/  LEA R16, P1, R8, R29, 0x1 ;  /* 0x0000001d08107211 */ /* 0x001fe200078208ff */
[----:B------:R0:W-:Y:S01]  /*7720*/  STL.64 [R1+0x2d0], R14 ;  /* 0x0002d00e01007387 */ /* 0x0001e20000100a00 */
[-C--:B------:R-:W-:Y:S01]  /*7730*/  LEA.HI.X.SX32 R19, R4, R31.reuse, 0x1, P0 ;  /* 0x0000001f04137211 */ /* 0x080fe200000f0eff */
[----:B------:R-:W-:Y:S01]  /*7740*/  IMAD R4, R35, 0x8, R3 ;  /* 0x0000000823047824 */ /* 0x000fe200078e0203 */
[----:B------:R-:W-:-:S03]  /*7750*/  LEA.HI.X.SX32 R17, R8, R31, 0x1, P1 ;  /* 0x0000001f08117211 */ /* 0x000fc600008f0eff */
[----:B------:R1:W-:Y:S01]  /*7760*/  STL.64 [R1+0x2c8], R18 ;  /* 0x0002c81201007387 */ /* 0x0003e20000100a00 */
[----:B------:R-:W-:-:S03]  /*7770*/  IMAD R8, R35, 0x8, R4 ;  /* 0x0000000823087824 */ /* 0x000fc600078e0204 */
[----:B------:R2:W-:Y:S01]  /*7780*/  STL.64 [R1+0x2c0], R16 ;  /* 0x0002c01001007387 */ /* 0x0005e20000100a00 */
[----:B0-----:R-:W-:-:S04]  /*7790*/  LEA R14, P2, R9, R29, 0x1 ;  /* 0x0000001d090e7211 */ /* 0x001fc800078408ff */
[----:B------:R-:W-:Y:S01]  /*77a0*/  LEA.HI.X.SX32 R15, R9, R31, 0x1, P2 ;  /* 0x0000001f090f7211 */ /* 0x000fe200010f0eff */
[----:B------:R-:W-:Y:S01]  /*77b0*/  IMAD R9, R35, 0x8, R8 ;  /* 0x0000000823097824 */ /* 0x000fe200078e0208 */
[----:B-1----:R-:W-:-:S03]  /*77c0*/  LEA R18, P0, R10, R29, 0x1 ;  /* 0x0000001d0a127211 */ /* 0x002fc600078008ff */
[----:B------:R0:W-:Y:S01]  /*77d0*/  STL.64 [R1+0x2b8], R14 ;  /* 0x0002b80e01007387 */ /* 0x0001e20000100a00 */
[C---:B--2---:R-:W-:Y:S02]  /*77e0*/  LEA R16, P1, R11.reuse, R29, 0x1 ;  /* 0x0000001d0b107211 */ /* 0x044fe400078208ff */
[-C--:B------:R-:W-:Y:S02]  /*77f0*/  LEA.HI.X.SX32 R19, R10, R31.reuse, 0x1, P0 ;  /* 0x0000001f0a137211 */ /* 0x080fe400000f0eff */
[----:B------:R-:W-:-:S03]  /*7800*/  LEA.HI.X.SX32 R17, R11, R31, 0x1, P1 ;  /* 0x0000001f0b117211 */ /* 0x000fc600008f0eff */
[----:B------:R1:W-:Y:S01]  /*7810*/  STL.64 [R1+0x2b0], R18 ;  /* 0x0002b01201007387 */ /* 0x0003e20000100a00 */
[----:B0-----:R-:W-:-:S03]  /*7820*/  LEA R14, P2, R12, R29, 0x1 ;  /* 0x0000001d0c0e7211 */ /* 0x001fc600078408ff */
[----:B------:R0:W-:Y:S01]  /*7830*/  STL.64 [R1+0x2a8], R16 ;  /* 0x0002a81001007387 */ /* 0x0001e20000100a00 */
[----:B------:R-:W-:Y:S02]  /*7840*/  LEA.HI.X.SX32 R15, R12, R31, 0x1, P2 ;  /* 0x0000001f0c0f7211 */ /* 0x000fe400010f0eff */
[----:B------:R-:W-:Y:S01]  /*7850*/  LEA R10, P2, R7, R29, 0x1 ;  /* 0x0000001d070a7211 */ /* 0x000fe200078408ff */
[----:B-1----:R-:W-:Y:S02]  /*7860*/  IMAD R18, R163, 0x6, RZ ;  /* 0x00000006a3127824 */ /* 0x002fe400078e02ff */
[----:B------:R1:W-:Y:S01]  /*7870*/  STL.64 [R1+0x2a0], R14 ;  /* 0x0002a00e01007387 */ /* 0x0003e20000100a00 */
[----:B------:R-:W-:Y:S01]  /*7880*/  LEA.HI.X.SX32 R11, R7, R31, 0x1, P2 ;  /* 0x0000001f070b7211 */ /* 0x000fe200010f0eff */
[----:B------:R-:W-:Y:S01]  /*7890*/  IMAD R19, R163, 0x7, RZ ;  /* 0x00000007a3137824 */ /* 0x000fe200078e02ff */
[----:B0-----:R-:W-:-:S04]  /*78a0*/  LEA R16, P0, R13, R29, 0x1 ;  /* 0x0000001d0d107211 */ /* 0x001fc800078008ff */
[----:B------:R-:W-:Y:S02]  /*78b0*/  LEA.HI.X.SX32 R17, R13, R31, 0x1, P0 ;  /* 0x0000001f0d117211 */ /* 0x000fe400000f0eff */
[----:B-1----:R-:W-:-:S03]  /*78c0*/  LEA R14, P1, R6, R29, 0x1 ;  /* 0x0000001d060e7211 */ /* 0x002fc600078208ff */
[----:B------:R0:W-:Y:S01]  /*78d0*/  STL.64 [R1+0x298], R16 ;  /* 0x0002981001007387 */ /* 0x0001e20000100a00 */
[----:B------:R-:W-:Y:S02]  /*78e0*/  LEA.HI.X.SX32 R15, R6, R31, 0x1, P1 ;  /* 0x0000001f060f7211 */ /* 0x000fe400008f0eff */
[C---:B------:R-:W-:Y:S02]  /*78f0*/  LEA R12, P1, R2.reuse, R29, 0x1 ;  /* 0x0000001d020c7211 */ /* 0x040fe400078208ff */
[----:B------:R-:W-:Y:S01]  /*7900*/  LEA R6, R35, R9, 0x3 ;  /* 0x0000000923067211 */ /* 0x000fe200078e18ff */
[----:B------:R1:W-:Y:S01]  /*7910*/  STL.64 [R1+0x290], R14 ;  /* 0x0002900e01007387 */ /* 0x0003e20000100a00 */
[----:B------:R-:W-:-:S03]  /*7920*/  LEA.HI.X.SX32 R13, R2, R31, 0x1, P1 ;  /* 0x0000001f020d7211 */ /* 0x000fc600008f0eff */
[----:B------:R2:W-:Y:S01]  /*7930*/  STL.64 [R1+0x288], R10 ;  /* 0x0002880a01007387 */ /* 0x0005e20000100a00 */
[----:B------:R-:W-:Y:S02]  /*7940*/  IMAD R7, R35, 0x8, R6 ;  /* 0x0000000823077824 */ /* 0x000fe400078e0206 */
[----:B0-----:R-:W-:Y:S02]  /*7950*/  IMAD.U32 R16, RZ, RZ, UR12 ;  /* 0x0000000cff107e24 */ /* 0x001fe4000f8e00ff */
[----:B------:R-:W-:Y:S01]  /*7960*/  IMAD.U32 R17, RZ, RZ, UR13 ;  /* 0x0000000dff117e24 */ /* 0x000fe2000f8e00ff */
[----:B------:R-:W-:Y:S01]  /*7970*/  UIADD3.64 UR12, UR4, 0xa00, URZ ;  /* 0x00000a00040c7897 */ /* 0x000fe2000fffe03f */
[CC--:B-1----:R-:W-:Y:S02]  /*7980*/  LEA R14, P0, R0.reuse, R29.reuse, 0x1 ;  /* 0x0000001d000e7211 */ /* 0x0c2fe400078008ff */
[----:B--2---:R-:W-:Y:S02]  /*7990*/  LEA R10, P2, R3, R29, 0x1 ;  /* 0x0000001d030a7211 */ /* 0x004fe400078408ff */
[-C--:B------:R-:W-:Y:S01]  /*79a0*/  LEA.HI.X.SX32 R15, R0, R31.reuse, 0x1, P0 ;  /* 0x0000001f000f7211 */ /* 0x080fe200000f0eff */
[----:B------:R-:W-:Y:S01]  /*79b0*/  IMAD R0, R35, 0x8, R7 ;  /* 0x0000000823007824 */ /* 0x000fe200078e0207 */
[----:B------:R-:W-:-:S03]  /*79c0*/  LEA.HI.X.SX32 R11, R3, R31, 0x1, P2 ;  /* 0x0000001f030b7211 */ /* 0x000fc600010f0eff */
[----:B------:R0:W-:Y:S01]  /*79d0*/  STL.64 [R1+0x280], R14 ;  /* 0x0002800e01007387 */ /* 0x0001e20000100a00 */
[----:B------:R-:W-:-:S03]  /*79e0*/  IMAD R2, R35, 0x8, R0 ;  /* 0x0000000823027824 */ /* 0x000fc600078e0200 */
[----:B------:R1:W-:Y:S01]  /*79f0*/  STL.64 [R1+0x278], R12 ;  /* 0x0002780c01007387 */ /* 0x0003e20000100a00 */
[----:B------:R-:W-:-:S03]  /*7a00*/  IMAD R3, R35, 0x8, R2 ;  /* 0x0000000823037824 */ /* 0x000fc600078e0202 */
[----:B------:R2:W-:Y:S01]  /*7a10*/  STL.64 [R1+0x270], R10 ;  /* 0x0002700a01007387 */ /* 0x0005e20000100a00 */
[-C--:B0-----:R-:W-:Y:S02]  /*7a20*/  LEA R14, P0, R4, R29.reuse, 0x1 ;  /* 0x0000001d040e7211 */ /* 0x081fe400078008ff */
[----:B-1----:R-:W-:Y:S02]  /*7a30*/  LEA R12, P1, R8, R29, 0x1 ;  /* 0x0000001d080c7211 */ /* 0x002fe400078208ff */
[----:B------:R-:W-:Y:S01]  /*7a40*/  LEA.HI.X.SX32 R15, R4, R31, 0x1, P0 ;  /* 0x0000001f040f7211 */ /* 0x000fe200000f0eff */
[----:B------:R-:W-:Y:S01]  /*7a50*/  IMAD R4, R35, 0x8, R3 ;  /* 0x0000000823047824 */ /* 0x000fe200078e0203 */
[C---:B--2---:R-:W-:Y:S02]  /*7a60*/  LEA R10, P2, R9.reuse, R29, 0x1 ;  /* 0x0000001d090a7211 */ /* 0x044fe400078408ff */
[-C--:B------:R-:W-:Y:S01]  /*7a70*/  LEA.HI.X.SX32 R13, R8, R31.reuse, 0x1, P1 ;  /* 0x0000001f080d7211 */ /* 0x080fe200008f0eff */
[----:B------:R0:W-:Y:S01]  /*7a80*/  STL.64 [R1+0x268], R14 ;  /* 0x0002680e01007387 */ /* 0x0001e20000100a00 */
[----:B------:R-:W-:-:S03]  /*7a90*/  LEA.HI.X.SX32 R11, R9, R31, 0x1, P2 ;  /* 0x0000001f090b7211 */ /* 0x000fc600010f0eff */
[----:B------:R1:W-:Y:S04]  /*7aa0*/  STL.64 [R1+0x260], R12 ;  /* 0x0002600c01007387 */ /* 0x0003e80000100a00 */
[----:B------:R2:W-:Y:S01]  /*7ab0*/  STL.64 [R1+0x258], R10 ;  /* 0x0002580a01007387 */ /* 0x0005e20000100a00 */
[CC--:B0-----:R-:W-:Y:S02]  /*7ac0*/  LEA R14, P0, R6.reuse, R29.reuse, 0x1 ;  /* 0x0000001d060e7211 */ /* 0x0c1fe400078008ff */
[----:B-1----:R-:W-:Y:S02]  /*7ad0*/  LEA R12, P1, R7, R29, 0x1 ;  /* 0x0000001d070c7211 */ /* 0x002fe400078208ff */
[----:B------:R-:W-:Y:S02]  /*7ae0*/  LEA.HI.X.SX32 R15, R6, R31, 0x1, P0 ;  /* 0x0000001f060f7211 */ /* 0x000fe400000f0eff */
[----:B--2---:R-:W-:-:S02]  /*7af0*/  LEA R10, P2, R0, R29, 0x1 ;  /* 0x0000001d000a7211 */ /* 0x004fc400078408ff */
[-C--:B------:R-:W-:Y:S01]  /*7b00*/  LEA.HI.X.SX32 R13, R7, R31.reuse, 0x1, P1 ;  /* 0x0000001f070d7211 */ /* 0x080fe200008f0eff */
[----:B------:R0:W-:Y:S01]  /*7b10*/  STL.64 [R1+0x250], R14 ;  /* 0x0002500e01007387 */ /* 0x0001e20000100a00 */
[----:B------:R-:W-:Y:S01]  /*7b20*/  LEA.HI.X.SX32 R11, R0, R31, 0x1, P2 ;  /* 0x0000001f000b7211 */ /* 0x000fe200010f0eff */
[----:B------:R-:W-:Y:S01]  /*7b30*/  IMAD R0, R35, 0x8, R4 ;  /* 0x0000000823007824 */ /* 0x000fe200078e0204 */
[-C--:B------:R-:W-:Y:S01]  /*7b40*/  LEA R8, P2, R4, R29.reuse, 0x1 ;  /* 0x0000001d04087211 */ /* 0x080fe200078408ff */
[----:B------:R1:W-:Y:S01]  /*7b50*/  STL.64 [R1+0x248], R12 ;  /* 0x0002480c01007387 */ /* 0x0003e20000100a00 */
[----:B------:R-:W-:Y:S02]  /*7b60*/  CS2R R34, SRZ ;  /* 0x0000000000227805 */ /* 0x000fe4000001ff00 */
[----:B------:R-:W-:Y:S01]  /*7b70*/  LEA R6, P3, R0, R29, 0x1 ;  /* 0x0000001d00067211 */ /* 0x000fe200078608ff */
[----:B------:R2:W-:Y:S01]  /*7b80*/  STL.64 [R1+0x240], R10 ;  /* 0x0002400a01007387 */ /* 0x0005e20000100a00 */
[-C--:B------:R-:W-:Y:S01]  /*7b90*/  LEA.HI.X.SX32 R9, R4, R31.reuse, 0x1, P2 ;  /* 0x0000001f04097211 */ /* 0x080fe200010f0eff */
[----:B------:R-:W-:Y:S01]  /*7ba0*/  IMAD.MOV.U32 R4, RZ, RZ, RZ ;  /* 0x000000ffff047224 */ /* 0x000fe200078e00ff */
[----:B------:R-:W-:Y:S01]  /*7bb0*/  LEA.HI.X.SX32 R7, R0, R31, 0x1, P3 ;  /* 0x0000001f00077211 */ /* 0x000fe200018f0eff */
[----:B------:R-:W-:-:S02]  /*7bc0*/  IMAD.MOV.U32 R0, RZ, RZ, 0x3f800000 ;  /* 0x3f800000ff007424 */ /* 0x000fc400078e00ff */
[----:B0-----:R-:W-:Y:S01]  /*7bd0*/  IMAD R15, R163, 0x5, RZ ;  /* 0x00000005a30f7824 */ /* 0x001fe200078e02ff */
[CC--:B-1----:R-:W-:Y:S02]  /*7be0*/  LEA R12, P0, R2.reuse, R29.reuse, 0x1 ;  /* 0x0000001d020c7211 */ /* 0x0c2fe400078008ff */
[----:B--2---:R-:W-:Y:S02]  /*7bf0*/  LEA R10, P1, R3, R29, 0x1 ;  /* 0x0000001d030a7211 */ /* 0x004fe400078208ff */
[----:B------:R-:W-:Y:S02]  /*7c00*/  CS2R R28, SRZ ;  /* 0x00000000001c7805 */ /* 0x000fe4000001ff00 */
[-C--:B------:R-:W-:Y:S01]  /*7c10*/  LEA.HI.X.SX32 R13, R2, R31.reuse, 0x1, P0 ;  /* 0x0000001f020d7211 */ /* 0x080fe200000f0eff */
[----:B------:R-:W-:Y:S01]  /*7c20*/  IMAD R2, R163, 0x3, RZ ;  /* 0x00000003a3027824 */ /* 0x000fe200078e02ff */
[----:B------:R-:W-:Y:S01]  /*7c30*/  LEA.HI.X.SX32 R11, R3, R31, 0x1, P1 ;  /* 0x0000001f030b7211 */ /* 0x000fe200008f0eff */
[----:B------:R-:W-:Y:S01]  /*7c40*/  IMAD.MOV.U32 R3, RZ, RZ, RZ ;  /* 0x000000ffff037224 */ /* 0x000fe200078e00ff */
[----:B------:R-:W-:Y:S01]  /*7c50*/  CS2R R30, SRZ ;  /* 0x00000000001e7805 */ /* 0x000fe2000001ff00 */
[----:B------:R-:W-:Y:S04]  /*7c60*/  STL.64 [R1+0x238], R12 ;  /* 0x0002380c01007387 */ /* 0x000fe80000100a00 */
[----:B------:R0:W-:Y:S04]  /*7c70*/  STL.64 [R1+0x220], R6 ;  /* 0x0002200601007387 */ /* 0x0001e80000100a00 */
[----:B------:R1:W-:Y:S04]  /*7c80*/  STL.64 [R1+0x230], R10 ;  /* 0x0002300a01007387 */ /* 0x0003e80000100a00 */
[----:B------:R-:W-:Y:S04]  /*7c90*/  STL.64 [R1+0x228], R8 ;  /* 0x0002280801007387 */ /* 0x000fe80000100a00 */
[----:B------:R-:W-:Y:S01]  /*7ca0*/  STL [R1+0x214], R0 ;  /* 0x0002140001007387 */ /* 0x000fe20000100800 */
[----:B0-----:R-:W-:-:S02]  /*7cb0*/  IMAD.SHL.U32 R6, R163, 0x4, RZ ;  /* 0x00000004a3067824 */ /* 0x001fc400078e00ff */
[----:B------:R-:W-:Y:S01]  /*7cc0*/  IMAD R7, R152, 0x20, R153 ;  /* 0x0000002098077824 */ /* 0x000fe200078e0299 */
[----:B------:R0:W-:Y:S01]  /*7cd0*/  STL [R1+0x210], R0 ;  /* 0x0002100001007387 */ /* 0x0001e20000100800 */
[----:B------:R-:W-:Y:S02]  /*7ce0*/  IMAD R152, R163, 0xc, RZ ;  /* 0x0000000ca3987824 */ /* 0x000fe400078e02ff */
[----:B------:R-:W-:Y:S01]  /*7cf0*/  IMAD.IADD R14, R158, 0x1, R7 ;  /* 0x000000019e0e7824 */ /* 0x000fe200078e0207 */
[----:B------:R-:W-:Y:S01]  /*7d00*/  STL [R1], RZ ;  /* 0x000000ff01007387 */ /* 0x000fe20000100800 */
[----:B------:R-:W-:Y:S01]  /*7d10*/  LOP3.LUT R13, R7, 0x10, RZ, 0x3c, !PT ;  /* 0x00000010070d7812 */ /* 0x000fe200078e3cff */
[----:B------:R-:W-:Y:S01]  /*7d20*/  IMAD R153, R163, 0xd, RZ ;  /* 0x0000000da3997824 */ /* 0x000fe200078e02ff */
[C---:B------:R-:W-:Y:S01]  /*7d30*/  LOP3.LUT R12, R7.reuse, 0x20, RZ, 0x3c, !PT ;  /* 0x00000020070c7812 */ /* 0x040fe200078e3cff */
[----:B------:R-:W-:Y:S01]  /*7d40*/  STL [R1+0x4], RZ ;  /* 0x000004ff01007387 */ /* 0x000fe20000100800 */
[----:B-1----:R-:W-:Y:S01]  /*7d50*/  LOP3.LUT R11, R7, 0x30, RZ, 0x3c, !PT ;  /* 0x00000030070b7812 */ /* 0x002fe200078e3cff */
[----:B0-----:R-:W-:Y:S01]  /*7d60*/  IMAD.SHL.U32 R0, R163, 0x2, RZ ;  /* 0x00000002a3007824 */ /* 0x001fe200078e00ff */
[C---:B------:R-:W-:Y:S01]  /*7d70*/  LOP3.LUT R10, R7.reuse, 0x40, RZ, 0x3c, !PT ;  /* 0x00000040070a7812 */ /* 0x040fe200078e3cff */
[----:B------:R-:W-:Y:S01]  /*7d80*/  STL [R1+0x8], RZ ;  /* 0x000008ff01007387 */ /* 0x000fe20000100800 */
[C---:B------:R-:W-:Y:S01]  /*7d90*/  LOP3.LUT R9, R7.reuse, 0x50, RZ, 0x3c, !PT ;  /* 0x0000005007097812 */ /* 0x040fe200078e3cff */
[----:B------:R-:W-:Y:S01]  /*7da0*/  IMAD.WIDE R156, R0, 0x2, R170 ;  /* 0x00000002009c7825 */ /* 0x000fe200078e02aa */
[C---:B------:R-:W-:Y:S01]  /*7db0*/  LOP3.LUT R8, R7.reuse, 0x60, RZ, 0x3c, !PT ;  /* 0x0000006007087812 */ /* 0x040fe200078e3cff */
[----:B------:R-:W-:Y:S01]  /*7dc0*/  STL [R1+0xc], RZ ;  /* 0x00000cff01007387 */ /* 0x000fe20000100800 */
[----:B------:R-:W-:Y:S01]  /*7dd0*/  LOP3.LUT R7, R7, 0x70, RZ, 0x3c, !PT ;  /* 0x0000007007077812 */ /* 0x000fe200078e3cff */
[C---:B------:R-:W-:Y:S01]  /*7de0*/  IMAD.IADD R13, R158.reuse, 0x1, R13 ;  /* 0x000000019e0d7824 */ /* 0x040fe200078e020d */
[C---:B------:R-:W-:Y:S01]  /*7df0*/  IADD3 R11, R158.reuse, R11, RZ ;  /* 0x0000000b9e0b7210 */ /* 0x040fe20007ffe0ff */
[----:B------:R-:W-:Y:S01]  /*7e00*/  STL [R1+0x10], RZ ;  /* 0x000010ff01007387 */ /* 0x000fe20000100800 */
[----:B------:R-:W-:-:S02]  /*7e10*/  IMAD.IADD R12, R158, 0x1, R12 ;  /* 0x000000019e0c7824 */ /* 0x000fc400078e020c */
[C---:B------:R-:W-:Y:S01]  /*7e20*/  IMAD.IADD R10, R158.reuse, 0x1, R10 ;  /* 0x000000019e0a7824 */ /* 0x040fe200078e020a */
[----:B------:R-:W-:Y:S01]  /*7e30*/  STL [R1+0x14], RZ ;  /* 0x000014ff01007387 */ /* 0x000fe20000100800 */
[C---:B------:R-:W-:Y:S02]  /*7e40*/  IMAD.IADD R9, R158.reuse, 0x1, R9 ;  /* 0x000000019e097824 */ /* 0x040fe400078e0209 */
[C---:B------:R-:W-:Y:S01]  /*7e50*/  IMAD.IADD R8, R158.reuse, 0x1, R8 ;  /* 0x000000019e087824 */ /* 0x040fe200078e0208 */
[----:B------:R-:W-:Y:S01]  /*7e60*/  STL [R1+0x18], RZ ;  /* 0x000018ff01007387 */ /* 0x000fe20000100800 */
[----:B------:R-:W-:Y:S02]  /*7e70*/  IMAD.IADD R7, R158, 0x1, R7 ;  /* 0x000000019e077824 */ /* 0x000fe400078e0207 */
[----:B------:R-:W-:Y:S01]  /*7e80*/  IMAD.WIDE R158, R0, 0x2, R166 ;  /* 0x00000002009e7825 */ /* 0x000fe200078e02a6 */
        /* <DEDUP_REMOVED lines=121> */
[----:B------:R0:W-:Y:S04]  /*8620*/  STL.64 [R1+0x5e8], R16 ;  /* 0x0005e81001007387 */ /* 0x0001e80000100a00 */
[----:B------:R1:W-:Y:S01]  /*8630*/  STL.64 [R1+0x5e0], R156 ;  /* 0x0005e09c01007387 */ /* 0x0003e20000100a00 */
[----:B0-----:R-:W-:Y:S01]  /*8640*/  MOV R16, UR8 ;  /* 0x0000000800107c02 */ /* 0x001fe20008000f00 */
[----:B------:R-:W-:Y:S01]  /*8650*/  IMAD.U32 R17, RZ, RZ, UR9 ;  /* 0x00000009ff117e24 */ /* 0x000fe2000f8e00ff */
[----:B------:R-:W-:Y:S01]  /*8660*/  UIADD3.64 UR8, UR4, 0x180, URZ ;  /* 0x0000018004087897 */ /* 0x000fe2000fffe03f */
[----:B-1----:R-:W-:Y:S01]  /*8670*/  IMAD.U32 R156, RZ, RZ, UR10 ;  /* 0x0000000aff9c7e24 */ /* 0x002fe2000f8e00ff */
[----:B------:R-:W-:Y:S01]  /*8680*/  UIADD3.64 UR8, UR4, 0x280, URZ ;  /* 0x0000028004087897 */ /* 0x000fe2000fffe03f */
[----:B------:R-:W-:Y:S01]  /*8690*/  IMAD.U32 R157, RZ, RZ, UR11 ;  /* 0x0000000bff9d7e24 */ /* 0x000fe2000f8e00ff */
[----:B------:R0:W-:Y:S01]  /*86a0*/  STL.64 [R1+0x688], R16 ;  /* 0x0006881001007387 */ /* 0x0001e20000100a00 */
[----:B------:R-:W-:-:S02]  /*86b0*/  UIADD3.64 UR10, UR4, 0x200, URZ ;  /* 0x00000200040a7897 */ /* 0x000fc4000fffe03f */
[----:B------:R-:W-:Y:S01]  /*86c0*/  UIADD3.64 UR10, UR4, 0x300, URZ ;  /* 0x00000300040a7897 */ /* 0x000fe2000fffe03f */
[----:B------:R1:W-:Y:S01]  /*86d0*/  STL.64 [R1+0x678], R156 ;  /* 0x0006789c01007387 */ /* 0x0003e20000100a00 */
[----:B------:R-:W-:Y:S02]  /*86e0*/  UIADD3.64 UR10, UR4, 0x400, URZ ;  /* 0x00000400040a7897 */ /* 0x000fe4000fffe03f */
[----:B------:R-:W-:Y:S02]  /*86f0*/  UIADD3.64 UR10, UR4, 0x500, URZ ;  /* 0x00000500040a7897 */ /* 0x000fe4000fffe03f */
[----:B------:R-:W-:Y:S02]  /*8700*/  UIADD3.64 UR10, UR4, 0x600, URZ ;  /* 0x00000600040a7897 */ /* 0x000fe4000fffe03f */
[----:B------:R-:W-:Y:S01]  /*8710*/  UIADD3.64 UR10, UR4, 0x700, URZ ;  /* 0x00000700040a7897 */ /* 0x000fe2000fffe03f */
[----:B0-----:R-:W-:Y:S01]  /*8720*/  IMAD.WIDE R16, R0, 0x2, R168 ;  /* 0x0000000200107825 */ /* 0x001fe200078e02a8 */
[----:B------:R-:W-:-:S02]  /*8730*/  UIADD3.64 UR10, UR4, 0x800, URZ ;  /* 0x00000800040a7897 */ /* 0x000fc4000fffe03f */
[----:B------:R-:W-:Y:S01]  /*8740*/  UIADD3.64 UR10, UR4, 0x900, URZ ;  /* 0x00000900040a7897 */ /* 0x000fe2000fffe03f */
[----:B-1----:R-:W-:Y:S01]  /*8750*/  IMAD.WIDE R156, R2, 0x2, R170 ;  /* 0x00000002029c7825 */ /* 0x002fe200078e02aa */
[----:B------:R0:W-:Y:S01]  /*8760*/  STL.64 [R1+0x5d8], R16 ;  /* 0x0005d81001007387 */ /* 0x0001e20000100a00 */
[----:B------:R-:W-:Y:S02]  /*8770*/  UIADD3.64 UR10, UR6, 0x2, URZ ;  /* 0x00000002060a7897 */ /* 0x000fe4000fffe03f */
[----:B------:R-:W-:Y:S01]  /*8780*/  UIADD3.64 UR8, UR4, 0x380, URZ ;  /* 0x0000038004087897 */ /* 0x000fe2000fffe03f */
[----:B------:R1:W-:Y:S01]  /*8790*/  STL.64 [R1+0x5c0], R156 ;  /* 0x0005c09c01007387 */ /* 0x0003e20000100a00 */
[----:B------:R-:W-:Y:S02]  /*87a0*/  UIADD3.64 UR8, UR4, 0x480, URZ ;  /* 0x0000048004087897 */ /* 0x000fe4000fffe03f */
[----:B------:R-:W-:Y:S02]  /*87b0*/  UIADD3.64 UR8, UR4, 0x580, URZ ;  /* 0x0000058004087897 */ /* 0x000fe4000fffe03f */
[----:B------:R-:W-:-:S02]  /*87c0*/  UIADD3.64 UR8, UR4, 0x680, URZ ;  /* 0x0000068004087897 */ /* 0x000fc4000fffe03f */
[----:B------:R-:W-:Y:S01]  /*87d0*/  UIADD3.64 UR8, UR4, 0x780, URZ ;  /* 0x0000078004087897 */ /* 0x000fe2000fffe03f */
[----:B0-----:R-:W-:Y:S01]  /*87e0*/  IMAD.WIDE R16, R2, 0x2, R168 ;  /* 0x0000000202107825 */ /* 0x001fe200078e02a8 */
[----:B------:R-:W-:Y:S02]  /*87f0*/  UIADD3.64 UR8, UR4, 0x880, URZ ;  /* 0x0000088004087897 */ /* 0x000fe4000fffe03f */
[----:B------:R-:W-:Y:S01]  /*8800*/  UIADD3.64 UR8, UR4, 0x980, URZ ;  /* 0x0000098004087897 */ /* 0x000fe2000fffe03f */
[C---:B-1----:R-:W-:Y:S01]  /*8810*/  IMAD.WIDE R156, R6.reuse, 0x2, R170 ;  /* 0x00000002069c7825 */ /* 0x042fe200078e02aa */
[----:B------:R0:W-:Y:S04]  /*8820*/  STL.64 [R1+0x5b8], R16 ;  /* 0x0005b81001007387 */ /* 0x0001e80000100a00 */
[----:B------:R1:W-:Y:S01]  /*8830*/  STL.64 [R1+0x5a0], R156 ;  /* 0x0005a09c01007387 */ /* 0x0003e20000100a00 */
[----:B0-----:R-:W-:-:S04]  /*8840*/  IMAD.WIDE R16, R6, 0x2, R168 ;  /* 0x0000000206107825 */ /* 0x001fc800078e02a8 */
        /* <DEDUP_REMOVED lines=32> */
[--C-:B-1----:R-:W-:Y:S01]  /*8a50*/  IMAD.WIDE R156, R6, 0x2, R166.reuse ;  /* 0x00000002069c7825 */ /* 0x102fe200078e02a6 */
[----:B------:R0:W-:Y:S04]  /*8a60*/  STL.64 [R1+0x498], R16 ;  /* 0x0004981001007387 */ /* 0x0001e80000100a00 */
[----:B------:R1:W-:Y:S01]  /*8a70*/  STL.64 [R1+0x5d0], R158 ;  /* 0x0005d09e01007387 */ /* 0x0003e20000100a00 */
[----:B0-----:R-:W-:-:S04]  /*8a80*/  IMAD.WIDE R16, R2, 0x2, R166 ;  /* 0x0000000202107825 */ /* 0x001fc800078e02a6 */
[--C-:B-1----:R-:W-:Y:S01]  /*8a90*/  IMAD.WIDE R158, R15, 0x2, R166.reuse ;  /* 0x000000020f9e7825 */ /* 0x102fe200078e02a6 */
[----:B------:R0:W-:Y:S04]  /*8aa0*/  STL.64 [R1+0x5b0], R16 ;  /* 0x0005b01001007387 */ /* 0x0001e80000100a00 */
[----:B------:R1:W-:Y:S04]  /*8ab0*/  STL.64 [R1+0x590], R156 ;  /* 0x0005909c01007387 */ /* 0x0003e80000100a00 */
[----:B------:R2:W-:Y:S01]  /*8ac0*/  STL.64 [R1+0x570], R158 ;  /* 0x0005709e01007387 */ /* 0x0005e20000100a00 */
[----:B0-----:R-:W-:-:S04]  /*8ad0*/  IMAD.WIDE R16, R18, 0x2, R166 ;  /* 0x0000000212107825 */ /* 0x001fc800078e02a6 */
[--C-:B-1----:R-:W-:Y:S01]  /*8ae0*/  IMAD.WIDE R156, R19, 0x2, R166.reuse ;  /* 0x00000002139c7825 */ /* 0x102fe200078e02a6 */
[----:B------:R0:W-:Y:S03]  /*8af0*/  STL.64 [R1+0x550], R16 ;  /* 0x0005501001007387 */ /* 0x0001e60000100a00 */
[--C-:B--2---:R-:W-:Y:S01]  /*8b00*/  IMAD.WIDE R158, R20, 0x2, R166.reuse ;  /* 0x00000002149e7825 */ /* 0x104fe200078e02a6 */
[----:B------:R1:W-:Y:S04]  /*8b10*/  STL.64 [R1+0x530], R156 ;  /* 0x0005309c01007387 */ /* 0x0003e80000100a00 */
[----:B------:R2:W-:Y:S01]  /*8b20*/  STL.64 [R1+0x510], R158 ;  /* 0x0005109e01007387 */ /* 0x0005e20000100a00 */
[----:B0-----:R-:W-:-:S04]  /*8b30*/  IMAD.WIDE R16, R21, 0x2, R166 ;  /* 0x0000000215107825 */ /* 0x001fc800078e02a6 */
[--C-:B-1----:R-:W-:Y:S01]  /*8b40*/  IMAD.WIDE R156, R22, 0x2, R166.reuse ;  /* 0x00000002169c7825 */ /* 0x102fe200078e02a6 */
[----:B------:R0:W-:Y:S03]  /*8b50*/  STL.64 [R1+0x4f0], R16 ;  /* 0x0004f01001007387 */ /* 0x0001e60000100a00 */
[----:B--2---:R-:W-:Y:S01]  /*8b60*/  IMAD.WIDE R158, R23, 0x2, R166 ;  /* 0x00000002179e7825 */ /* 0x004fe200078e02a6 */
[----:B------:R1:W-:Y:S04]  /*8b70*/  STL.64 [R1+0x4d0], R156 ;  /* 0x0004d09c01007387 */ /* 0x0003e80000100a00 */
[----:B------:R2:W-:Y:S01]  /*8b80*/  STL.64 [R1+0x4b0], R158 ;  /* 0x0004b09e01007387 */ /* 0x0005e20000100a00 */
[----:B0-----:R-:W-:-:S04]  /*8b90*/  IMAD.WIDE R16, R0, 0x2, R164 ;  /* 0x0000000200107825 */ /* 0x001fc800078e02a4 */
[--C-:B-1----:R-:W-:Y:S01]  /*8ba0*/  IMAD.WIDE R156, R2, 0x2, R164.reuse ;  /* 0x00000002029c7825 */ /* 0x102fe200078e02a4 */
[----:B------:R0:W-:Y:S03]  /*8bb0*/  STL.64 [R1+0x5c8], R16 ;  /* 0x0005c81001007387 */ /* 0x0001e60000100a00 */
[--C-:B--2---:R-:W-:Y:S01]  /*8bc0*/  IMAD.WIDE R158, R6, 0x2, R164.reuse ;  /* 0x00000002069e7825 */ /* 0x104fe200078e02a4 */
[----:B------:R1:W-:Y:S04]  /*8bd0*/  STL.64 [R1+0x5a8], R156 ;  /* 0x0005a89c01007387 */ /* 0x0003e80000100a00 */
[----:B------:R-:W-:Y:S01]  /*8be0*/  STL.64 [R1+0x588], R158 ;  /* 0x0005889e01007387 */ /* 0x000fe20000100a00 */
[----:B0-----:R-:W-:-:S04]  /*8bf0*/  IMAD.WIDE R16, R15, 0x2, R164 ;  /* 0x000000020f107825 */ /* 0x001fc800078e02a4 */
[--C-:B-1----:R-:W-:Y:S01]  /*8c00*/  IMAD.WIDE R156, R18, 0x2, R164.reuse ;  /* 0x00000002129c7825 */ /* 0x102fe200078e02a4 */
[----:B------:R0:W-:Y:S03]  /*8c10*/  STL.64 [R1+0x568], R16 ;  /* 0x0005681001007387 */ /* 0x0001e60000100a00 */
[--C-:B------:R-:W-:Y:S01]  /*8c20*/  IMAD.WIDE R18, R19, 0x2, R164.reuse ;  /* 0x0000000213127825 */ /* 0x100fe200078e02a4 */
[----:B------:R-:W-:Y:S04]  /*8c30*/  STL.64 [R1+0x548], R156 ;  /* 0x0005489c01007387 */ /* 0x000fe80000100a00 */
[----:B------:R1:W-:Y:S01]  /*8c40*/  STL.64 [R1+0x528], R18 ;  /* 0x0005281201007387 */ /* 0x0003e20000100a00 */
[----:B0-----:R-:W-:-:S04]  /*8c50*/  IMAD.WIDE R16, R20, 0x2, R164 ;  /* 0x0000000214107825 */ /* 0x001fc800078e02a4 */
[--C-:B------:R-:W-:Y:S01]  /*8c60*/  IMAD.WIDE R20, R21, 0x2, R164.reuse ;  /* 0x0000000215147825 */ /* 0x100fe200078e02a4 */
[----:B------:R0:W-:Y:S03]  /*8c70*/  STL.64 [R1+0x508], R16 ;  /* 0x0005081001007387 */ /* 0x0001e60000100a00 */
[--C-:B-1----:R-:W-:Y:S01]  /*8c80*/  IMAD.WIDE R18, R22, 0x2, R164.reuse ;  /* 0x0000000216127825 */ /* 0x102fe200078e02a4 */
[----:B------:R1:W-:Y:S04]  /*8c90*/  STL.64 [R1+0x4e8], R20 ;  /* 0x0004e81401007387 */ /* 0x0003e80000100a00 */
[----:B------:R2:W-:Y:S01]  /*8ca0*/  STL.64 [R1+0x4c8], R18 ;  /* 0x0004c81201007387 */ /* 0x0005e20000100a00 */
[----:B0-----:R-:W-:-:S04]  /*8cb0*/  IMAD.WIDE R16, R23, 0x2, R164 ;  /* 0x0000000217107825 */ /* 0x001fc800078e02a4 */
[C---:B-1----:R-:W-:Y:S01]  /*8cc0*/  IMAD.WIDE R20, R152.reuse, 0x2, R166 ;  /* 0x0000000298147825 */ /* 0x042fe200078e02a6 */
[----:B------:R0:W-:Y:S03]  /*8cd0*/  STL.64 [R1+0x4a8], R16 ;  /* 0x0004a81001007387 */ /* 0x0001e60000100a00 */
[----:B--2---:R-:W-:Y:S01]  /*8ce0*/  IMAD.WIDE R18, R152, 0x2, R164 ;  /* 0x0000000298127825 */ /* 0x004fe200078e02a4 */
[----:B------:R1:W-:Y:S04]  /*8cf0*/  STL.64 [R1+0x490], R20 ;  /* 0x0004901401007387 */ /* 0x0003e80000100a00 */
[----:B------:R2:W-:Y:S01]  /*8d00*/  STL.64 [R1+0x488], R18 ;  /* 0x0004881201007387 */ /* 0x0005e20000100a00 */
[----:B0-----:R-:W-:-:S04]  /*8d10*/  IMAD.WIDE R16, R153, 0x2, R170 ;  /* 0x0000000299107825 */ /* 0x001fc800078e02aa */
[C---:B-1----:R-:W-:Y:S01]  /*8d20*/  IMAD.WIDE R20, R153.reuse, 0x2, R168 ;  /* 0x0000000299147825 */ /* 0x042fe200078e02a8 */
[----:B------:R0:W-:Y:S03]  /*8d30*/  STL.64 [R1+0x480], R16 ;  /* 0x0004801001007387 */ /* 0x0001e60000100a00 */
[C---:B--2---:R-:W-:Y:S01]  /*8d40*/  IMAD.WIDE R18, R153.reuse, 0x2, R166 ;  /* 0x0000000299127825 */ /* 0x044fe200078e02a6 */
        /* <DEDUP_REMOVED lines=9> */
[----:B-1----:R-:W-:Y:S01]  /*8de0*/  IMAD.WIDE R20, R154, 0x2, R164 ;  /* 0x000000029a147825 */ /* 0x002fe200078e02a4 */
[----:B------:R0:W-:Y:S03]  /*8df0*/  STL.64 [R1+0x450], R16 ;  /* 0x0004501001007387 */ /* 0x0001e60000100a00 */
[C---:B--2---:R-:W-:Y:S01]  /*8e00*/  IMAD.WIDE R18, R155.reuse, 0x2, R170 ;  /* 0x000000029b127825 */ /* 0x044fe200078e02aa */
        /* <DEDUP_REMOVED lines=12> */
[----:B------:R-:W-:Y:S04]  /*8ed0*/  STL.64 [R1+0x6a8], R20 ;  /* 0x0006a81401007387 */ /* 0x000fe80000100a00 */
[----:B------:R1:W-:Y:S01]  /*8ee0*/  STL.64 [R1+0x6a0], R18 ;  /* 0x0006a01201007387 */ /* 0x0003e20000100a00 */
[----:B0-----:R-:W-:-:S05]  /*8ef0*/  IMAD.WIDE R16, R163, 0x2, R164 ;  /* 0x00000002a3107825 */ /* 0x001fca00078e02a4 */
[----:B------:R0:W-:Y:S01]  /*8f00*/  STL.64 [R1+0x698], R16 ;  /* 0x0006981001007387 */ /* 0x0001e20000100a00 */
[----:B-1----:R-:W-:Y:S02]  /*8f10*/  IMAD.U32 R18, RZ, RZ, UR10 ;  /* 0x0000000aff127e24 */ /* 0x002fe4000f8e00ff */
[----:B------:R-:W-:Y:S01]  /*8f20*/  IMAD.U32 R19, RZ, RZ, UR11 ;  /* 0x0000000bff137e24 */ /* 0x000fe2000f8e00ff */
[----:B------:R-:W-:-:S04]  /*8f30*/  UIADD3.64 UR10, UR6, 0x80, URZ ;  /* 0x00000080060a7897 */ /* 0x000fc8000fffe03f */
[----:B------:R1:W-:Y:S01]  /*8f40*/  STL.64 [R1+0x680], R18 ;  /* 0x0006801201007387 */ /* 0x0003e20000100a00 */
[----:B0-----:R-:W-:Y:S01]  /*8f50*/  IMAD.U32 R16, RZ, RZ, UR14 ;  /* 0x0000000eff107e24 */ /* 0x001fe2000f8e00ff */
[----:B------:R-:W-:Y:S01]  /*8f60*/  MOV R17, UR15 ;  /* 0x0000000f00117c02 */ /* 0x000fe20008000f00 */
[----:B------:R-:W-:-:S04]  /*8f70*/  UIADD3.64 UR14, UR6, 0x82, URZ ;  /* 0x00000082060e7897 */ /* 0x000fc8000fffe03f */
[----:B------:R0:W-:Y:S01]  /*8f80*/  STL.64 [R1+0x670], R16 ;  /* 0x0006701001007387 */ /* 0x0001e20000100a00 */
[----:B-1----:R-:W-:Y:S02]  /*8f90*/  IMAD.U32 R18, RZ, RZ, UR18 ;  /* 0x00000012ff127e24 */ /* 0x002fe4000f8e00ff */
[----:B------:R-:W-:Y:S01]  /*8fa0*/  IMAD.U32 R19, RZ, RZ, UR19 ;  /* 0x00000013ff137e24 */ /* 0x000fe2000f8e00ff */
[----:B------:R-:W-:-:S04]  /*8fb0*/  UIADD3.64 UR18, UR6, 0x84, URZ ;  /* 0x0000008406127897 */ /* 0x000fc8000fffe03f */
[----:B------:R1:W-:Y:S01]  /*8fc0*/  STL.64 [R1+0x668], R18 ;  /* 0x0006681201007387 */ /* 0x0003e20000100a00 */
[----:B0-----:R-:W-:Y:S02]  /*8fd0*/  IMAD.U32 R16, RZ, RZ, UR10 ;  /* 0x0000000aff107e24 */ /* 0x001fe4000f8e00ff */
[----:B------:R-:W-:Y:S01]  /*8fe0*/  IMAD.U32 R17, RZ, RZ, UR11 ;  /* 0x0000000bff117e24 */ /* 0x000fe2000f8e00ff */
[----:B------:R-:W-:-:S04]  /*8ff0*/  UIADD3.64 UR10, UR6, 0xfe, URZ ;  /* 0x000000fe060a7897 */ /* 0x000fc8000fffe03f */
[----:B------:R0:W-:Y:S01]  /*9000*/  STL.64 [R1+0x660], R16 ;  /* 0x0006601001007387 */ /* 0x0001e20000100a00 */
[----:B-1----:R-:W-:Y:S02]  /*9010*/  IMAD.U32 R18, RZ, RZ, UR14 ;  /* 0x0000000eff127e24 */ /* 0x002fe4000f8e00ff */
[----:B------:R-:W-:Y:S01]  /*9020*/  IMAD.U32 R19, RZ, RZ, UR15 ;  /* 0x0000000fff137e24 */ /* 0x000fe2000f8e00ff */
[----:B------:R-:W-:-:S04]  /*9030*/  UIADD3.64 UR14, UR6, 0x100, URZ ;  /* 0x00000100060e7897 */ /* 0x000fc8000fffe03f */
[----:B------:R1:W-:Y:S01]  /*9040*/  STL.64 [R1+0x658], R18 ;  /* 0x0006581201007387 */ /* 0x0003e20000100a00 */
[----:B0-----:R-:W-:Y:S01]  /*9050*/  MOV R16, UR18 ;  /* 0x0000001200107c02 */ /* 0x001fe20008000f00 */
[----:B------:R-:W-:Y:S01]  /*9060*/  IMAD.U32 R17, RZ, RZ, UR19 ;  /* 0x00000013ff117e24 */ /* 0x000fe2000f8e00ff */
[----:B------:R-:W-:-:S04]  /*9070*/  UIADD3.64 UR18, UR6, 0x102, URZ ;  /* 0x0000010206127897 */ /* 0x000fc8000fffe03f */
[----:B------:R0:W-:Y:S01]  /*9080*/  STL.64 [R1+0x650], R16 ;  /* 0x0006501001007387 */ /* 0x0001e20000100a00 */
[----:B-1----:R-:W-:Y:S02]  /*9090*/  IMAD.U32 R18, RZ, RZ, UR10 ;  /* 0x0000000aff127e24 */ /* 0x002fe4000f8e00ff */
[----:B------:R-:W-:Y:S01]  /*90a0*/  IMAD.U32 R19, RZ, RZ, UR11 ;  /* 0x0000000bff137e24 */ /* 0x000fe2000f8e00ff */
[----:B------:R-:W-:Y:S01]  /*90b0*/  UIADD3.64 UR10, UR6, 0x104, URZ ;  /* 0x00000104060a7897 */ /* 0x000fe2000fffe03f */
[----:B0-----:R-:W-:-:S03]  /*90c0*/  IMAD.U32 R16, RZ, RZ, UR14 ;  /* 0x0000000eff107e24 */ /* 0x001fc6000f8e00ff */
[----:B------:R0:W-:Y:S01]  /*90d0*/  STL.64 [R1+0x648], R18 ;  /* 0x0006481201007387 */ /* 0x0001e20000100a00 */
[----:B------:R-:W-:Y:S01]  /*90e0*/  IMAD.U32 R17, RZ, RZ, UR15 ;  /* 0x0000000fff117e24 */ /* 0x000fe2000f8e00ff */
[----:B------:R-:W-:-:S04]  /*90f0*/  UIADD3.64 UR14, UR6, 0x17e, URZ ;  /* 0x0000017e060e7897 */ /* 0x000fc8000fffe03f */
[----:B------:R1:W-:Y:S01]  /*9100*/  STL.64 [R1+0x640], R16 ;  /* 0x0006401001007387 */ /* 0x0003e20000100a00 */
[----:B0-----:R-:W-:Y:S01]  /*9110*/  IMAD.U32 R18, RZ, RZ, UR18 ;  /* 0x00000012ff127e24 */ /* 0x001fe2000f8e00ff */
[----:B------:R-:W-:Y:S01]  /*9120*/  MOV R19, UR19 ;  /* 0x0000001300137c02 */ /* 0x000fe20008000f00 */
[----:B------:R-:W-:Y:S01]  /*9130*/  UIADD3.64 UR18, UR6, 0x180, URZ ;  /* 0x0000018006127897 */ /* 0x000fe2000fffe03f */
[----:B-1----:R-:W-:-:S03]  /*9140*/  IMAD.U32 R16, RZ, RZ, UR10 ;  /* 0x0000000aff107e24 */ /* 0x002fc6000f8e00ff */
[----:B------:R0:W-:Y:S01]  /*9150*/  STL.64 [R1+0x638], R18 ;  /* 0x0006381201007387 */ /* 0x0001e20000100a00 */
[----:B------:R-:W-:Y:S01]  /*9160*/  IMAD.U32 R17, RZ, RZ, UR11 ;  /* 0x0000000bff117e24 */ /* 0x000fe2000f8e00ff */
[----:B------:R-:W-:-:S04]  /*9170*/  UIADD3.64 UR10, UR6, 0x182, URZ ;  /* 0x00000182060a7897 */ /* 0x000fc8000fffe03f */
[----:B------:R1:W-:Y:S01]  /*9180*/  STL.64 [R1+0x630], R16 ;  /* 0x0006301001007387 */ /* 0x0003e20000100a00 */
[----:B0-----:R-:W-:Y:S02]  /*9190*/  IMAD.U32 R18, RZ, RZ, UR14 ;  /* 0x0000000eff127e24 */ /* 0x001fe4000f8e00ff */
[----:B------:R-:W-:Y:S01]  /*91a0*/  IMAD.U32 R19, RZ, RZ, UR15 ;  /* 0x0000000fff137e24 */ /* 0x000fe2000f8e00ff */
[----:B------:R-:W-:Y:S01]  /*91b0*/  UIADD3.64 UR14, UR6, 0x184, URZ ;  /* 0x00000184060e7897 */ /* 0x000fe2000fffe03f */
[----:B-1----:R-:W-:-:S03]  /*91c0*/  IMAD.U32 R16, RZ, RZ, UR18 ;  /* 0x00000012ff107e24 */ /* 0x002fc6000f8e00ff */
[----:B------:R0:W-:Y:S01]  /*91d0*/  STL.64 [R1+0x628], R18 ;  /* 0x0006281201007387 */ /* 0x0001e20000100a00 */
[----:B------:R-:W-:Y:S01]  /*91e0*/  IMAD.U32 R17, RZ, RZ, UR19 ;  /* 0x00000013ff117e24 */ /* 0x000fe2000f8e00ff */
[----:B------:R-:W-:-:S04]  /*91f0*/  UIADD3.64 UR18, UR6, 0x1fe, URZ ;  /* 0x000001fe06127897 */ /* 0x000fc8000fffe03f */
[----:B------:R1:W-:Y:S01]  /*9200*/  STL.64 [R1+0x620], R16 ;  /* 0x0006201001007387 */ /* 0x0003e20000100a00 */
[----:B0-----:R-:W-:Y:S01]  /*9210*/  MOV R18, UR10 ;  /* 0x0000000a00127c02 */ /* 0x001fe20008000f00 */
[----:B------:R-:W-:Y:S01]  /*9220*/  IMAD.U32 R19, RZ, RZ, UR11 ;  /* 0x0000000bff137e24 */ /* 0x000fe2000f8e00ff */
        /* <DEDUP_REMOVED lines=9> */
[----:B-1----:R-:W-:Y:S01]  /*92c0*/  IMAD.U32 R16, RZ, RZ, UR10 ;  /* 0x0000000aff107e24 */ /* 0x002fe2000f8e00ff */
[----:B------:R-:W-:Y:S02]  /*92d0*/  MOV R17, UR11 ;  /* 0x0000000b00117c02 */ /* 0x000fe40008000f00 */
[----:B------:R0:W-:Y:S01]  /*92e0*/  STL.64 [R1+0x608], R18 ;  /* 0x0006081201007387 */ /* 0x0001e20000100a00 */
[----:B------:R-:W-:-:S03]  /*92f0*/  UIADD3.64 UR10, UR6, 0x27e, URZ ;  /* 0x0000027e060a7897 */ /* 0x000fc6000fffe03f */
[----:B------:R1:W-:Y:S01]  /*9300*/  STL.64 [R1+0x600], R16 ;  /* 0x0006001001007387 */ /* 0x0003e20000100a00 */
[----:B0-----:R-:W-:Y:S02]  /*9310*/  IMAD.U32 R18, RZ, RZ, UR14 ;  /* 0x0000000eff127e24 */ /* 0x001fe4000f8e00ff */
[----:B------:R-:W-:Y:S01]  /*9320*/  IMAD.U32 R19, RZ, RZ, UR15 ;  /* 0x0000000fff137e24 */ /* 0x000fe2000f8e00ff */
[----:B------:R-:W-:Y:S01]  /*9330*/  UIADD3.64 UR14, UR6, 0x280, URZ ;  /* 0x00000280060e7897 */ /* 0x000fe2000fffe03f */
[----:B-1----:R-:W-:Y:S02]  /*9340*/  IMAD.U32 R16, RZ, RZ, UR18 ;  /* 0x00000012ff107e24 */ /* 0x002fe4000f8e00ff */
[----:B------:R-:W-:Y:S01]  /*9350*/  IMAD.U32 R17, RZ, RZ, UR19 ;  /* 0x00000013ff117e24 */ /* 0x000fe2000f8e00ff */
[----:B------:R0:W-:Y:S01]  /*9360*/  STL.64 [R1+0x5f8], R18 ;  /* 0x0005f81201007387 */ /* 0x0001e20000100a00 */
[----:B------:R-:W-:-:S03]  /*9370*/  UIADD3.64 UR18, UR6, 0x282, URZ ;  /* 0x0000028206127897 */ /* 0x000fc6000fffe03f */
[----:B------:R0:W-:Y:S09]  /*9380*/  STL.64 [R1+0x5f0], R16 ;  /* 0x0005f01001007387 */ /* 0x0001f20000100a00 */
.L_x_1:
[----:B0-----:R-:W2:Y:S04]  /*9390*/  LDL.64 R16, [R1+0x680] ;  /* 0x0006800001107983 */ /* 0x001ea80000100a00 */
[----:B------:R-:W3:Y:S04]  /*93a0*/  LDL.64 R18, [R1+0x688] ;  /* 0x0006880001127983 */ /* 0x000ee80000100a00 */
[----:B------:R-:W-:Y:S04]  /*93b0*/  STL.64 [R1+0x8b8], R150 ;  /* 0x0008b89601007387 */ /* 0x000fe80000100a00 */
        /* <DEDUP_REMOVED lines=52> */
[----:B------:R0:W-:Y:S04]  /*9700*/  STL.64 [R1+0x710], R44 ;  /* 0x0007102c01007387 */ /* 0x0001e80000100a00 */
[----:B------:R1:W-:Y:S04]  /*9710*/  STL.64 [R1+0x708], R42 ;  /* 0x0007082a01007387 */ /* 0x0003e80000100a00 */
[----:B------:R4:W-:Y:S04]  /*9720*/  STL.64 [R1+0x700], R40 ;  /* 0x0007002801007387 */ /* 0x0009e80000100a00 */
[----:B------:R5:W-:Y:S04]  /*9730*/  STL.64 [R1+0x6f8], R38 ;  /* 0x0006f82601007387 */ /* 0x000be80000100a00 */
[----:B------:R5:W-:Y:S04]  /*9740*/  STL.64 [R1+0x6f0], R36 ;  /* 0x0006f02401007387 */ /* 0x000be80000100a00 */
[----:B------:R5:W-:Y:S04]  /*9750*/  STL.64 [R1+0x6e8], R34 ;  /* 0x0006e82201007387 */ /* 0x000be80000100a00 */
[----:B------:R5:W-:Y:S04]  /*9760*/  STL.64 [R1+0x6e0], R32 ;  /* 0x0006e02001007387 */ /* 0x000be80000100a00 */
[----:B------:R-:W-:Y:S04]  /*9770*/  STL.64 [R1+0x6d8], R30 ;  /* 0x0006d81e01007387 */ /* 0x000fe80000100a00 */
[----:B------:R-:W-:Y:S04]  /*9780*/  STL.64 [R1+0x6d0], R28 ;  /* 0x0006d01c01007387 */ /* 0x000fe80000100a00 */
[----:B------:R3:W-:Y:S04]  /*9790*/  STL.64 [R1+0x6c8], R26 ;  /* 0x0006c81a01007387 */ /* 0x0007e80000100a00 */
[----:B------:R3:W-:Y:S04]  /*97a0*/  STL.64 [R1+0x6c0], R24 ;  /* 0x0006c01801007387 */ /* 0x0007e80000100a00 */
[----:B0-----:R-:W3:Y:S01]  /*97b0*/  LDL.64 R44, [R1+0x698] ;  /* 0x00069800012c7983 */ /* 0x001ee20000100a00 */
[----:B------:R-:W-:-:S02]  /*97c0*/  MOV R148, UR11 ;  /* 0x0000000b00947c02 */ /* 0x000fc40008000f00 */
[----:B------:R-:W-:Y:S01]  /*97d0*/  MOV R149, UR10 ;  /* 0x0000000a00957c02 */ /* 0x000fe20008000f00 */
[----:B-1----:R-:W3:Y:S04]  /*97e0*/  LDL.64 R42, [R1+0x5e0] ;  /* 0x0005e000012a7983 */ /* 0x002ee80000100a00 */
[----:B------:R-:W3:Y:S04]  /*97f0*/  LDL.64 R52, [R1+0x6a0] ;  /* 0x0006a00001347983 */ /* 0x000ee80000100a00 */
[----:B----4-:R-:W4:Y:S04]  /*9800*/  LDL.64 R40, [R1+0x5d8] ;  /* 0x0005d80001287983 */ /* 0x010f280000100a00 */
[----:B-----5:R-:W5:Y:S04]  /*9810*/  LDL.64 R38, [R1+0x5c8] ;  /* 0x0005c80001267983 */ /* 0x020f680000100a00 */
[----:B------:R-:W4:Y:S04]  /*9820*/  LDL.64 R36, [R1+0x5c0] ;  /* 0x0005c00001247983 */ /* 0x000f280000100a00 */
[----:B------:R-:W4:Y:S04]  /*9830*/  LDL.64 R34, [R1+0x5b8] ;  /* 0x0005b80001227983 */ /* 0x000f280000100a00 */
[----:B------:R-:W4:Y:S04]  /*9840*/  LDL.64 R32, [R1+0x5a0] ;  /* 0x0005a00001207983 */ /* 0x000f280000100a00 */
[----:B------:R-:W4:Y:S01]  /*9850*/  LDL.64 R54, [R1+0x6a8] ;  /* 0x0006a80001367983 */ /* 0x000f220000100a00 */
[----:B--2---:R-:W-:-:S03]  /*9860*/  R2UR UR10, R16 ;  /* 0x00000000100a72ca */ /* 0x004fc600000e0000 */
[----:B------:R-:W2:Y:S01]  /*9870*/  LDL.64 R50, [R1+0x5d0] ;  /* 0x0005d00001327983 */ /* 0x000ea20000100a00 */
[----:B------:R-:W-:-:S03]  /*9880*/  R2UR UR11, R17 ;  /* 0x00000000110b72ca */ /* 0x000fc600000e0000 */
[----:B------:R-:W4:Y:S04]  /*9890*/  LDL.64 R16, [R1+0x6b0] ;  /* 0x0006b00001107983 */ /* 0x000f280000100a00 */
[----:B------:R-:W2:Y:S04]  /*98a0*/  LDL.64 R48, [R1+0x5b0] ;  /* 0x0005b00001307983 */ /* 0x000ea80000100a00 */
[----:B------:R-:W2:Y:S01]  /*98b0*/  LDL.64 R46, [R1+0x5a8] ;  /* 0x0005a800012e7983 */ /* 0x000ea20000100a00 */
[----:B------:R-:W-:Y:S01]  /*98c0*/  IMAD.WIDE R20, R4, 0x2, R166 ;  /* 0x0000000204147825 */ /* 0x000fe200078e02a6 */
[----:B------:R-:W-:-:S02]  /*98d0*/  MOV R150, UR9 ;  /* 0x0000000900967c02 */ /* 0x000fc40008000f00 */
[----:B------:R-:W-:Y:S01]  /*98e0*/  MOV R151, UR8 ;  /* 0x0000000800977c02 */ /* 0x000fe20008000f00 */
[----:B------:R-:W-:Y:S01]  /*98f0*/  IMAD.WIDE R22, R4, 0x2, R168 ;  /* 0x0000000204167825 */ /* 0x000fe200078e02a8 */
[----:B------:R0:W2:Y:S01]  /*9900*/  LDG.E.U16 R211, desc[UR60][R20.64] ;  /* 0x0000003c14d37981 */ /* 0x0000a2000c1e1500 */
[----:B---3--:R-:W-:Y:S02]  /*9910*/  R2UR UR8, R18 ;  /* 0x00000000120872ca */ /* 0x008fe400000e0000 */
[----:B------:R-:W-:Y:S01]  /*9920*/  R2UR UR9, R19 ;  /* 0x00000000130972ca */ /* 0x000fe200000e0000 */
[C---:B------:R-:W-:Y:S01]  /*9930*/  IMAD.WIDE R18, R4.reuse, 0x2, R164 ;  /* 0x0000000204127825 */ /* 0x040fe200078e02a4 */
[----:B------:R-:W3:Y:S04]  /*9940*/  LDG.E.U16 R213, desc[UR60][R22.64] ;  /* 0x0000003c16d57981 */ /* 0x000ee8000c1e1500 */
[----:B------:R1:W3:Y:S01]  /*9950*/  LDG.E.U16 R210, desc[UR60][R18.64] ;  /* 0x0000003c12d27981 */ /* 0x0002e2000c1e1500 */
[----:B------:R-:W-:-:S03]  /*9960*/  IMAD.WIDE R152, R4, 0x2, R170 ;  /* 0x0000000204987825 */ /* 0x000fc600078e02aa */
[----:B------:R-:W3:Y:S04]  /*9970*/  LDL.64 R56, [R1+0x558] ;  /* 0x0005580001387983 */ /* 0x000ee80000100a00 */
[----:B------:R-:W3:Y:S04]  /*9980*/  LDG.E.U16 R214, desc[UR60][R152.64] ;  /* 0x0000003c98d67981 */ /* 0x000ee8000c1e1500 */
[----:B------:R-:W3:Y:S04]  /*9990*/  LDL.64 R64, [R1+0x678] ;  /* 0x0006780001407983 */ /* 0x000ee80000100a00 */
[----:B------:R-:W3:Y:S01]  /*99a0*/  LDL.64 R62, [R1+0x670] ;  /* 0x00067000013e7983 */ /* 0x000ee20000100a00 */
[----:B------:R-:W-:Y:S01]  /*99b0*/  UMOV UR57, 0x40000040 ;  /* 0x4000004000397882 */ /* 0x000fe20000000000 */
[----:B------:R-:W-:-:S02]  /*99c0*/  UMOV UR59, 0x40000040 ;  /* 0x40000040003b7882 */ /* 0x000fc40000000000 */
[----:B------:R-:W3:Y:S04]  /*99d0*/  LDL.64 R58, [R1+0x648] ;  /* 0x00064800013a7983 */ /* 0x000ee80000100a00 */
[----:B------:R-:W3:Y:S01]  /*99e0*/  LDL.64 R60, [R1+0x650] ;  /* 0x00065000013c7983 */ /* 0x000ee20000100a00 */
[----:B0-----:R-:W-:-:S03]  /*99f0*/  IMAD.WIDE R20, R4, 0x2, R44 ;  /* 0x0000000204147825 */ /* 0x001fc600078e022c */
[----:B------:R-:W3:Y:S01]  /*9a00*/  LDL.64 R44, [R1+0x590] ;  /* 0x00059000012c7983 */ /* 0x000ee20000100a00 */
[----:B-1----:R-:W-:-:S03]  /*9a10*/  IMAD.WIDE R18, R4, 0x2, R42 ;  /* 0x0000000204127825 */ /* 0x002fc600078e022a */
[----:B------:R-:W3:Y:S01]  /*9a20*/  LDL.64 R42, [R1+0x588] ;  /* 0x00058800012a7983 */ /* 0x000ee20000100a00 */
[----:B------:R-:W-:-:S03]  /*9a30*/  IMAD.WIDE R22, R4, 0x2, R52 ;  /* 0x0000000204167825 */ /* 0x000fc600078e0234 */
[----:B------:R-:W3:Y:S04]  /*9a40*/  LDG.E.U16 R206, desc[UR60][R20.64] ;  /* 0x0000003c14ce7981 */ /* 0x000ee8000c1e1500 */
[----:B------:R5:W3:Y:S04]  /*9a50*/  LDG.E.U16 R207, desc[UR60][R22.64] ;  /* 0x0000003c16cf7981 */ /* 0x000ae8000c1e1500 */
[----:B------:R-:W3:Y:S04]  /*9a60*/  LDG.E.U16 R205, desc[UR60][R18.64] ;  /* 0x0000003c12cd7981 */ /* 0x000ee8000c1e1500 */
[----:B------:R-:W3:Y:S01]  /*9a70*/  LDL.64 R52, [R1+0x598] ;  /* 0x0005980001347983 */ /* 0x000ee20000100a00 */
[----:B-----5:R-:W-:-:S03]  /*9a80*/  IMAD.WIDE R22, R4, 0x2, R38 ;  /* 0x0000000204167825 */ /* 0x020fc600078e0226 */
[----:B------:R-:W5:Y:S01]  /*9a90*/  LDL.64 R38, [R1+0x578] ;  /* 0x0005780001267983 */ /* 0x000f620000100a00 */
[----:B----4-:R-:W-:-:S03]  /*9aa0*/  IMAD.WIDE R16, R4, 0x2, R16 ;  /* 0x0000000204107825 */ /* 0x010fc600078e0210 */
[----:B------:R-:W4:Y:S04]  /*9ab0*/  LDG.E.U16 R202, desc[UR60][R22.64] ;  /* 0x0000003c16ca7981 */ /* 0x000f28000c1e1500 */
[----:B------:R0:W4:Y:S02]  /*9ac0*/  LDG.E.U16 R209, desc[UR60][R16.64] ;  /* 0x0000003c10d17981 */ /* 0x000124000c1e1500 */
[C---:B0-----:R-:W-:Y:S02]  /*9ad0*/  IMAD.WIDE R16, R4.reuse, 0x2, R40 ;  /* 0x0000000204107825 */ /* 0x041fe400078e0228 */
[----:B------:R-:W4:Y:S02]  /*9ae0*/  LDL.64 R40, [R1+0x580] ;  /* 0x0005800001287983 */ /* 0x000f240000100a00 */
[----:B------:R-:W-:-:S02]  /*9af0*/  IMAD.WIDE R20, R4, 0x2, R36 ;  /* 0x0000000204147825 */ /* 0x000fc400078e0224 */
[----:B------:R-:W4:Y:S02]  /*9b00*/  LDL.64 R36, [R1+0x568] ;  /* 0x0005680001247983 */ /* 0x000f240000100a00 */
[C---:B------:R-:W-:Y:S02]  /*9b10*/  IMAD.WIDE R18, R4.reuse, 0x2, R34 ;  /* 0x0000000204127825 */ /* 0x040fe400078e0222 */
[----:B------:R-:W4:Y:S02]  /*9b20*/  LDL.64 R34, [R1+0x560] ;  /* 0x0005600001227983 */ /* 0x000f240000100a00 */
[C---:B------:R-:W-:Y:S02]  /*9b30*/  IMAD.WIDE R22, R4.reuse, 0x2, R32 ;  /* 0x0000000204167825 */ /* 0x040fe400078e0220 */
[----:B------:R-:W4:Y:S02]  /*9b40*/  LDL.64 R32, [R1+0x540] ;  /* 0x0005400001207983 */ /* 0x000f240000100a00 */
[----:B------:R-:W-:-:S02]  /*9b50*/  IMAD.WIDE R152, R4, 0x2, R54 ;  /* 0x0000000204987825 */ /* 0x000fc400078e0236 */
[----:B------:R-:W4:Y:S04]  /*9b60*/  LDG.E.U16 R204, desc[UR60][R16.64] ;  /* 0x0000003c10cc7981 */ /* 0x000f28000c1e1500 */
[----:B------:R2:W4:Y:S04]  /*9b70*/  LDG.E.U16 R208, desc[UR60][R152.64] ;  /* 0x0000003c98d07981 */ /* 0x000528000c1e1500 */
[----:B------:R-:W4:Y:S04]  /*9b80*/  LDG.E.U16 R200, desc[UR60][R18.64] ;  /* 0x0000003c12c87981 */ /* 0x000f28000c1e1500 */
[----:B------:R-:W4:Y:S01]  /*9b90*/  LDG.E.U16 R197, desc[UR60][R22.64] ;  /* 0x0000003c16c57981 */ /* 0x000f22000c1e1500 */
[----:B--2---:R-:W-:-:S03]  /*9ba0*/  IMAD.WIDE R152, R4, 0x2, R50 ;  /* 0x0000000204987825 */ /* 0x004fc600078e0232 */
[----:B------:R-:W2:Y:S01]  /*9bb0*/  LDL.64 R50, [R1+0x570] ;  /* 0x0005700001327983 */ /* 0x000ea20000100a00 */
[----:B------:R-:W-:-:S03]  /*9bc0*/  IMAD.WIDE R16, R4, 0x2, R48 ;  /* 0x0000000204107825 */ /* 0x000fc600078e0230 */
[----:B------:R-:W2:Y:S04]  /*9bd0*/  LDL.64 R48, [R1+0x550] ;  /* 0x0005500001307983 */ /* 0x000ea80000100a00 */
[----:B------:R0:W2:Y:S04]  /*9be0*/  LDG.E.U16 R203, desc[UR60][R152.64] ;  /* 0x0000003c98cb7981 */ /* 0x0000a8000c1e1500 */
[----:B------:R1:W2:Y:S04]  /*9bf0*/  LDG.E.U16 R199, desc[UR60][R16.64] ;  /* 0x0000003c10c77981 */ /* 0x0002a8000c1e1500 */
[----:B------:R-:W2:Y:S01]  /*9c00*/  LDL.64 R54, [R1+0x530] ;  /* 0x0005300001367983 */ /* 0x000ea20000100a00 */
[----:B0-----:R-:W-:-:S03]  /*9c10*/  IMAD.WIDE R152, R4, 0x2, R46 ;  /* 0x0000000204987825 */ /* 0x001fc600078e022e */
[----:B------:R-:W2:Y:S04]  /*9c20*/  LDL.64 R46, [R1+0x548] ;  /* 0x00054800012e7983 */ /* 0x000ea80000100a00 */
[----:B------:R4:W2:Y:S04]  /*9c30*/  LDG.E.U16 R198, desc[UR60][R152.64] ;  /* 0x0000003c98c67981 */ /* 0x0008a8000c1e1500 */
[----:B------:R-:W2:Y:S01]  /*9c40*/  LDG.E.U16 R201, desc[UR60][R20.64] ;  /* 0x0000003c14c97981 */ /* 0x000ea2000c1e1500 */
[----:B---3--:R-:W-:-:S03]  /*9c50*/  IMAD.WIDE R18, R4, 0x2, R44 ;  /* 0x0000000204127825 */ /* 0x008fc600078e022c */
[----:B------:R-:W3:Y:S01]  /*9c60*/  LDL.64 R44, [R1+0x538] ;  /* 0x00053800012c7983 */ /* 0x000ee20000100a00 */
[----:B-1----:R-:W-:-:S03]  /*9c70*/  IMAD.WIDE R16, R4, 0x2, R42 ;  /* 0x0000000204107825 */ /* 0x002fc600078e022a */
[----:B------:R-:W3:Y:S04]  /*9c80*/  LDL.64 R42, [R1+0x520] ;  /* 0x00052000012a7983 */ /* 0x000ee80000100a00 */
[----:B------:R0:W3:Y:S04]  /*9c90*/  LDG.E.U16 R195, desc[UR60][R18.64] ;  /* 0x0000003c12c37981 */ /* 0x0000e8000c1e1500 */
[----:B------:R1:W3:Y:S01]  /*9ca0*/  LDG.E.U16 R194, desc[UR60][R16.64] ;  /* 0x0000003c10c27981 */ /* 0x0002e2000c1e1500 */
[----:B-----5:R-:W-:-:S03]  /*9cb0*/  IMAD.WIDE R22, R4, 0x2, R38 ;  /* 0x0000000204167825 */ /* 0x020fc600078e0226 */
[----:B------:R-:W5:Y:S01]  /*9cc0*/  LDL.64 R38, [R1+0x510] ;  /* 0x0005100001267983 */ /* 0x000f620000100a00 */
[----:B----4-:R-:W-:-:S03]  /*9cd0*/  IMAD.WIDE R152, R4, 0x2, R40 ;  /* 0x0000000204987825 */ /* 0x010fc600078e0228 */
[----:B------:R-:W4:Y:S04]  /*9ce0*/  LDG.E.U16 R192, desc[UR60][R22.64] ;  /* 0x0000003c16c07981 */ /* 0x000f28000c1e1500 */
[----:B------:R-:W5:Y:S01]  /*9cf0*/  LDL.64 R40, [R1+0x518] ;  /* 0x0005180001287983 */ /* 0x000f620000100a00 */
[----:B0-----:R-:W-:-:S03]  /*9d00*/  IMAD.WIDE R18, R4, 0x2, R36 ;  /* 0x0000000204127825 */ /* 0x001fc600078e0224 */
[----:B------:R-:W4:Y:S01]  /*9d10*/  LDL.64 R36, [R1+0x500] ;  /* 0x0005000001247983 */ /* 0x000f220000100a00 */
[----:B-1----:R-:W-:-:S03]  /*9d20*/  IMAD.WIDE R16, R4, 0x2, R34 ;  /* 0x0000000204107825 */ /* 0x002fc600078e0222 */
[----:B------:R-:W4:Y:S04]  /*9d30*/  LDL.64 R34, [R1+0x4f8] ;  /* 0x0004f80001227983 */ /* 0x000f280000100a00 */
[----:B------:R0:W4:Y:S01]  /*9d40*/  LDG.E.U16 R190, desc[UR60][R18.64] ;  /* 0x0000003c12be7981 */ /* 0x000122000c1e1500 */
[----:B------:R-:W-:-:S03]  /*9d50*/  IMAD.WIDE R20, R4, 0x2, R52 ;  /* 0x0000000204147825 */ /* 0x000fc600078e0234 */
[----:B------:R-:W4:Y:S04]  /*9d60*/  LDL.64 R52, [R1+0x528] ;  /* 0x0005280001347983 */ /* 0x000f280000100a00 */
[----:B------:R2:W4:Y:S01]  /*9d70*/  LDG.E.U16 R196, desc[UR60][R20.64] ;  /* 0x0000003c14c47981 */ /* 0x000522000c1e1500 */
[----:B0-----:R-:W-:-:S03]  /*9d80*/  IMAD.WIDE R18, R4, 0x2, R32 ;  /* 0x0000000204127825 */ /* 0x001fc600078e0220 */
[----:B------:R-:W4:Y:S04]  /*9d90*/  LDL.64 R32, [R1+0x4e8] ;  /* 0x0004e80001207983 */ /* 0x000f280000100a00 */
[----:B------:R-:W4:Y:S01]  /*9da0*/  LDG.E.U16 R189, desc[UR60][R16.64] ;  /* 0x0000003c10bd7981 */ /* 0x000f22000c1e1500 */
[----:B--2---:R-:W-:-:S03]  /*9db0*/  IMAD.WIDE R20, R4, 0x2, R50 ;  /* 0x0000000204147825 */ /* 0x004fc600078e0232 */
[----:B------:R-:W2:Y:S01]  /*9dc0*/  LDL.64 R50, [R1+0x508] ;  /* 0x0005080001327983 */ /* 0x000ea20000100a00 */
[----:B------:R-:W-:-:S03]  /*9dd0*/  IMAD.WIDE R22, R4, 0x2, R48 ;  /* 0x0000000204167825 */ /* 0x000fc600078e0230 */
[----:B------:R-:W2:Y:S04]  /*9de0*/  LDL.64 R48, [R1+0x4f0] ;  /* 0x0004f00001307983 */ /* 0x000ea80000100a00 */
[----:B------:R0:W2:Y:S04]  /*9df0*/  LDG.E.U16 R191, desc[UR60][R20.64] ;  /* 0x0000003c14bf7981 */ /* 0x0000a8000c1e1500 */
[----:B------:R-:W2:Y:S04]  /*9e00*/  LDG.E.U16 R185, desc[UR60][R18.64] ;  /* 0x0000003c12b97981 */ /* 0x000ea8000c1e1500 */
[----:B------:R-:W2:Y:S01]  /*9e10*/  LDG.E.U16 R193, desc[UR60][R152.64] ;  /* 0x0000003c98c17981 */ /* 0x000ea2000c1e1500 */
[----:B0-----:R-:W-:-:S03]  /*9e20*/  IMAD.WIDE R20, R4, 0x2, R46 ;  /* 0x0000000204147825 */ /* 0x001fc600078e022e */
[----:B------:R-:W2:Y:S04]  /*9e30*/  LDL.64 R46, [R1+0x4e0] ;  /* 0x0004e000012e7983 */ /* 0x000ea80000100a00 */
[----:B------:R0:W2:Y:S04]  /*9e40*/  LDG.E.U16 R186, desc[UR60][R20.64] ;  /* 0x0000003c14ba7981 */ /* 0x0000a8000c1e1500 */
[----:B------:R-:W2:Y:S01]  /*9e50*/  LDG.E.U16 R187, desc[UR60][R22.64] ;  /* 0x0000003c16bb7981 */ /* 0x000ea2000c1e1500 */
[----:B---3--:R-:W-:-:S03]  /*9e60*/  IMAD.WIDE R16, R4, 0x2, R44 ;  /* 0x0000000204107825 */ /* 0x008fc600078e022c */
[----:B------:R-:W3:Y:S01]  /*9e70*/  LDL.64 R44, [R1+0x4d8] ;  /* 0x0004d800012c7983 */ /* 0x000ee20000100a00 */
[----:B0-----:R-:W-:-:S03]  /*9e80*/  IMAD.WIDE R20, R4, 0x2, R42 ;  /* 0x0000000204147825 */ /* 0x001fc600078e022a */
[----:B------:R-:W3:Y:S04]  /*9e90*/  LDL.64 R42, [R1+0x4d0] ;  /* 0x0004d000012a7983 */ /* 0x000ee80000100a00 */
[----:B------:R0:W3:Y:S01]  /*9ea0*/  LDG.E.U16 R184, desc[UR60][R16.64] ;  /* 0x0000003c10b87981 */ /* 0x0000e2000c1e1500 */
[----:B-----5:R-:W-:-:S03]  /*9eb0*/  IMAD.WIDE R18, R4, 0x2, R40 ;  /* 0x0000000204127825 */ /* 0x020fc600078e0228 */
[----:B------:R-:W5:Y:S04]  /*9ec0*/  LDG.E.U16 R181, desc[UR60][R20.64] ;  /* 0x0000003c14b57981 */ /* 0x000f68000c1e1500 */
[----:B------:R-:W5:Y:S01]  /*9ed0*/  LDL.64 R40, [R1+0x4c8] ;  /* 0x0004c80001287983 */ /* 0x000f620000100a00 */
[----:B0-----:R-:W-:-:S03]  /*9ee0*/  IMAD.WIDE R16, R4, 0x2, R38 ;  /* 0x0000000204107825 */ /* 0x001fc600078e0226 */
[----:B------:R-:W5:Y:S04]  /*9ef0*/  LDL.64 R38, [R1+0x4c0] ;  /* 0x0004c00001267983 */ /* 0x000f680000100a00 */
[----:B------:R4:W5:Y:S04]  /*9f00*/  LDG.E.U16 R180, desc[UR60][R18.64] ;  /* 0x0000003c12b47981 */ /* 0x000968000c1e1500 */
[----:B------:R0:W5:Y:S01]  /*9f10*/  LDG.E.U16 R179, desc[UR60][R16.64] ;  /* 0x0000003c10b37981 */ /* 0x000162000c1e1500 */
[----:B----4-:R-:W-:-:S03]  /*9f20*/  IMAD.WIDE R18, R4, 0x2, R36 ;  /* 0x0000000204127825 */ /* 0x010fc600078e0224 */
[----:B------:R-:W4:Y:S01]  /*9f30*/  LDL.64 R36, [R1+0x4b8] ;  /* 0x0004b80001247983 */ /* 0x000f220000100a00 */
[----:B0-----:R-:W-:-:S03]  /*9f40*/  IMAD.WIDE R16, R4, 0x2, R34 ;  /* 0x0000000204107825 */ /* 0x001fc600078e0222 */
[----:B------:R-:W4:Y:S04]  /*9f50*/  LDL.64 R34, [R1+0x4b0] ;  /* 0x0004b00001227983 */ /* 0x000f280000100a00 */
[----:B------:R0:W4:Y:S01]  /*9f60*/  LDG.E.U16 R176, desc[UR60][R16.64] ;  /* 0x0000003c10b07981 */ /* 0x000122000c1e1500 */
[----:B------:R-:W-:-:S03]  /*9f70*/  IMAD.WIDE R152, R4, 0x2, R56 ;  /* 0x0000000204987825 */ /* 0x000fc600078e0238 */
[----:B------:R-:W4:Y:S04]  /*9f80*/  LDL.64 R56, [R1+0x4a0] ;  /* 0x0004a00001387983 */ /* 0x000f280000100a00 */
[----:B------:R1:W4:Y:S01]  /*9f90*/  LDG.E.U16 R188, desc[UR60][R152.64] ;  /* 0x0000003c98bc7981 */ /* 0x000322000c1e1500 */
[----:B0-----:R-:W-:-:S03]  /*9fa0*/  IMAD.WIDE R16, R4, 0x2, R32 ;  /* 0x0000000204107825 */ /* 0x001fc600078e0220 */
[----:B------:R-:W4:Y:S01]  /*9fb0*/  LDL.64 R32, [R1+0x4a8] ;  /* 0x0004a80001207983 */ /* 0x000f220000100a00 */
[----:B------:R-:W-:-:S03]  /*9fc0*/  IMAD.WIDE R22, R4, 0x2, R52 ;  /* 0x0000000204167825 */ /* 0x000fc600078e0234 */
[----:B------:R-:W4:Y:S01]  /*9fd0*/  LDL.64 R52, [R1+0x490] ;  /* 0x0004900001347983 */ /* 0x000f220000100a00 */
[----:B-1----:R-:W-:-:S03]  /*9fe0*/  IMAD.WIDE R152, R4, 0x2, R54 ;  /* 0x0000000204987825 */ /* 0x002fc600078e0236 */
[----:B------:R-:W4:Y:S01]  /*9ff0*/  LDL.64 R54, [R1+0x498] ;  /* 0x0004980001367983 */ /* 0x000f220000100a00 */
[----:B--2---:R-:W-:-:S03]  /*a000*/  IMAD.WIDE R20, R4, 0x2, R50 ;  /* 0x0000000204147825 */ /* 0x004fc600078e0232 */
[----:B------:R-:W2:Y:S04]  /*a010*/  LDL.64 R50, [R1+0x488] ;  /* 0x0004880001327983 */ /* 0x000ea80000100a00 */
[----:B------:R0:W2:Y:S04]  /*a020*/  LDG.E.U16 R177, desc[UR60][R18.64] ;  /* 0x0000003c12b17981 */ /* 0x0000a8000c1e1500 */
[----:B------:R-:W2:Y:S04]  /*a030*/  LDG.E.U16 R182, desc[UR60][R22.64] ;  /* 0x0000003c16b67981 */ /* 0x000ea8000c1e1500 */
[----:B------:R1:W2:Y:S01]  /*a040*/  LDG.E.U16 R174, desc[UR60][R16.64] ;  /* 0x0000003c10ae7981 */ /* 0x0002a2000c1e1500 */
[----:B0-----:R-:W-:-:S03]  /*a050*/  IMAD.WIDE R18, R4, 0x2, R48 ;  /* 0x0000000204127825 */ /* 0x001fc600078e0230 */
[----:B------:R-:W2:Y:S04]  /*a060*/  LDL.64 R48, [R1+0x480] ;  /* 0x0004800001307983 */ /* 0x000ea80000100a00 */
[----:B------:R-:W2:Y:S01]  /*a070*/  LDL.64 R22, [R1+0x478] ;  /* 0x0004780001167983 */ /* 0x000ea20000100a00 */
[----:B-1----:R-:W-:-:S03]  /*a080*/  IMAD.WIDE R16, R4, 0x2, R46 ;  /* 0x0000000204107825 */ /* 0x002fc600078e022e */
[----:B------:R-:W2:Y:S04]  /*a090*/  LDL.64 R46, [R1+0x470] ;  /* 0x00047000012e7983 */ /* 0x000ea80000100a00 */
[----:B------:R-:W2:Y:S04]  /*a0a0*/  LDG.E.U16 R178, desc[UR60][R20.64] ;  /* 0x0000003c14b27981 */ /* 0x000ea8000c1e1500 */
[----:B------:R3:W2:Y:S04]  /*a0b0*/  LDG.E.U16 R173, desc[UR60][R16.64] ;  /* 0x0000003c10ad7981 */ /* 0x0006a8000c1e1500 */
[----:B------:R-:W2:Y:S04]  /*a0c0*/  LDG.E.U16 R175, desc[UR60][R18.64] ;  /* 0x0000003c12af7981 */ /* 0x000ea8000c1e1500 */
[----:B------:R-:W2:Y:S04]  /*a0d0*/  LDL.64 R20, [R1+0x468] ;  /* 0x0004680001147983 */ /* 0x000ea80000100a00 */
[----:B------:R-:W2:Y:S04]  /*a0e0*/  LDG.E.U16 R183, desc[UR60][R152.64] ;  /* 0x0000003c98b77981 */ /* 0x000ea8000c1e1500 */
[----:B------:R-:W2:Y:S01]  /*a0f0*/  LDL.64 R18, [R1+0x458] ;  /* 0x0004580001127983 */ /* 0x000ea20000100a00 */
[----:B---3--:R-:W-:-:S03]  /*a100*/  IMAD.WIDE R16, R4, 0x2, R44 ;  /* 0x0000000204107825 */ /* 0x008fc600078e022c */
[----:B------:R-:W3:Y:S04]  /*a110*/  LDL.64 R44, [R1+0x460] ;  /* 0x00046000012c7983 */ /* 0x000ee80000100a00 */
[----:B------:R0:W3:Y:S02]  /*a120*/  LDG.E.U16 R172, desc[UR60][R16.64] ;  /* 0x0000003c10ac7981 */ /* 0x0000e4000c1e1500 */
[C---:B0-----:R-:W-:Y:S02]  /*a130*/  IMAD.WIDE R16, R4.reuse, 0x2, R42 ;  /* 0x0000000204107825 */ /* 0x041fe400078e022a */
[----:B------:R-:W3:Y:S04]  /*a140*/  LDL.64 R42, [R1+0x450] ;  /* 0x00045000012a7983 */ /* 0x000ee80000100a00 */
[----:B------:R5:W3:Y:S02]  /*a150*/  LDG.E.U16 R162, desc[UR60][R16.64] ;  /* 0x0000003c10a27981 */ /* 0x000ae4000c1e1500 */
[----:B-----5:R-:W-:-:S02]  /*a160*/  IMAD.WIDE R16, R4, 0x2, R40 ;  /* 0x0000000204107825 */ /* 0x020fc400078e0228 */
[----:B------:R-:W5:Y:S04]  /*a170*/  LDL.64 R40, [R1+0x448] ;  /* 0x0004480001287983 */ /* 0x000f680000100a00 */
[----:B------:R0:W5:Y:S02]  /*a180*/  LDG.E.U16 R161, desc[UR60][R16.64] ;  /* 0x0000003c10a17981 */ /* 0x000164000c1e1500 */
[C---:B0-----:R-:W-:Y:S02]  /*a190*/  IMAD.WIDE R16, R4.reuse, 0x2, R38 ;  /* 0x0000000204107825 */ /* 0x041fe400078e0226 */
[----:B------:R-:W5:Y:S04]  /*a1a0*/  LDL.64 R38, [R1+0x440] ;  /* 0x0004400001267983 */ /* 0x000f680000100a00 */
[----:B------:R4:W5:Y:S02]  /*a1b0*/  LDG.E.U16 R160, desc[UR60][R16.64] ;  /* 0x0000003c10a07981 */ /* 0x000964000c1e1500 */
[----:B----4-:R-:W-:-:S02]  /*a1c0*/  IMAD.WIDE R16, R4, 0x2, R36 ;  /* 0x0000000204107825 */ /* 0x010fc400078e0224 */
[----:B------:R-:W4:Y:S04]  /*a1d0*/  LDL.64 R36, [R1+0x438] ;  /* 0x0004380001247983 */ /* 0x000f280000100a00 */
[----:B------:R0:W4:Y:S02]  /*a1e0*/  LDG.E.U16 R159, desc[UR60][R16.64] ;  /* 0x0000003c109f7981 */ /* 0x000124000c1e1500 */
[C---:B0-----:R-:W-:Y:S02]  /*a1f0*/  IMAD.WIDE R16, R4.reuse, 0x2, R34 ;  /* 0x0000000204107825 */ /* 0x041fe400078e0222 */
[----:B------:R-:W4:Y:S04]  /*a200*/  LDL.64 R34, [R1+0x430] ;  /* 0x0004300001227983 */ /* 0x000f280000100a00 */
[----:B------:R0:W4:Y:S02]  /*a210*/  LDG.E.U16 R158, desc[UR60][R16.64] ;  /* 0x0000003c109e7981 */ /* 0x000124000c1e1500 */
[----:B0-----:R-:W-:-:S02]  /*a220*/  IMAD.WIDE R16, R4, 0x2, R32 ;  /* 0x0000000204107825 */ /* 0x001fc400078e0220 */
        /* <DEDUP_REMOVED lines=11> */
[----:B--2---:R-:W-:-:S02]  /*a2e0*/  IMAD.WIDE R16, R4, 0x2, R50 ;  /* 0x0000000204107825 */ /* 0x004fc400078e0232 */
[----:B------:R-:W2:Y:S04]  /*a2f0*/  LDL.64 R50, [R1+0x668] ;  /* 0x0006680001327983 */ /* 0x000ea80000100a00 */
[----:B------:R0:W2:Y:S02]  /*a300*/  LDG.E.U16 R153, desc[UR60][R16.64] ;  /* 0x0000003c10997981 */ /* 0x0000a4000c1e1500 */
[C---:B0-----:R-:W-:Y:S01]  /*a310*/  IMAD.WIDE R16, R4.reuse, 0x2, R48 ;  /* 0x0000000204107825 */ /* 0x041fe200078e0230 */
[----:B------:R-:W-:Y:S01]  /*a320*/  MOV R27, UR19 ;  /* 0x00000013001b7c02 */ /* 0x000fe20008000f00 */
[----:B------:R-:W2:Y:S04]  /*a330*/  LDL.64 R48, [R1+0x630] ;  /* 0x0006300001307983 */ /* 0x000ea80000100a00 */
[----:B------:R0:W2:Y:S02]  /*a340*/  LDG.E.U16 R152, desc[UR60][R16.64] ;  /* 0x0000003c10987981 */ /* 0x0000a4000c1e1500 */
[----:B0-----:R-:W-:-:S05]  /*a350*/  IMAD.WIDE R16, R4, 0x2, R22 ;  /* 0x0000000204107825 */ /* 0x001fca00078e0216 */
[----:B------:R0:W2:Y:S02]  /*a360*/  LDG.E.U16 R23, desc[UR60][R16.64] ;  /* 0x0000003c10177981 */ /* 0x0000a4000c1e1500 */
[C---:B0-----:R-:W-:Y:S01]  /*a370*/  IMAD.WIDE R16, R4.reuse, 0x2, R46 ;  /* 0x0000000204107825 */ /* 0x041fe200078e022e */
[----:B------:R-:W-:Y:S01]  /*a380*/  MOV R26, UR18 ;  /* 0x00000012001a7c02 */ /* 0x000fe20008000f00 */
[----:B------:R-:W2:Y:S04]  /*a390*/  LDL.64 R46, [R1+0x628] ;  /* 0x00062800012e7983 */ /* 0x000ea80000100a00 */
[----:B------:R0:W2:Y:S02]  /*a3a0*/  LDG.E.U16 R22, desc[UR60][R16.64] ;  /* 0x0000003c10167981 */ /* 0x0000a4000c1e1500 */
[----:B0-----:R-:W-:-:S05]  /*a3b0*/  IMAD.WIDE R16, R4, 0x2, R20 ;  /* 0x0000000204107825 */ /* 0x001fca00078e0214 */
[----:B------:R3:W2:Y:S02]  /*a3c0*/  LDG.E.U16 R21, desc[UR60][R16.64] ;  /* 0x0000003c10157981 */ /* 0x0006a4000c1e1500 */
[C---:B---3--:R-:W-:Y:S01]  /*a3d0*/  IMAD.WIDE R16, R4.reuse, 0x2, R44 ;  /* 0x0000000204107825 */ /* 0x048fe200078e022c */
[----:B------:R-:W-:Y:S01]  /*a3e0*/  MOV R31, UR15 ;  /* 0x0000000f001f7c02 */ /* 0x000fe20008000f00 */
[----:B------:R-:W3:Y:S04]  /*a3f0*/  LDL.64 R44, [R1+0x620] ;  /* 0x00062000012c7983 */ /* 0x000ee80000100a00 */
[----:B------:R0:W3:Y:S02]  /*a400*/  LDG.E.U16 R20, desc[UR60][R16.64] ;  /* 0x0000003c10147981 */ /* 0x0000e4000c1e1500 */
[----:B0-----:R-:W-:-:S05]  /*a410*/  IMAD.WIDE R16, R4, 0x2, R18 ;  /* 0x0000000204107825 */ /* 0x001fca00078e0212 */
[----:B------:R0:W3:Y:S02]  /*a420*/  LDG.E.U16 R19, desc[UR60][R16.64] ;  /* 0x0000003c10137981 */ /* 0x0000e4000c1e1500 */
[C---:B0-----:R-:W-:Y:S01]  /*a430*/  IMAD.WIDE R16, R4.reuse, 0x2, R42 ;  /* 0x0000000204107825 */ /* 0x041fe200078e022a */
[----:B------:R-:W-:Y:S01]  /*a440*/  MOV R25, UR17 ;  /* 0x0000001100197c02 */ /* 0x000fe20008000f00 */
[----:B------:R-:W3:Y:S04]  /*a450*/  LDL.64 R42, [R1+0x618] ;  /* 0x00061800012a7983 */ /* 0x000ee80000100a00 */
[----:B------:R5:W3:Y:S02]  /*a460*/  LDG.E.U16 R18, desc[UR60][R16.64] ;  /* 0x0000003c10127981 */ /* 0x000ae4000c1e1500 */
[C---:B-----5:R-:W-:Y:S01]  /*a470*/  IMAD.WIDE R16, R4.reuse, 0x2, R40 ;  /* 0x0000000204107825 */ /* 0x060fe200078e0228 */
[----:B------:R-:W-:Y:S01]  /*a480*/  MOV R24, UR16 ;  /* 0x0000001000187c02 */ /* 0x000fe20008000f00 */
[----:B------:R-:W5:Y:S04]  /*a490*/  LDL.64 R40, [R1+0x610] ;  /* 0x0006100001287983 */ /* 0x000f680000100a00 */
[----:B------:R0:W5:Y:S02]  /*a4a0*/  LDG.E.U16 R15, desc[UR60][R16.64] ;  /* 0x0000003c100f7981 */ /* 0x000164000c1e1500 */
[C---:B0-----:R-:W-:Y:S01]  /*a4b0*/  IMAD.WIDE R16, R4.reuse, 0x2, R38 ;  /* 0x0000000204107825 */ /* 0x041fe200078e0226 */
[----:B------:R-:W-:Y:S01]  /*a4c0*/  MOV R30, UR14 ;  /* 0x0000000e001e7c02 */ /* 0x000fe20008000f00 */
[----:B------:R-:W5:Y:S04]  /*a4d0*/  LDL.64 R38, [R1+0x608] ;  /* 0x0006080001267983 */ /* 0x000f680000100a00 */
[----:B------:R4:W5:Y:S02]  /*a4e0*/  LDG.E.U16 R6, desc[UR60][R16.64] ;  /* 0x0000003c10067981 */ /* 0x000964000c1e1500 */
[C---:B----4-:R-:W-:Y:S01]  /*a4f0*/  IMAD.WIDE R16, R4.reuse, 0x2, R36 ;  /* 0x0000000204107825 */ /* 0x050fe200078e0224 */
[----:B------:R-:W-:Y:S01]  /*a500*/  MOV R29, UR13 ;  /* 0x0000000d001d7c02 */ /* 0x000fe20008000f00 */
[----:B------:R-:W4:Y:S04]  /*a510*/  LDL.64 R36, [R1+0x600] ;  /* 0x0006000001247983 */ /* 0x000f280000100a00 */
[----:B------:R0:W4:Y:S02]  /*a520*/  LDG.E.U16 R2, desc[UR60][R16.64] ;  /* 0x0000003c10027981 */ /* 0x000124000c1e1500 */
[----:B0-----:R-:W-:-:S05]  /*a530*/  IMAD.WIDE R16, R4, 0x2, R34 ;  /* 0x0000000204107825 */ /* 0x001fca00078e0222 */
[----:B------:R0:W4:Y:S02]  /*a540*/  LDG.E.U16 R0, desc[UR60][R16.64] ;  /* 0x0000003c10007981 */ /* 0x000124000c1e1500 */
[----:B0-----:R-:W-:Y:S02]  /*a550*/  IMAD.WIDE R16, R4, 0x2, R32 ;  /* 0x0000000204107825 */ /* 0x001fe400078e0220 */
[----:B------:R-:W4:Y:S04]  /*a560*/  LDL.64 R32, [R1+0x218] ;  /* 0x0002180001207983 */ /* 0x000f280000100a00 */
[----:B------:R-:W4:Y:S01]  /*a570*/  LDG.E.U16 R16, desc[UR60][R16.64] ;  /* 0x0000003c10107981 */ /* 0x000f22000c1e1500 */
[----:B------:R-:W-:Y:S06]  /*a580*/  BAR.SYNC.DEFER_BLOCKING 0x0 ;  /* 0x0000000000007b1d */ /* 0x000fec0000010000 */
        /* <DEDUP_REMOVED lines=39> */
[----:B--2---:R-:W-:Y:S04]  /*a800*/  STS.U16 [R10+0x13600], R153 ;  /* 0x013600990a007388 */ /* 0x004fe80000000400 */
        /* <DEDUP_REMOVED lines=13> */
[----:B------:R-:W-:Y:S04]  /*a8e0*/  STS.U16 [R8+0x11700], R19 ;  /* 0x0117001308007388 */ /* 0x000fe80000000400 */
[----:B------:R-:W-:Y:S04]  /*a8f0*/  STS.U16 [R8+0x12700], R18 ;  /* 0x0127001208007388 */ /* 0x000fe80000000400 */
[----:B-----5:R-:W-:Y:S01]  /*a900*/  STS.U16 [R8+0x13700], R15 ;  /* 0x0137000f08007388 */ /* 0x020fe20000000400 */
[----:B------:R-:W0:Y:S03]  /*a910*/  S2R R35, SR_CgaCtaId ;  /* 0x0000000000237919 */ /* 0x000e260000008800 */
[----:B------:R-:W-:Y:S04]  /*a920*/  STS.U16 [R7+0x10380], R185 ;  /* 0x010380b907007388 */ /* 0x000fe80000000400 */
[----:B------:R-:W-:Y:S04]  /*a930*/  STS.U16 [R7+0x11380], R184 ;  /* 0x011380b807007388 */ /* 0x000fe80000000400 */
[----:B------:R-:W-:Y:S04]  /*a940*/  STS.U16 [R7+0x12380], R183 ;  /* 0x012380b707007388 */ /* 0x000fe80000000400 */
[----:B------:R-:W-:Y:S04]  /*a950*/  STS.U16 [R7+0x13380], R182 ;  /* 0x013380b607007388 */ /* 0x000fe80000000400 */
[----:B------:R-:W-:Y:S04]  /*a960*/  STS.U16 [R7+0x10780], R6 ;  /* 0x0107800607007388 */ /* 0x000fe80000000400 */
[----:B----4-:R1:W-:Y:S04]  /*a970*/  STS.U16 [R7+0x13780], R16 ;  /* 0x0137801007007388 */ /* 0x0103e80000000400 */
[----:B-1----:R-:W2:Y:S04]  /*a980*/  LDL.64 R16, [R1+0x640] ;  /* 0x0006400001107983 */ /* 0x002ea80000100a00 */
[----:B------:R-:W-:Y:S04]  /*a990*/  STS.U16 [R7+0x11780], R2 ;  /* 0x0117800207007388 */ /* 0x000fe80000000400 */
[----:B------:R1:W-:Y:S01]  /*a9a0*/  STS.U16 [R7+0x12780], R0 ;  /* 0x0127800007007388 */ /* 0x0003e20000000400 */
[----:B------:R3:W-:Y:S06]  /*a9b0*/  MEMBAR.ALL.CTA ;  /* 0x0000000000007992 */ /* 0x0007ec0000008000 */
[----:B---3--:R-:W3:Y:S01]  /*a9c0*/  FENCE.VIEW.ASYNC.S ;  /* 0x00000000000073c6 */ /* 0x008ee20000000000 */
[----:B------:R-:W-:-:S04]  /*a9d0*/  MOV R34, 0x400 ;  /* 0x0000040000227802 */ /* 0x000fc80000000f00 */
[----:B0-----:R-:W-:-:S04]  /*a9e0*/  LEA R34, R35, R34, 0x18 ;  /* 0x0000002223227211 */ /* 0x001fc800078ec0ff */
[----:B------:R-:W-:Y:S01]  /*a9f0*/  SHF.R.U32.HI R34, RZ, 0x4, R34 ;  /* 0x00000004ff227819 */ /* 0x000fe20000011622 */
[----:B---3--:R-:W-:Y:S03]  /*aa00*/  BAR.SYNC.DEFER_BLOCKING 0x0 ;  /* 0x0000000000007b1d */ /* 0x008fe60000010000 */
[----:B------:R-:W-:Y:S02]  /*aa10*/  SGXT.U32 R34, R34, 0xe ;  /* 0x0000000e2222781a */ /* 0x000fe40000000000 */
[----:B------:R-:W-:Y:S02]  /*aa20*/  R2UR UR58, R32 ;  /* 0x00000000203a72ca */ /* 0x000fe400000e0000 */
[----:B------:R-:W-:Y:S02]  /*aa30*/  R2UR UR56, R34 ;  /* 0x00000000223872ca */ /* 0x000fe400000e0000 */
[----:B------:R-:W-:Y:S01]  /*aa40*/  MOV R22, UR7 ;  /* 0x0000000700167c02 */ /* 0x000fe20008000f00 */
[----:B------:R-:W3:Y:S01]  /*aa50*/  LDL.64 R34, [R1+0x5f8] ;  /* 0x0005f80001227983 */ /* 0x000ee20000100a00 */
[----:B------:R-:W-:-:S02]  /*aa60*/  MOV R21, UR6 ;  /* 0x0000000600157c02 */ /* 0x000fc40008000f00 */
[----:B------:R-:W-:Y:S01]  /*aa70*/  MOV R20, UR5 ;  /* 0x0000000500147c02 */ /* 0x000fe20008000f00 */
[----:B------:R-:W4:Y:S01]  /*aa80*/  LDL.64 R32, [R1+0x5f0] ;  /* 0x0005f00001207983 */ /* 0x000f220000100a00 */
[----:B------:R-:W-:-:S06]  /*aa90*/  WARPGROUP.ARRIVE ;  /* 0x00000000000079c5 */ /* 0x000fcc0000000000 */
[----:B------:R-:W-:Y:S03]  /*aaa0*/  HGMMA.64x16x16.F32 R152, gdesc[UR56].tnspA, RZ, !UPT, gsb0 ;  /* 0x20200000389879f0 */ /* 0x000fe6000c0008ff */
[----:B------:R-:W-:Y:S02]  /*aab0*/  WARPGROUP.DEPBAR.LE gsb0, 0x0 ;  /* 0x00008000000079c5 */ /* 0x000fe40000010000 */
[----:B------:R-:W-:-:S06]  /*aac0*/  WARPGROUP.ARRIVE ;  /* 0x00000000000079c5 */ /* 0x000fcc0000000000 */
[----:B------:R-:W-:Y:S03]  /*aad0*/  HGMMA.64x16x16.F32 R152, gdesc[UR4].tnspA, R152, gsb0 ;  /* 0x20200000049879f0 */ /* 0x000fe60008000898 */
[----:B------:R-:W-:Y:S02]  /*aae0*/  WARPGROUP.DEPBAR.LE gsb0, 0x0 ;  /* 0x00008000000079c5 */ /* 0x000fe40000010000 */
[----:B------:R-:W-:-:S06]  /*aaf0*/  WARPGROUP.ARRIVE ;  /* 0x00000000000079c5 */ /* 0x000fcc0000000000 */
[----:B------:R-:W-:Y:S01]  /*ab00*/  HGMMA.64x16x16.F32 R152, gdesc[UR8].tnspA, R152, gsb0 ;  /* 0x20200000089879f0 */ /* 0x000fe20008000898 */
[----:B------:R-:W-:Y:S02]  /*ab10*/  MOV R19, UR4 ;  /* 0x0000000400137c02 */ /* 0x000fe40008000f00 */
[----:B------:R-:W-:Y:S02]  /*ab20*/  R2UR UR4, R64 ;  /* 0x00000000400472ca */ /* 0x000fe400000e0000 */
[----:B------:R-:W-:Y:S02]  /*ab30*/  R2UR UR5, R65 ;  /* 0x00000000410572ca */ /* 0x000fe400000e0000 */
[----:B------:R-:W-:Y:S02]  /*ab40*/  R2UR UR6, R62 ;  /* 0x000000003e0672ca */ /* 0x000fe400000e0000 */
[----:B------:R-:W-:Y:S02]  /*ab50*/  R2UR UR7, R63 ;  /* 0x000000003f0772ca */ /* 0x000fe400000e0000 */
[----:B------:R-:W-:-:S02]  /*ab60*/  R2UR UR18, R52 ;  /* 0x00000000341272ca */ /* 0x000fc400000e0000 */
[----:B------:R-:W-:Y:S01]  /*ab70*/  R2UR UR19, R53 ;  /* 0x00000000351372ca */ /* 0x000fe200000e0000 */
[----:B------:R-:W-:Y:S02]  /*ab80*/  WARPGROUP.DEPBAR.LE gsb0, 0x0 ;  /* 0x00008000000079c5 */ /* 0x000fe40000010000 */
[----:B------:R-:W-:-:S06]  /*ab90*/  WARPGROUP.ARRIVE ;  /* 0x00000000000079c5 */ /* 0x000fcc0000000000 */
[----:B------:R-:W-:Y:S01]  /*aba0*/  HGMMA.64x16x16.F32 R152, gdesc[UR4].tnspA, R152, gsb0 ;  /* 0x20200000049879f0 */ /* 0x000fe20008000898 */
[----:B------:R-:W-:Y:S02]  /*abb0*/  R2UR UR5, R20 ;  /* 0x00000000140572ca */ /* 0x000fe400000e0000 */
[----:B------:R-:W-:Y:S02]  /*abc0*/  R2UR UR4, R19 ;  /* 0x00000000130472ca */ /* 0x000fe400000e0000 */
[----:B------:R-:W-:Y:S02]  /*abd0*/  MOV R18, UR19 ;  /* 0x0000001300127c02 */ /* 0x000fe40008000f00 */
[----:B------:R-:W-:-:S09]  /*abe0*/  R2UR UR19, R51 ;  /* 0x00000000331372ca */ /* 0x000fd200000e0000 */
[----:B------:R-:W-:Y:S01]  /*abf0*/  UIADD3.64 UR16, UR4, 0x180, URZ ;  /* 0x0000018004107897 */ /* 0x000fe2000fffe03f */
[----:B--2---:R-:W-:Y:S02]  /*ac00*/  R2UR UR15, R17 ;  /* 0x00000000110f72ca */ /* 0x004fe400000e0000 */
[----:B------:R-:W-:Y:S02]  /*ac10*/  MOV R17, UR18 ;  /* 0x0000001200117c02 */ /* 0x000fe40008000f00 */
[----:B------:R-:W-:Y:S01]  /*ac20*/  R2UR UR18, R50 ;  /* 0x00000000321272ca */ /* 0x000fe200000e0000 */
[----:B------:R-:W-:Y:S02]  /*ac30*/  WARPGROUP.DEPBAR.LE gsb0, 0x0 ;  /* 0x00008000000079c5 */ /* 0x000fe40000010000 */
[----:B------:R-:W-:Y:S01]  /*ac40*/  WARPGROUP.ARRIVE ;  /* 0x00000000000079c5 */ /* 0x000fe20000000000 */
[----:B------:R-:W-:Y:S02]  /*ac50*/  R2UR UR14, R16 ;  /* 0x00000000100e72ca */ /* 0x000fe400000e0000 */
[----:B------:R-:W-:-:S02]  /*ac60*/  MOV R28, UR12 ;  /* 0x0000000c001c7c02 */ /* 0x000fc40008000f00 */
[----:B------:R-:W-:Y:S02]  /*ac70*/  R2UR UR10, R58 ;  /* 0x000000003a0a72ca */ /* 0x000fe400000e0000 */
[----:B------:R-:W-:Y:S01]  /*ac80*/  R2UR UR11, R59 ;  /* 0x000000003b0b72ca */ /* 0x000fe200000e0000 */
[----:B------:R-:W-:Y:S01]  /*ac90*/  UIADD3.64 UR8, UR4, 0x280, URZ ;  /* 0x0000028004087897 */ /* 0x000fe2000fffe03f */
[----:B-1----:R-:W-:Y:S01]  /*aca0*/  MOV R0, UR58 ;  /* 0x0000003a00007c02 */ /* 0x002fe20008000f00 */
[----:B------:R-:W-:Y:S01]  /*acb0*/  HGMMA.64x16x16.F32 R152, gdesc[UR16].tnspA, R152, gsb0 ;  /* 0x20200000109879f0 */ /* 0x000fe20008000898 */
[----:B------:R-:W-:Y:S02]  /*acc0*/  MOV R16, UR15 ;  /* 0x0000000f00107c02 */ /* 0x000fe40008000f00 */
[----:B------:R-:W-:Y:S01]  /*acd0*/  R2UR UR59, R61 ;  /* 0x000000003d3b72ca */ /* 0x000fe200000e0000 */
[----:B------:R-:W-:Y:S01]  /*ace0*/  UIADD3.64 UR56, UR4, 0x300, URZ ;  /* 0x0000030004387897 */ /* 0x000fe2000fffe03f */
[----:B------:R-:W-:Y:S01]  /*acf0*/  MOV R15, UR14 ;  /* 0x0000000e000f7c02 */ /* 0x000fe20008000f00 */
[----:B------:R-:W2:Y:S01]  /*ad00*/  LDL.64 R50, [R1+0x290] ;  /* 0x0002900001327983 */ /* 0x000ea20000100a00 */
[----:B------:R-:W-:-:S02]  /*ad10*/  R2UR UR14, R54 ;  /* 0x00000000360e72ca */ /* 0x000fc400000e0000 */
[----:B------:R-:W-:Y:S01]  /*ad20*/  R2UR UR15, R55 ;  /* 0x00000000370f72ca */ /* 0x000fe200000e0000 */
[----:B------:R-:W-:Y:S01]  /*ad30*/  UIADD3.64 UR12, UR4, 0x200, URZ ;  /* 0x00000200040c7897 */ /* 0x000fe2000fffe03f */
[----:B------:R-:W-:Y:S02]  /*ad40*/  WARPGROUP.DEPBAR.LE gsb0, 0x0 ;  /* 0x00008000000079c5 */ /* 0x000fe40000010000 */
[----:B------:R-:W-:-:S09]  /*ad50*/  WARPGROUP.ARRIVE ;  /* 0x00000000000079c5 */ /* 0x000fd20000000000 */
[----:B------:R-:W-:Y:S01]  /*ad60*/  HGMMA.64x16x16.F32 R152, gdesc[UR12].tnspA, R152, gsb0 ;  /* 0x202000000c9879f0 */ /* 0x000fe20008000898 */
[----:B------:R-:W-:Y:S02]  /*ad70*/  MOV R6, UR11 ;  /* 0x0000000b00067c02 */ /* 0x000fe40008000f00 */
[----:B------:R-:W-:Y:S02]  /*ad80*/  MOV R2, UR10 ;  /* 0x0000000a00027c02 */ /* 0x000fe40008000f00 */
[----:B------:R-:W-:Y:S02]  /*ad90*/  R2UR UR10, R56 ;  /* 0x00000000380a72ca */ /* 0x000fe400000e0000 */
[----:B------:R-:W-:Y:S01]  /*ada0*/  R2UR UR11, R57 ;  /* 0x00000000390b72ca */ /* 0x000fe200000e0000 */
[----:B------:R-:W-:Y:S02]  /*adb0*/  WARPGROUP.DEPBAR.LE gsb0, 0x0 ;  /* 0x00008000000079c5 */ /* 0x000fe40000010000 */
[----:B------:R-:W-:-:S10]  /*adc0*/  WARPGROUP.ARRIVE ;  /* 0x00000000000079c5 */ /* 0x000fd40000000000 */
[----:B------:R-:W-:Y:S01]  /*add0*/  HGMMA.64x16x16.F32 R152, gdesc[UR8].tnspA, R152, gsb0 ;  /* 0x20200000089879f0 */ /* 0x000fe20008000898 */
[----:B------:R-:W-:Y:S02]  /*ade0*/  R2UR UR58, R60 ;  /* 0x000000003c3a72ca */ /* 0x000fe400000e0000 */
[----:B------:R-:W-:Y:S02]  /*adf0*/  WARPGROUP.DEPBAR.LE gsb0, 0x0 ;  /* 0x00008000000079c5 */ /* 0x000fe40000010000 */
[----:B------:R-:W-:-:S09]  /*ae00*/  WARPGROUP.ARRIVE ;  /* 0x00000000000079c5 */ /* 0x000fd20000000000 */
[----:B------:R-:W-:Y:S01]  /*ae10*/  HGMMA.64x16x16.F32 R152, gdesc[UR56].tnspA, R152, gsb0 ;  /* 0x20200000389879f0 */ /* 0x000fe20008000898 */
[----:B------:R-:W-:Y:S02]  /*ae20*/  R2UR UR11, R6 ;  /* 0x00000000060b72ca */ /* 0x000fe400000e0000 */
[----:B------:R-:W-:Y:S01]  /*ae30*/  R2UR UR10, R2 ;  /* 0x00000000020a72ca */ /* 0x000fe200000e0000 */
[----:B------:R-:W-:Y:S01]  /*ae40*/  UIADD3.64 UR8, UR4, 0x380, URZ ;  /* 0x0000038004087897 */ /* 0x000fe2000fffe03f */
        /* <DEDUP_REMOVED lines=12> */
[----:B------:R-:W-:Y:S01]  /*af10*/  MOV R252, UR23 ;  /* 0x0000001700fc7c02 */ /* 0x000fe20008000f00 */
[----:B------:R-:W5:Y:S01]  /*af20*/  LDL.64 R18, [R1+0x408] ;  /* 0x0004080001127983 */ /* 0x000f620000100a00 */
[----:B------:R-:W-:Y:S02]  /*af30*/  WARPGROUP.DEPBAR.LE gsb0, 0x0 ;  /* 0x00008000000079c5 */ /* 0x000fe40000010000 */
[----:B------:R-:W-:Y:S01]  /*af40*/  WARPGROUP.ARRIVE ;  /* 0x00000000000079c5 */ /* 0x000fe20000000000 */
[----:B------:R-:W-:Y:S01]  /*af50*/  MOV R251, UR22 ;  /* 0x0000001600fb7c02 */ /* 0x000fe20008000f00 */
[----:B------:R-:W2:Y:S05]  /*af60*/  LDL.64 R16, [R1+0x400] ;  /* 0x0004000001107983 */ /* 0x000eaa0000100a00 */
[----:B------:R-:W-:Y:S01]  /*af70*/  HGMMA.64x16x16.F32 R152, gdesc[UR16].tnspA, R152, gsb0 ;  /* 0x20200000109879f0 */ /* 0x000fe20008000898 */
[----:B------:R-:W-:-:S02]  /*af80*/  R2UR UR17, R25 ;  /* 0x00000000191172ca */ /* 0x000fc400000e0000 */
[----:B------:R-:W-:Y:S02]  /*af90*/  R2UR UR16, R24 ;  /* 0x00000000181072ca */ /* 0x000fe400000e0000 */
[----:B------:R-:W2:Y:S01]  /*afa0*/  LDL.64 R24, [R1+0x420] ;  /* 0x0004200001187983 */ /* 0x000ea20000100a00 */
[----:B------:R-:W-:Y:S02]  /*afb0*/  R2UR UR22, R48 ;  /* 0x00000000301672ca */ /* 0x000fe400000e0000 */
[----:B------:R-:W-:Y:S02]  /*afc0*/  R2UR UR23, R49 ;  /* 0x00000000311772ca */ /* 0x000fe400000e0000 */
[----:B------:R-:W-:Y:S01]  /*afd0*/  MOV R250, UR21 ;  /* 0x0000001500fa7c02 */ /* 0x000fe20008000f00 */
[----:B------:R-:W2:Y:S01]  /*afe0*/  LDL.64 R48, [R1+0x288] ;  /* 0x0002880001307983 */ /* 0x000ea20000100a00 */
[----:B------:R-:W-:Y:S01]  /*aff0*/  MOV R249, UR20 ;  /* 0x0000001400f97c02 */ /* 0x000fe20008000f00 */
[----:B------:R-:W-:Y:S01]  /*b000*/  UIADD3.64 UR20, UR4, 0x500, URZ ;  /* 0x0000050004147897 */ /* 0x000fe2000fffe03f */
[----:B------:R-:W-:-:S02]  /*b010*/  WARPGROUP.DEPBAR.LE gsb0, 0x0 ;  /* 0x00008000000079c5 */ /* 0x000fc40000010000 */
[----:B------:R-:W-:-:S06]  /*b020*/  WARPGROUP.ARRIVE ;  /* 0x00000000000079c5 */ /* 0x000fcc0000000000 */
[----:B------:R-:W-:Y:S01]  /*b030*/  HGMMA.64x16x16.F32 R152, gdesc[UR20].tnspA, R152, gsb0 ;  /* 0x20200000149879f0 */ /* 0x000fe20008000898 */
[----:B------:R-:W-:Y:S02]  /*b040*/  MOV R248, UR27 ;  /* 0x0000001b00f87c02 */ /* 0x000fe40008000f00 */
[----:B------:R-:W-:Y:S02]  /*b050*/  MOV R247, UR26 ;  /* 0x0000001a00f77c02 */ /* 0x000fe40008000f00 */
        /* <DEDUP_REMOVED lines=20> */
[----:B------:R-:W-:Y:S02]  /*b1a0*/  R2UR UR7, R22 ;  /* 0x00000000160772ca */ /* 0x000fe400000e0000 */
[----:B------:R-:W-:Y:S01]  /*b1b0*/  R2UR UR6, R21 ;  /* 0x00000000150672ca */ /* 0x000fe200000e0000 */
[----:B------:R-:W2:Y:S04]  /*b1c0*/  LDL.64 R22, [R1+0x418] ;  /* 0x0004180001167983 */ /* 0x000ea80000100a00 */
[----:B------:R-:W2:Y:S01]  /*b1d0*/  LDL.64 R20, [R1+0x410] ;  /* 0x0004100001147983 */ /* 0x000ea20000100a00 */
[----:B------:R-:W-:Y:S02]  /*b1e0*/  MOV R228, UR47 ;  /* 0x0000002f00e47c02 */ /* 0x000fe40008000f00 */
[----:B------:R-:W-:-:S02]  /*b1f0*/  MOV R227, UR46 ;  /* 0x0000002e00e37c02 */ /* 0x000fc40008000f00 */
[----:B------:R-:W-:Y:S02]  /*b200*/  MOV R224, UR51 ;  /* 0x0000003300e07c02 */ /* 0x000fe40008000f00 */
[----:B------:R-:W-:Y:S02]  /*b210*/  MOV R223, UR50 ;  /* 0x0000003200df7c02 */ /* 0x000fe40008000f00 */
[----:B------:R-:W-:Y:S02]  /*b220*/  R2UR UR46, R36 ;  /* 0x00000000242e72ca */ /* 0x000fe400000e0000 */
[----:B------:R-:W-:Y:S02]  /*b230*/  R2UR UR47, R37 ;  /* 0x00000000252f72ca */ /* 0x000fe400000e0000 */
[----:B---3--:R-:W-:Y:S01]  /*b240*/  R2UR UR50, R34 ;  /* 0x00000000223272ca */ /* 0x008fe200000e0000 */
[----:B------:R-:W3:Y:S01]  /*b250*/  LDL.64 R36, [R1+0x3e8] ;  /* 0x0003e80001247983 */ /* 0x000ee20000100a00 */
[----:B------:R-:W-:-:S02]  /*b260*/  R2UR UR51, R35 ;  /* 0x00000000233372ca */ /* 0x000fc400000e0000 */
[----:B------:R-:W-:Y:S01]  /*b270*/  MOV R240, UR35 ;  /* 0x0000002300f07c02 */ /* 0x000fe20008000f00 */
[----:B------:R-:W3:Y:S01]  /*b280*/  LDL.64 R34, [R1+0x3e0] ;  /* 0x0003e00001227983 */ /* 0x000ee20000100a00 */
[----:B------:R-:W-:Y:S02]  /*b290*/  MOV R239, UR34 ;  /* 0x0000002200ef7c02 */ /* 0x000fe40008000f00 */
[----:B------:R-:W-:Y:S02]  /*b2a0*/  R2UR UR34, R42 ;  /* 0x000000002a2272ca */ /* 0x000fe400000e0000 */
[----:B------:R-:W-:Y:S02]  /*b2b0*/  R2UR UR35, R43 ;  /* 0x000000002b2372ca */ /* 0x000fe400000e0000 */
[----:B------:R-:W-:Y:S01]  /*b2c0*/  MOV R238, UR33 ;  /* 0x0000002100ee7c02 */ /* 0x000fe20008000f00 */
[----:B------:R-:W3:Y:S01]  /*b2d0*/  LDL.64 R42, [R1+0x3d0] ;  /* 0x0003d000012a7983 */ /* 0x000ee20000100a00 */
[----:B------:R-:W-:Y:S01]  /*b2e0*/  MOV R237, UR32 ;  /* 0x0000002000ed7c02 */ /* 0x000fe20008000f00 */
[----:B------:R-:W-:Y:S01]  /*b2f0*/  UIADD3.64 UR32, UR4, 0x680, URZ ;  /* 0x0000068004207897 */ /* 0x000fe2000fffe03f */
[----:B------:R-:W-:-:S02]  /*b300*/  MOV R218, UR55 ;  /* 0x0000003700da7c02 */ /* 0x000fc40008000f00 */
[----:B------:R-:W-:Y:S02]  /*b310*/  MOV R217, UR54 ;  /* 0x0000003600d97c02 */ /* 0x000fe40008000f00 */
[----:B------:R-:W-:Y:S02]  /*b320*/  R2UR UR15, R31 ;  /* 0x000000001f0f72ca */ /* 0x000fe400000e0000 */
[----:B------:R-:W-:Y:S02]  /*b330*/  R2UR UR14, R30 ;  /* 0x000000001e0e72ca */ /* 0x000fe400000e0000 */
[----:B----4-:R-:W-:Y:S01]  /*b340*/  R2UR UR54, R32 ;  /* 0x00000000203672ca */ /* 0x010fe200000e0000 */
[----:B------:R-:W4:Y:S01]  /*b350*/  LDL.64 R30, [R1+0x3c0] ;  /* 0x0003c000011e7983 */ /* 0x000f220000100a00 */
[----:B------:R-:W-:-:S03]  /*b360*/  R2UR UR55, R33 ;  /* 0x00000000213772ca */ /* 0x000fc600000e0000 */
[----:B------:R-:W4:Y:S01]  /*b370*/  LDL.64 R32, [R1+0x3c8] ;  /* 0x0003c80001207983 */ /* 0x000f220000100a00 */
[----:B------:R-:W-:Y:S02]  /*b380*/  WARPGROUP.DEPBAR.LE gsb0, 0x0 ;  /* 0x00008000000079c5 */ /* 0x000fe40000010000 */
[----:B------:R-:W-:Y:S01]  /*b390*/  WARPGROUP.ARRIVE ;  /* 0x00000000000079c5 */ /* 0x000fe20000000000 */
[----:B------:R-:W-:Y:S02]  /*b3a0*/  R2UR UR13, R29 ;  /* 0x000000001d0d72ca */ /* 0x000fe400000e0000 */
[----:B------:R-:W-:Y:S02]  /*b3b0*/  R2UR UR12, R28 ;  /* 0x000000001c0c72ca */ /* 0x000fe400000e0000 */
[----:B------:R-:W4:Y:S01]  /*b3c0*/  LDL.64 R28, [R1+0x3b0] ;  /* 0x0003b000011c7983 */ /* 0x000f220000100a00 */
[----:B------:R-:W-:Y:S01]  /*b3d0*/  HGMMA.64x16x16.F32 R152, gdesc[UR32].tnspA, R152, gsb0 ;  /* 0x20200000209879f0 */ /* 0x000fe20008000898 */
[----:B------:R-:W-:-:S02]  /*b3e0*/  R2UR UR19, R27 ;  /* 0x000000001b1372ca */ /* 0x000fc400000e0000 */
[----:B------:R-:W-:Y:S02]  /*b3f0*/  R2UR UR18, R26 ;  /* 0x000000001a1272ca */ /* 0x000fe400000e0000 */
[----:B------:R-:W4:Y:S01]  /*b400*/  LDL.64 R26, [R1+0x3a0] ;  /* 0x0003a000011a7983 */ /* 0x000f220000100a00 */
[----:B------:R-:W-:Y:S02]  /*b410*/  MOV R236, UR39 ;  /* 0x0000002700ec7c02 */ /* 0x000fe40008000f00 */
[----:B------:R-:W-:Y:S02]  /*b420*/  MOV R235, UR38 ;  /* 0x0000002600eb7c02 */ /* 0x000fe40008000f00 */
[----:B------:R-:W-:Y:S02]  /*b430*/  R2UR UR38, R40 ;  /* 0x00000000282672ca */ /* 0x000fe400000e0000 */
[----:B------:R-:W-:Y:S02]  /*b440*/  R2UR UR39, R41 ;  /* 0x00000000292772ca */ /* 0x000fe400000e0000 */
[----:B------:R-:W-:-:S02]  /*b450*/  MOV R234, UR37 ;  /* 0x0000002500ea7c02 */ /* 0x000fc40008000f00 */
[----:B------:R-:W-:Y:S01]  /*b460*/  MOV R233, UR36 ;  /* 0x0000002400e97c02 */ /* 0x000fe20008000f00 */
[----:B------:R-:W-:Y:S01]  /*b470*/  UIADD3.64 UR36, UR4, 0x700, URZ ;  /* 0x0000070004247897 */ /* 0x000fe2000fffe03f */
[----:B------:R-:W-:Y:S02]  /*b480*/  MOV R232, UR43 ;  /* 0x0000002b00e87c02 */ /* 0x000fe40008000f00 */
[----:B------:R-:W-:Y:S02]  /*b490*/  MOV R231, UR42 ;  /* 0x0000002a00e77c02 */ /* 0x000fe40008000f00 */
[----:B------:R-:W-:Y:S02]  /*b4a0*/  MOV R230, UR41 ;  /* 0x0000002900e67c02 */ /* 0x000fe40008000f00 */
[----:B------:R-:W-:Y:S02]  /*b4b0*/  MOV R229, UR40 ;  /* 0x0000002800e57c02 */ /* 0x000fe40008000f00 */
[----:B------:R-:W-:-:S02]  /*b4c0*/  MOV R226, UR45 ;  /* 0x0000002d00e27c02 */ /* 0x000fc40008000f00 */
[----:B------:R-:W-:Y:S02]  /*b4d0*/  MOV R225, UR44 ;  /* 0x0000002c00e17c02 */ /* 0x000fe40008000f00 */
[----:B------:R-:W-:Y:S02]  /*b4e0*/  MOV R221, UR49 ;  /* 0x0000003100dd7c02 */ /* 0x000fe40008000f00 */
[----:B------:R-:W-:Y:S01]  /*b4f0*/  MOV R219, UR48 ;  /* 0x0000003000db7c02 */ /* 0x000fe20008000f00 */
[----:B-----5:R-:W-:-:S04]  /*b500*/  IMAD.WIDE R18, R3, 0x2, R18 ;  /* 0x0000000203127825 */ /* 0x020fc800078e0212 */
[----:B--2---:R-:W-:Y:S01]  /*b510*/  IMAD.WIDE R160, R3, 0x2, R24 ;  /* 0x0000000203a07825 */ /* 0x004fe200078e0218 */
[----:B------:R-:W-:Y:S02]  /*b520*/  WARPGROUP.DEPBAR.LE gsb0, 0x0 ;  /* 0x00008000000079c5 */ /* 0x000fe40000010000 */
[----:B------:R-:W2:Y:S01]  /*b530*/  LDL.64 R24, [R1+0x398] ;  /* 0x0003980001187983 */ /* 0x000ea20000100a00 */
[----:B------:R-:W-:Y:S01]  /*b540*/  WARPGROUP.ARRIVE ;  /* 0x00000000000079c5 */ /* 0x000fe20000000000 */
[----:B------:R-:W-:Y:S02]  /*b550*/  R2UR UR42, R38 ;  /* 0x00000000262a72ca */ /* 0x000fe400000e0000 */
[----:B------:R-:W-:Y:S01]  /*b560*/  R2UR UR43, R39 ;  /* 0x00000000272b72ca */ /* 0x000fe200000e0000 */
[----:B------:R-:W-:Y:S01]  /*b570*/  UIADD3.64 UR40, UR4, 0x780, URZ ;  /* 0x0000078004287897 */ /* 0x000fe2000fffe03f */
[----:B------:R-:W5:Y:S01]  /*b580*/  LDL.64 R40, [R1+0x3b8] ;  /* 0x0003b80001287983 */ /* 0x000f620000100a00 */
[----:B------:R-:W-:Y:S01]  /*b590*/  HGMMA.64x16x16.F32 R152, gdesc[UR36].tnspA, R152, gsb0 ;  /* 0x20200000249879f0 */ /* 0x000fe20008000898 */
[----:B------:R-:W-:-:S02]  /*b5a0*/  UIADD3.64 UR44, UR4, 0x800, URZ ;  /* 0x00000800042c7897 */ /* 0x000fc4000fffe03f */
[----:B------:R-:W-:Y:S01]  /*b5b0*/  UIADD3.64 UR48, UR4, 0x880, URZ ;  /* 0x0000088004307897 */ /* 0x000fe2000fffe03f */
[----:B------:R-:W5:Y:S01]  /*b5c0*/  LDL.64 R38, [R1+0x3a8] ;  /* 0x0003a80001267983 */ /* 0x000f620000100a00 */
[----:B------:R-:W-:Y:S02]  /*b5d0*/  R2UR UR58, R0 ;  /* 0x00000000003a72ca */ /* 0x000fe400000e0000 */
[----:B------:R-:W-:Y:S01]  /*b5e0*/  MOV R216, UR53 ;  /* 0x0000003500d87c02 */ /* 0x000fe20008000f00 */
[----:B------:R0:W5:Y:S01]  /*b5f0*/  LDG.E.U16 R2, desc[UR60][R160.64] ;  /* 0x0000003ca0027981 */ /* 0x000162000c1e1500 */
[----:B------:R-:W-:Y:S02]  /*b600*/  WARPGROUP.DEPBAR.LE gsb0, 0x0 ;  /* 0x00008000000079c5 */ /* 0x000fe40000010000 */
[----:B------:R-:W-:-:S06]  /*b610*/  WARPGROUP.ARRIVE ;  /* 0x00000000000079c5 */ /* 0x000fcc0000000000 */
[----:B------:R-:W-:Y:S03]  /*b620*/  HGMMA.64x16x16.F32 R152, gdesc[UR40].tnspA, R152, gsb0 ;  /* 0x20200000289879f0 */ /* 0x000fe60008000898 */
[----:B------:R-:W-:Y:S02]  /*b630*/  WARPGROUP.DEPBAR.LE gsb0, 0x0 ;  /* 0x00008000000079c5 */ /* 0x000fe40000010000 */
[----:B------:R-:W-:-:S06]  /*b640*/  WARPGROUP.ARRIVE ;  /* 0x00000000000079c5 */ /* 0x000fcc0000000000 */
[----:B------:R-:W-:Y:S03]  /*b650*/  HGMMA.64x16x16.F32 R152, gdesc[UR44].tnspA, R152, gsb0 ;  /* 0x202000002c9879f0 */ /* 0x000fe60008000898 */
[----:B------:R-:W-:Y:S02]  /*b660*/  WARPGROUP.DEPBAR.LE gsb0, 0x0 ;  /* 0x00008000000079c5 */ /* 0x000fe40000010000 */
[----:B------:R-:W-:-:S06]  /*b670*/  WARPGROUP.ARRIVE ;  /* 0x00000000000079c5 */ /* 0x000fcc0000000000 */
[----:B------:R-:W-:Y:S01]  /*b680*/  HGMMA.64x16x16.F32 R152, gdesc[UR48].tnspA, R152, gsb0 ;  /* 0x20200000309879f0 */ /* 0x000fe20008000898 */
[----:B------:R-:W-:-:S04]  /*b690*/  IMAD.WIDE R22, R3, 0x2, R22 ;  /* 0x0000000203167825 */ /* 0x000fc800078e0216 */
[----:B------:R-:W-:Y:S01]  /*b6a0*/  IMAD.WIDE R20, R3, 0x2, R20 ;  /* 0x0000000203147825 */ /* 0x000fe200078e0214 */
[----:B------:R-:W-:Y:S01]  /*b6b0*/  R2UR UR44, R225 ;  /* 0x00000000e12c72ca */ /* 0x000fe200000e0000 */
[----:B------:R1:W5:Y:S01]  /*b6c0*/  LDG.E.U16 R0, desc[UR60][R22.64] ;  /* 0x0000003c16007981 */ /* 0x000362000c1e1500 */
[----:B------:R-:W-:Y:S01]  /*b6d0*/  R2UR UR51, R224 ;  /* 0x00000000e03372ca */ /* 0x000fe200000e0000 */
[----:B0-----:R-:W-:Y:S01]  /*b6e0*/  IMAD.WIDE R160, R3, 0x2, R46 ;  /* 0x0000000203a07825 */ /* 0x001fe200078e022e */
[----:B------:R-:W-:Y:S01]  /*b6f0*/  MOV R215, UR52 ;  /* 0x0000003400d77c02 */ /* 0x000fe20008000f00 */
[----:B------:R3:W5:Y:S01]  /*b700*/  LDG.E.U16 R225, desc[UR60][R20.64] ;  /* 0x0000003c14e17981 */ /* 0x000762000c1e1500 */
[----:B------:R-:W-:-:S03]  /*b710*/  UIADD3.64 UR52, UR4, 0x900, URZ ;  /* 0x0000090004347897 */ /* 0x000fc6000fffe03f */
[----:B------:R0:W5:Y:S01]  /*b720*/  LDG.E.U16 R224, desc[UR60][R18.64] ;  /* 0x0000003c12e07981 */ /* 0x000162000c1e1500 */
[----:B-1----:R-:W-:-:S03]  /*b730*/  IMAD.WIDE R22, R3, 0x2, R44 ;  /* 0x0000000203167825 */ /* 0x002fc600078e022c */
[----:B------:R-:W5:Y:S01]  /*b740*/  LDL.64 R46, [R1+0x390] ;  /* 0x00039000012e7983 */ /* 0x000f620000100a00 */
[----:B---3--:R-:W-:-:S03]  /*b750*/  IMAD.WIDE R20, R3, 0x2, R36 ;  /* 0x0000000203147825 */ /* 0x008fc600078e0224 */
[----:B------:R-:W3:Y:S01]  /*b760*/  LDL.64 R36, [R1+0x388] ;  /* 0x0003880001247983 */ /* 0x000ee20000100a00 */
[----:B0-----:R-:W-:-:S03]  /*b770*/  IMAD.WIDE R18, R3, 0x2, R34 ;  /* 0x0000000203127825 */ /* 0x001fc600078e0222 */
[----:B------:R-:W3:Y:S01]  /*b780*/  LDL.64 R34, [R1+0x380] ;  /* 0x0003800001227983 */ /* 0x000ee20000100a00 */
[----:B------:R-:W-:Y:S01]  /*b790*/  R2UR UR49, R221 ;  /* 0x00000000dd3172ca */ /* 0x000fe200000e0000 */
[----:B------:R-:W-:Y:S02]  /*b7a0*/  IMAD.WIDE R16, R3, 0x2, R16 ;  /* 0x0000000203107825 */ /* 0x000fe400078e0210 */
[----:B------:R4:W3:Y:S04]  /*b7b0*/  LDG.E.U16 R221, desc[UR60][R22.64] ;  /* 0x0000003c16dd7981 */ /* 0x0008e8000c1e1500 */
[----:B------:R0:W3:Y:S01]  /*b7c0*/  LDG.E.U16 R15, desc[UR60][R160.64] ;  /* 0x0000003ca00f7981 */ /* 0x0000e2000c1e1500 */
[----:B------:R-:W-:-:S03]  /*b7d0*/  R2UR UR50, R223 ;  /* 0x00000000df3272ca */ /* 0x000fc600000e0000 */
[----:B------:R1:W3:Y:S01]  /*b7e0*/  LDG.E.U16 R223, desc[UR60][R16.64] ;  /* 0x0000003c10df7981 */ /* 0x0002e2000c1e1500 */
[----:B----4-:R-:W-:-:S03]  /*b7f0*/  IMAD.WIDE R22, R3, 0x2, R30 ;  /* 0x0000000203167825 */ /* 0x010fc600078e021e */
[----:B------:R-:W4:Y:S01]  /*b800*/  LDL.64 R30, [R1+0x360] ;  /* 0x00036000011e7983 */ /* 0x000f220000100a00 */
[----:B0-----:R-:W-:-:S03]  /*b810*/  IMAD.WIDE R160, R3, 0x2, R32 ;  /* 0x0000000203a07825 */ /* 0x001fc600078e0220 */
[----:B------:R-:W4:Y:S01]  /*b820*/  LDL.64 R32, [R1+0x368] ;  /* 0x0003680001207983 */ /* 0x000f220000100a00 */
[----:B------:R-:W-:Y:S02]  /*b830*/  WARPGROUP.DEPBAR.LE gsb0, 0x0 ;  /* 0x00008000000079c5 */ /* 0x000fe40000010000 */
[----:B------:R-:W-:Y:S01]  /*b840*/  WARPGROUP.ARRIVE ;  /* 0x00000000000079c5 */ /* 0x000fe20000000000 */
[----:B-1----:R-:W-:Y:S01]  /*b850*/  IMAD.WIDE R16, R3, 0x2, R42 ;  /* 0x0000000203107825 */ /* 0x002fe200078e022a */
[----:B------:R-:W4:Y:S04]  /*b860*/  LDG.E.U16 R6, desc[UR60][R22.64] ;  /* 0x0000003c16067981 */ /* 0x000f28000c1e1500 */
[----:B------:R-:W-:Y:S01]  /*b870*/  HGMMA.64x16x16.F32 R152, gdesc[UR52].tnspA, R152, gsb0 ;  /* 0x20200000349879f0 */ /* 0x000fe20008000898 */
[----:B------:R-:W-:Y:S01]  /*b880*/  R2UR UR55, R218 ;  /* 0x00000000da3772ca */ /* 0x000fe200000e0000 */
[----:B------:R-:W4:Y:S04]  /*b890*/  LDL.64 R42, [R1+0x370] ;  /* 0x00037000012a7983 */ /* 0x000f280000100a00 */
[----:B------:R0:W4:Y:S04]  /*b8a0*/  LDG.E.U16 R218, desc[UR60][R18.64] ;  /* 0x0000003c12da7981 */ /* 0x000128000c1e1500 */
[----:B------:R1:W4:Y:S01]  /*b8b0*/  LDG.E.U16 R213, desc[UR60][R160.64] ;  /* 0x0000003ca0d57981 */ /* 0x000322000c1e1500 */
[----:B------:R-:W-:-:S03]  /*b8c0*/  R2UR UR48, R219 ;  /* 0x00000000db3072ca */ /* 0x000fc600000e0000 */
[----:B------:R-:W4:Y:S01]  /*b8d0*/  LDL.64 R44, [R1+0x378] ;  /* 0x00037800012c7983 */ /* 0x000f220000100a00 */
[----:B0-----:R-:W-:-:S03]  /*b8e0*/  IMAD.WIDE R18, R3, 0x2, R28 ;  /* 0x0000000203127825 */ /* 0x001fc600078e021c */
[----:B------:R-:W4:Y:S01]  /*b8f0*/  LDL.64 R28, [R1+0x358] ;  /* 0x00035800011c7983 */ /* 0x000f220000100a00 */
[----:B-1----:R-:W-:-:S03]  /*b900*/  IMAD.WIDE R160, R3, 0x2, R26 ;  /* 0x0000000203a07825 */ /* 0x002fc600078e021a */
[----:B------:R-:W4:Y:S01]  /*b910*/  LDL.64 R26, [R1+0x340] ;  /* 0x00034000011a7983 */ /* 0x000f220000100a00 */
[----:B--2---:R-:W-:Y:S01]  /*b920*/  IMAD.WIDE R22, R3, 0x2, R24 ;  /* 0x0000000203167825 */ /* 0x004fe200078e0218 */
[----:B------:R-:W-:Y:S02]  /*b930*/  R2UR UR52, R215 ;  /* 0x00000000d73472ca */ /* 0x000fe400000e0000 */
[----:B------:R-:W2:Y:S04]  /*b940*/  LDL.64 R24, [R1+0x338] ;  /* 0x0003380001187983 */ /* 0x000ea80000100a00 */
[----:B------:R5:W2:Y:S04]  /*b950*/  LDG.E.U16 R219, desc[UR60][R20.64] ;  /* 0x0000003c14db7981 */ /* 0x000aa8000c1e1500 */
[----:B------:R0:W2:Y:S01]  /*b960*/  LDG.E.U16 R215, desc[UR60][R16.64] ;  /* 0x0000003c10d77981 */ /* 0x0000a2000c1e1500 */
[----:B------:R-:W-:-:S02]  /*b970*/  R2UR UR54, R217 ;  /* 0x00000000d93672ca */ /* 0x000fc400000e0000 */
[----:B------:R-:W-:Y:S01]  /*b980*/  R2UR UR53, R216 ;  /* 0x00000000d83572ca */ /* 0x000fe200000e0000 */
[----:B------:R-:W2:Y:S01]  /*b990*/  LDG.E.U16 R210, desc[UR60][R22.64] ;  /* 0x0000003c16d27981 */ /* 0x000ea2000c1e1500 */
[----:B-----5:R-:W-:-:S03]  /*b9a0*/  IMAD.WIDE R20, R3, 0x2, R40 ;  /* 0x0000000203147825 */ /* 0x020fc600078e0228 */
[----:B------:R-:W5:Y:S01]  /*b9b0*/  LDL.64 R40, [R1+0x350] ;  /* 0x0003500001287983 */ /* 0x000f620000100a00 */
[----:B0-----:R-:W-:-:S03]  /*b9c0*/  IMAD.WIDE R16, R3, 0x2, R38 ;  /* 0x0000000203107825 */ /* 0x001fc600078e0226 */
[----:B------:R0:W5:Y:S04]  /*b9d0*/  LDG.E.U16 R217, desc[UR60][R20.64] ;  /* 0x0000003c14d97981 */ /* 0x000168000c1e1500 */
[----:B------:R3:W5:Y:S04]  /*b9e0*/  LDG.E.U16 R216, desc[UR60][R18.64] ;  /* 0x0000003c12d87981 */ /* 0x000768000c1e1500 */
[----:B------:R1:W5:Y:S04]  /*b9f0*/  LDG.E.U16 R214, desc[UR60][R16.64] ;  /* 0x0000003c10d67981 */ /* 0x000368000c1e1500 */
[----:B------:R-:W5:Y:S04]  /*ba00*/  LDL.64 R38, [R1+0x348] ;  /* 0x0003480001267983 */ /* 0x000f680000100a00 */
[----:B------:R-:W5:Y:S01]  /*ba10*/  LDG.E.U16 R211, desc[UR60][R160.64] ;  /* 0x0000003ca0d37981 */ /* 0x000f62000c1e1500 */
[----:B0-----:R-:W-:-:S03]  /*ba20*/  IMAD.WIDE R20, R3, 0x2, R46 ;  /* 0x0000000203147825 */ /* 0x001fc600078e022e */
[----:B------:R-:W5:Y:S01]  /*ba30*/  LDL.64 R46, [R1+0x320] ;  /* 0x00032000012e7983 */ /* 0x000f620000100a00 */
[----:B---3--:R-:W-:-:S03]  /*ba40*/  IMAD.WIDE R18, R3, 0x2, R36 ;  /* 0x0000000203127825 */ /* 0x008fc600078e0224 */
[----:B------:R-:W3:Y:S01]  /*ba50*/  LDL.64 R36, [R1+0x330] ;  /* 0x0003300001247983 */ /* 0x000ee20000100a00 */
[----:B-1----:R-:W-:-:S03]  /*ba60*/  IMAD.WIDE R16, R3, 0x2, R34 ;  /* 0x0000000203107825 */ /* 0x002fc600078e0222 */
[----:B------:R-:W3:Y:S04]  /*ba70*/  LDL.64 R34, [R1+0x328] ;  /* 0x0003280001227983 */ /* 0x000ee80000100a00 */
[----:B------:R4:W3:Y:S04]  /*ba80*/  LDG.E.U16 R208, desc[UR60][R18.64] ;  /* 0x0000003c12d07981 */ /* 0x0008e8000c1e1500 */
[----:B------:R0:W3:Y:S04]  /*ba90*/  LDG.E.U16 R209, desc[UR60][R20.64] ;  /* 0x0000003c14d17981 */ /* 0x0000e8000c1e1500 */
[----:B------:R1:W3:Y:S01]  /*baa0*/  LDG.E.U16 R207, desc[UR60][R16.64] ;  /* 0x0000003c10cf7981 */ /* 0x0002e2000c1e1500 */
[----:B----4-:R-:W-:-:S03]  /*bab0*/  IMAD.WIDE R18, R3, 0x2, R30 ;  /* 0x0000000203127825 */ /* 0x010fc600078e021e */
[----:B------:R-:W4:Y:S01]  /*bac0*/  LDL.64 R30, [R1+0x310] ;  /* 0x00031000011e7983 */ /* 0x000f220000100a00 */
[----:B0-----:R-:W-:-:S03]  /*bad0*/  IMAD.WIDE R20, R3, 0x2, R32 ;  /* 0x0000000203147825 */ /* 0x001fc600078e0220 */
[----:B------:R-:W4:Y:S04]  /*bae0*/  LDL.64 R32, [R1+0x318] ;  /* 0x0003180001207983 */ /* 0x000f280000100a00 */
[----:B------:R0:W4:Y:S04]  /*baf0*/  LDG.E.U16 R203, desc[UR60][R18.64] ;  /* 0x0000003c12cb7981 */ /* 0x000128000c1e1500 */
[----:B------:R-:W4:Y:S01]  /*bb00*/  LDG.E.U16 R204, desc[UR60][R20.64] ;  /* 0x0000003c14cc7981 */ /* 0x000f22000c1e1500 */
[----:B------:R-:W-:-:S03]  /*bb10*/  IMAD.WIDE R22, R3, 0x2, R42 ;  /* 0x0000000203167825 */ /* 0x000fc600078e022a */
[----:B------:R-:W4:Y:S04]  /*bb20*/  LDL.64 R42, [R1+0x300] ;  /* 0x00030000012a7983 */ /* 0x000f280000100a00 */
[----:B------:R-:W4:Y:S01]  /*bb30*/  LDG.E.U16 R205, desc[UR60][R22.64] ;  /* 0x0000003c16cd7981 */ /* 0x000f22000c1e1500 */
[----:B-1----:R-:W-:-:S03]  /*bb40*/  IMAD.WIDE R16, R3, 0x2, R28 ;  /* 0x0000000203107825 */ /* 0x002fc600078e021c */
[----:B------:R-:W4:Y:S01]  /*bb50*/  LDL.64 R28, [R1+0x2f8] ;  /* 0x0002f800011c7983 */ /* 0x000f220000100a00 */
[----:B0-----:R-:W-:-:S03]  /*bb60*/  IMAD.WIDE R18, R3, 0x2, R26 ;  /* 0x0000000203127825 */ /* 0x001fc600078e021a */
[----:B------:R2:W4:Y:S04]  /*bb70*/  LDG.E.U16 R202, desc[UR60][R16.64] ;  /* 0x0000003c10ca7981 */ /* 0x000528000c1e1500 */
[----:B------:R-:W4:Y:S01]  /*bb80*/  LDL.64 R26, [R1+0x2e8] ;  /* 0x0002e800011a7983 */ /* 0x000f220000100a00 */
[----:B------:R-:W-:-:S03]  /*bb90*/  IMAD.WIDE R160, R3, 0x2, R44 ;  /* 0x0000000203a07825 */ /* 0x000fc600078e022c */
[----:B------:R-:W4:Y:S04]  /*bba0*/  LDL.64 R44, [R1+0x308] ;  /* 0x00030800012c7983 */ /* 0x000f280000100a00 */
[----:B------:R-:W4:Y:S01]  /*bbb0*/  LDG.E.U16 R199, desc[UR60][R18.64] ;  /* 0x0000003c12c77981 */ /* 0x000f22000c1e1500 */
[----:B------:R-:W-:Y:S02]  /*bbc0*/  R2UR UR11, R148 ;  /* 0x00000000940b72ca */ /* 0x000fe400000e0000 */
[----:B------:R-:W-:Y:S02]  /*bbd0*/  R2UR UR10, R149 ;  /* 0x00000000950a72ca */ /* 0x000fe400000e0000 */
[----:B------:R-:W-:Y:S02]  /*bbe0*/  R2UR UR9, R150 ;  /* 0x00000000960972ca */ /* 0x000fe400000e0000 */
[----:B------:R-:W-:Y:S01]  /*bbf0*/  R2UR UR8, R151 ;  /* 0x00000000970872ca */ /* 0x000fe200000e0000 */
[----:B------:R-:W-:-:S02]  /*bc00*/  WARPGROUP.DEPBAR.LE gsb0, 0x0 ;  /* 0x00008000000079c5 */ /* 0x000fc40000010000 */
[C---:B--2---:R-:W-:Y:S01]  /*bc10*/  IMAD.WIDE R16, R3.reuse, 0x2, R24 ;  /* 0x0000000203107825 */ /* 0x044fe200078e0218 */
[----:B------:R-:W-:Y:S01]  /*bc20*/  R2UR UR23, R252 ;  /* 0x00000000fc1772ca */ /* 0x000fe200000e0000 */
[----:B------:R-:W2:Y:S04]  /*bc30*/  LDL.64 R24, [R1+0x2e0] ;  /* 0x0002e00001187983 */ /* 0x000ea80000100a00 */
[----:B------:R0:W2:Y:S01]  /*bc40*/  LDG.E.U16 R198, desc[UR60][R16.64] ;  /* 0x0000003c10c67981 */ /* 0x0000a2000c1e1500 */
[----:B-----5:R-:W-:Y:S01]  /*bc50*/  IMAD.WIDE R22, R3, 0x2, R40 ;  /* 0x0000000203167825 */ /* 0x020fe200078e0228 */
[----:B------:R-:W-:Y:S02]  /*bc60*/  R2UR UR22, R251 ;  /* 0x00000000fb1672ca */ /* 0x000fe400000e0000 */
[----:B------:R-:W5:Y:S04]  /*bc70*/  LDL.64 R40, [R1+0x2f0] ;  /* 0x0002f00001287983 */ /* 0x000f680000100a00 */
[----:B------:R-:W5:Y:S01]  /*bc80*/  LDG.E.U16 R201, desc[UR60][R22.64] ;  /* 0x0000003c16c97981 */ /* 0x000f62000c1e1500 */
[----:B------:R-:W-:-:S02]  /*bc90*/  R2UR UR21, R250 ;  /* 0x00000000fa1572ca */ /* 0x000fc400000e0000 */
[----:B------:R-:W-:Y:S01]  /*bca0*/  R2UR UR20, R249 ;  /* 0x00000000f91472ca */ /* 0x000fe200000e0000 */
[----:B------:R-:W5:Y:S01]  /*bcb0*/  LDG.E.U16 R206, desc[UR60][R160.64] ;  /* 0x0000003ca0ce7981 */ /* 0x000f62000c1e1500 */
[----:B------:R-:W-:-:S03]  /*bcc0*/  IMAD.WIDE R20, R3, 0x2, R38 ;  /* 0x0000000203147825 */ /* 0x000fc600078e0226 */
[----:B------:R-:W5:Y:S04]  /*bcd0*/  LDL.64 R22, [R1+0x2b0] ;  /* 0x0002b00001167983 */ /* 0x000f680000100a00 */
[----:B------:R-:W5:Y:S04]  /*bce0*/  LDL.64 R38, [R1+0x2d8] ;  /* 0x0002d80001267983 */ /* 0x000f680000100a00 */
[----:B------:R1:W5:Y:S01]  /*bcf0*/  LDG.E.U16 R200, desc[UR60][R20.64] ;  /* 0x0000003c14c87981 */ /* 0x000362000c1e1500 */
[----:B------:R-:W-:-:S06]  /*bd00*/  WARPGROUP.ARRIVE ;  /* 0x00000000000079c5 */ /* 0x000fcc0000000000 */
[----:B------:R-:W-:Y:S01]  /*bd10*/  HGMMA.64x16x16.F32 R152, gdesc[UR8].tnspA, R152, gsb0 ;  /* 0x20200000089879f0 */ /* 0x000fe20008000898 */
[----:B0-----:R-:W-:-:S04]  /*bd20*/  IMAD.WIDE R16, R3, 0x2, R46 ;  /* 0x0000000203107825 */ /* 0x001fc800078e022e */
[C---:B---3--:R-:W-:Y:S01]  /*bd30*/  IMAD.WIDE R18, R3.reuse, 0x2, R34 ;  /* 0x0000000203127825 */ /* 0x048fe200078e0222 */
[----:B------:R4:W3:Y:S04]  /*bd40*/  LDG.E.U16 R195, desc[UR60][R16.64] ;  /* 0x0000003c10c37981 */ /* 0x0008e8000c1e1500 */
[----:B------:R-:W3:Y:S01]  /*bd50*/  LDL.64 R34, [R1+0x2c8] ;  /* 0x0002c80001227983 */ /* 0x000ee20000100a00 */
[----:B-1----:R-:W-:-:S03]  /*bd60*/  IMAD.WIDE R20, R3, 0x2, R36 ;  /* 0x0000000203147825 */ /* 0x002fc600078e0224 */
[----:B------:R-:W3:Y:S04]  /*bd70*/  LDL.64 R36, [R1+0x2d0] ;  /* 0x0002d00001247983 */ /* 0x000ee80000100a00 */
[----:B------:R0:W3:Y:S01]  /*bd80*/  LDG.E.U16 R196, desc[UR60][R18.64] ;  /* 0x0000003c12c47981 */ /* 0x0000e2000c1e1500 */
[C---:B----4-:R-:W-:Y:S01]  /*bd90*/  IMAD.WIDE R16, R3.reuse, 0x2, R30 ;  /* 0x0000000203107825 */ /* 0x050fe200078e021e */
[----:B------:R-:W-:Y:S02]  /*bda0*/  WARPGROUP.DEPBAR.LE gsb0, 0x0 ;  /* 0x00008000000079c5 */ /* 0x000fe40000010000 */
[----:B------:R-:W4:Y:S01]  /*bdb0*/  LDL.64 R30, [R1+0x2b8] ;  /* 0x0002b800011e7983 */ /* 0x000f220000100a00 */
[----:B0-----:R-:W-:-:S03]  /*bdc0*/  IMAD.WIDE R18, R3, 0x2, R32 ;  /* 0x0000000203127825 */ /* 0x001fc600078e0220 */
[----:B------:R-:W4:Y:S04]  /*bdd0*/  LDG.E.U16 R194, desc[UR60][R16.64] ;  /* 0x0000003c10c27981 */ /* 0x000f28000c1e1500 */
[----:B------:R-:W4:Y:S04]  /*bde0*/  LDL.64 R32, [R1+0x2c0] ;  /* 0x0002c00001207983 */ /* 0x000f280000100a00 */
[----:B------:R0:W4:Y:S04]  /*bdf0*/  LDG.E.U16 R193, desc[UR60][R18.64] ;  /* 0x0000003c12c17981 */ /* 0x000128000c1e1500 */
[----:B------:R-:W4:Y:S04]  /*be00*/  LDG.E.U16 R197, desc[UR60][R20.64] ;  /* 0x0000003c14c57981 */ /* 0x000f28000c1e1500 */
[----:B------:R-:W4:Y:S01]  /*be10*/  LDL.64 R46, [R1+0x280] ;  /* 0x00028000012e7983 */ /* 0x000f220000100a00 */
[----:B0-----:R-:W-:Y:S01]  /*be20*/  IMAD.WIDE R18, R3, 0x2, R42 ;  /* 0x0000000203127825 */ /* 0x001fe200078e022a */
[----:B------:R-:W-:-:S02]  /*be30*/  WARPGROUP.ARRIVE ;  /* 0x00000000000079c5 */ /* 0x000fc40000000000 */
[----:B------:R-:W4:Y:S04]  /*be40*/  LDL.64 R42, [R1+0x270] ;  /* 0x00027000012a7983 */ /* 0x000f280000100a00 */
[----:B------:R0:W4:Y:S01]  /*be50*/  LDG.E.U16 R191, desc[UR60][R18.64] ;  /* 0x0000003c12bf7981 */ /* 0x000122000c1e1500 */
[----:B------:R-:W-:Y:S01]  /*be60*/  HGMMA.64x16x16.F32 R152, gdesc[UR12].tnspA, R152, gsb0 ;  /* 0x202000000c9879f0 */ /* 0x000fe20008000898 */
[C---:B------:R-:W-:Y:S02]  /*be70*/  IMAD.WIDE R16, R3.reuse, 0x2, R28 ;  /* 0x0000000203107825 */ /* 0x040fe400078e021c */
[----:B------:R-:W4:Y:S04]  /*be80*/  LDL.64 R28, [R1+0x2a8] ;  /* 0x0002a800011c7983 */ /* 0x000f280000100a00 */
[----:B------:R2:W4:Y:S01]  /*be90*/  LDG.E.U16 R190, desc[UR60][R16.64] ;  /* 0x0000003c10be7981 */ /* 0x000522000c1e1500 */
[----:B0-----:R-:W-:-:S03]  /*bea0*/  IMAD.WIDE R18, R3, 0x2, R26 ;  /* 0x0000000203127825 */ /* 0x001fc600078e021a */
[----:B------:R-:W4:Y:S01]  /*beb0*/  LDL.64 R26, [R1+0x2a0] ;  /* 0x0002a000011a7983 */ /* 0x000f220000100a00 */
[----:B------:R-:W-:-:S03]  /*bec0*/  IMAD.WIDE R20, R3, 0x2, R44 ;  /* 0x0000000203147825 */ /* 0x000fc600078e022c */
[----:B------:R-:W4:Y:S04]  /*bed0*/  LDL.64 R44, [R1+0x278] ;  /* 0x00027800012c7983 */ /* 0x000f280000100a00 */
[----:B------:R5:W4:Y:S04]  /*bee0*/  LDG.E.U16 R192, desc[UR60][R20.64] ;  /* 0x0000003c14c07981 */ /* 0x000b28000c1e1500 */
[----:B------:R-:W4:Y:S01]  /*bef0*/  LDG.E.U16 R188, desc[UR60][R18.64] ;  /* 0x0000003c12bc7981 */ /* 0x000f22000c1e1500 */
[----:B--2---:R-:W-:-:S03]  /*bf00*/  IMAD.WIDE R16, R3, 0x2, R24 ;  /* 0x0000000203107825 */ /* 0x004fc600078e0218 */
[----:B------:R-:W2:Y:S04]  /*bf10*/  LDL.64 R24, [R1+0x298] ;  /* 0x0002980001187983 */ /* 0x000ea80000100a00 */
[----:B------:R-:W2:Y:S01]  /*bf20*/  LDG.E.U16 R187, desc[UR60][R16.64] ;  /* 0x0000003c10bb7981 */ /* 0x000ea2000c1e1500 */
[----:B------:R-:W-:Y:S02]  /*bf30*/  WARPGROUP.DEPBAR.LE gsb0, 0x0 ;  /* 0x00008000000079c5 */ /* 0x000fe40000010000 */
[----:B------:R-:W-:-:S06]  /*bf40*/  WARPGROUP.ARRIVE ;  /* 0x00000000000079c5 */ /* 0x000fcc0000000000 */
[----:B------:R-:W-:Y:S01]  /*bf50*/  HGMMA.64x16x16.F32 R152, gdesc[UR16].tnspA, R152, gsb0 ;  /* 0x20200000109879f0 */ /* 0x000fe20008000898 */
[C---:B-----5:R-:W-:Y:S02]  /*bf60*/  IMAD.WIDE R20, R3.reuse, 0x2, R40 ;  /* 0x0000000203147825 */ /* 0x060fe400078e0228 */
[----:B------:R-:W5:Y:S04]  /*bf70*/  LDL.64 R40, [R1+0x268] ;  /* 0x0002680001287983 */ /* 0x000f680000100a00 */
[----:B------:R0:W5:Y:S02]  /*bf80*/  LDG.E.U16 R189, desc[UR60][R20.64] ;  /* 0x0000003c14bd7981 */ /* 0x000164000c1e1500 */
[----:B0-----:R-:W-:Y:S02]  /*bf90*/  IMAD.WIDE R20, R3, 0x2, R38 ;  /* 0x0000000203147825 */ /* 0x001fe400078e0226 */
[----:B------:R-:W5:Y:S04]  /*bfa0*/  LDL.64 R38, [R1+0x260] ;  /* 0x0002600001267983 */ /* 0x000f680000100a00 */
[----:B------:R-:W5:Y:S01]  /*bfb0*/  LDG.E.U16 R186, desc[UR60][R20.64] ;  /* 0x0000003c14ba7981 */ /* 0x000f62000c1e1500 */
[----:B------:R-:W-:-:S02]  /*bfc0*/  WARPGROUP.DEPBAR.LE gsb0, 0x0 ;  /* 0x00008000000079c5 */ /* 0x000fc40000010000 */
[----:B------:R-:W-:-:S06]  /*bfd0*/  WARPGROUP.ARRIVE ;  /* 0x00000000000079c5 */ /* 0x000fcc0000000000 */
[----:B------:R-:W-:Y:S01]  /*bfe0*/  HGMMA.64x16x16.F32 R152, gdesc[UR20].tnspA, R152, gsb0 ;  /* 0x20200000149879f0 */ /* 0x000fe20008000898 */
[----:B------:R-:W-:Y:S02]  /*bff0*/  R2UR UR27, R248 ;  /* 0x00000000f81b72ca */ /* 0x000fe400000e0000 */
[----:B------:R-:W-:Y:S02]  /*c000*/  R2UR UR26, R247 ;  /* 0x00000000f71a72ca */ /* 0x000fe400000e0000 */
[----:B------:R-:W-:Y:S02]  /*c010*/  R2UR UR25, R246 ;  /* 0x00000000f61972ca */ /* 0x000fe400000e0000 */
[----:B------:R-:W-:Y:S01]  /*c020*/  R2UR UR24, R245 ;  /* 0x00000000f51872ca */ /* 0x000fe200000e0000 */
[----:B------:R-:W-:Y:S02]  /*c030*/  WARPGROUP.DEPBAR.LE gsb0, 0x0 ;  /* 0x00008000000079c5 */ /* 0x000fe40000010000 */
[----:B------:R-:W-:-:S10]  /*c040*/  WARPGROUP.ARRIVE ;  /* 0x00000000000079c5 */ /* 0x000fd40000000000 */
[----:B------:R-:W-:Y:S01]  /*c050*/  HGMMA.64x16x16.F32 R152, gdesc[UR24].tnspA, R152, gsb0 ;  /* 0x20200000189879f0 */ /* 0x000fe20008000898 */
[C---:B---3--:R-:W-:Y:S02]  /*c060*/  IMAD.WIDE R16, R3.reuse, 0x2, R34 ;  /* 0x0000000203107825 */ /* 0x048fe400078e0222 */
[----:B------:R-:W3:Y:S02]  /*c070*/  LDL.64 R34, [R1+0x250] ;  /* 0x0002500001227983 */ /* 0x000ee40000100a00 */
[C---:B------:R-:W-:Y:S02]  /*c080*/  IMAD.WIDE R18, R3.reuse, 0x2, R36 ;  /* 0x0000000203127825 */ /* 0x040fe400078e0224 */
[----:B------:R0:W3:Y:S04]  /*c090*/  LDG.E.U16 R184, desc[UR60][R16.64] ;  /* 0x0000003c10b87981 */ /* 0x0000e8000c1e1500 */
[----:B------:R-:W3:Y:S04]  /*c0a0*/  LDL.64 R36, [R1+0x258] ;  /* 0x0002580001247983 */ /* 0x000ee80000100a00 */
[----:B------:R1:W3:Y:S01]  /*c0b0*/  LDG.E.U16 R185, desc[UR60][R18.64] ;  /* 0x0000003c12b97981 */ /* 0x0002e2000c1e1500 */
[----:B0-----:R-:W-:-:S03]  /*c0c0*/  IMAD.WIDE R16, R3, 0x2, R22 ;  /* 0x0000000203107825 */ /* 0x001fc600078e0216 */
[----:B------:R-:W3:Y:S04]  /*c0d0*/  LDL.64 R22, [R1+0x248] ;  /* 0x0002480001167983 */ /* 0x000ee80000100a00 */
[----:B------:R0:W3:Y:S01]  /*c0e0*/  LDG.E.U16 R181, desc[UR60][R16.64] ;  /* 0x0000003c10b57981 */ /* 0x0000e2000c1e1500 */
[----:B----4-:R-:W-:-:S03]  /*c0f0*/  IMAD.WIDE R20, R3, 0x2, R32 ;  /* 0x0000000203147825 */ /* 0x010fc600078e0220 */
[----:B------:R-:W4:Y:S01]  /*c100*/  LDL.64 R32, [R1+0x240] ;  /* 0x0002400001207983 */ /* 0x000f220000100a00 */
[----:B-1----:R-:W-:-:S03]  /*c110*/  IMAD.WIDE R18, R3, 0x2, R30 ;  /* 0x0000000203127825 */ /* 0x002fc600078e021e */
[----:B------:R-:W4:Y:S04]  /*c120*/  LDL.64 R30, [R1+0x238] ;  /* 0x00023800011e7983 */ /* 0x000f280000100a00 */
[----:B------:R-:W4:Y:S04]  /*c130*/  LDG.E.U16 R182, desc[UR60][R18.64] ;  /* 0x0000003c12b67981 */ /* 0x000f28000c1e1500 */
[----:B------:R1:W4:Y:S01]  /*c140*/  LDG.E.U16 R183, desc[UR60][R20.64] ;  /* 0x0000003c14b77981 */ /* 0x000322000c1e1500 */
[----:B0-----:R-:W-:-:S03]  /*c150*/  IMAD.WIDE R16, R3, 0x2, R28 ;  /* 0x0000000203107825 */ /* 0x001fc600078e021c */
[----:B------:R-:W4:Y:S01]  /*c160*/  LDL.64 R28, [R1+0x230] ;  /* 0x00023000011c7983 */ /* 0x000f220000100a00 */
[----:B------:R-:W-:Y:S02]  /*c170*/  R2UR UR31, R244 ;  /* 0x00000000f41f72ca */ /* 0x000fe400000e0000 */
[----:B------:R-:W-:Y:S02]  /*c180*/  R2UR UR30, R243 ;  /* 0x00000000f31e72ca */ /* 0x000fe400000e0000 */
[----:B------:R-:W-:Y:S01]  /*c190*/  R2UR UR29, R242 ;  /* 0x00000000f21d72ca */ /* 0x000fe200000e0000 */
[----:B-1----:R-:W-:Y:S01]  /*c1a0*/  IMAD.WIDE R20, R3, 0x2, R26 ;  /* 0x0000000203147825 */ /* 0x002fe200078e021a */
[----:B------:R-:W-:Y:S01]  /*c1b0*/  R2UR UR28, R241 ;  /* 0x00000000f11c72ca */ /* 0x000fe200000e0000 */
[----:B------:R-:W4:Y:S01]  /*c1c0*/  LDL.64 R26, [R1+0x228] ;  /* 0x00022800011a7983 */ /* 0x000f220000100a00 */
[----:B------:R-:W-:Y:S02]  /*c1d0*/  WARPGROUP.DEPBAR.LE gsb0, 0x0 ;  /* 0x00008000000079c5 */ /* 0x000fe40000010000 */
[----:B--2---:R-:W-:Y:S01]  /*c1e0*/  IMAD.WIDE R18, R3, 0x2, R24 ;  /* 0x0000000203127825 */ /* 0x004fe200078e0218 */
[----:B------:R-:W-:Y:S01]  /*c1f0*/  R2UR UR35, R240 ;  /* 0x00000000f02372ca */ /* 0x000fe200000e0000 */
[----:B------:R-:W2:Y:S01]  /*c200*/  LDL.64 R24, [R1+0x220] ;  /* 0x0002200001187983 */ /* 0x000ea20000100a00 */
[----:B------:R-:W-:Y:S01]  /*c210*/  WARPGROUP.ARRIVE ;  /* 0x00000000000079c5 */ /* 0x000fe20000000000 */
[----:B------:R-:W-:-:S02]  /*c220*/  R2UR UR34, R239 ;  /* 0x00000000ef2272ca */ /* 0x000fc400000e0000 */
[----:B------:R-:W-:Y:S01]  /*c230*/  R2UR UR33, R238 ;  /* 0x00000000ee2172ca */ /* 0x000fe200000e0000 */
[----:B------:R0:W2:Y:S02]  /*c240*/  LDG.E.U16 R180, desc[UR60][R16.64] ;  /* 0x0000003c10b47981 */ /* 0x0000a4000c1e1500 */
[----:B------:R-:W-:Y:S01]  /*c250*/  HGMMA.64x16x16.F32 R152, gdesc[UR28].tnspA, R152, gsb0 ;  /* 0x202000001c9879f0 */ /* 0x000fe20008000898 */
[----:B------:R-:W-:Y:S01]  /*c260*/  R2UR UR32, R237 ;  /* 0x00000000ed2072ca */ /* 0x000fe200000e0000 */
[----:B------:R1:W2:Y:S01]  /*c270*/  LDG.E.U16 R179, desc[UR60][R20.64] ;  /* 0x0000003c14b37981 */ /* 0x0002a2000c1e1500 */
[----:B------:R-:W-:Y:S02]  /*c280*/  R2UR UR39, R236 ;  /* 0x00000000ec2772ca */ /* 0x000fe400000e0000 */
[----:B------:R-:W-:Y:S01]  /*c290*/  R2UR UR38, R235 ;  /* 0x00000000eb2672ca */ /* 0x000fe200000e0000 */
[----:B------:R1:W2:Y:S01]  /*c2a0*/  LDG.E.U16 R178, desc[UR60][R18.64] ;  /* 0x0000003c12b27981 */ /* 0x0002a2000c1e1500 */
[----:B------:R-:W-:-:S02]  /*c2b0*/  WARPGROUP.DEPBAR.LE gsb0, 0x0 ;  /* 0x00008000000079c5 */ /* 0x000fc40000010000 */
[----:B------:R-:W-:-:S06]  /*c2c0*/  WARPGROUP.ARRIVE ;  /* 0x00000000000079c5 */ /* 0x000fcc0000000000 */
[----:B------:R-:W-:Y:S01]  /*c2d0*/  HGMMA.64x16x16.F32 R152, gdesc[UR32].tnspA, R152, gsb0 ;  /* 0x20200000209879f0 */ /* 0x000fe20008000898 */
[----:B------:R-:W-:Y:S02]  /*c2e0*/  R2UR UR37, R234 ;  /* 0x00000000ea2572ca */ /* 0x000fe400000e0000 */
[----:B------:R-:W-:Y:S01]  /*c2f0*/  R2UR UR36, R233 ;  /* 0x00000000e92472ca */ /* 0x000fe200000e0000 */
[----:B------:R-:W-:Y:S02]  /*c300*/  WARPGROUP.DEPBAR.LE gsb0, 0x0 ;  /* 0x00008000000079c5 */ /* 0x000fe40000010000 */
[----:B------:R-:W-:-:S10]  /*c310*/  WARPGROUP.ARRIVE ;  /* 0x00000000000079c5 */ /* 0x000fd40000000000 */
[----:B------:R-:W-:Y:S01]  /*c320*/  HGMMA.64x16x16.F32 R152, gdesc[UR36].tnspA, R152, gsb0 ;  /* 0x20200000249879f0 */ /* 0x000fe20008000898 */
[----:B------:R-:W-:Y:S02]  /*c330*/  R2UR UR43, R232 ;  /* 0x00000000e82b72ca */ /* 0x000fe400000e0000 */
[----:B------:R-:W-:Y:S02]  /*c340*/  R2UR UR42, R231 ;  /* 0x00000000e72a72ca */ /* 0x000fe400000e0000 */
[----:B------:R-:W-:Y:S02]  /*c350*/  R2UR UR41, R230 ;  /* 0x00000000e62972ca */ /* 0x000fe400000e0000 */
[----:B------:R-:W-:Y:S01]  /*c360*/  R2UR UR40, R229 ;  /* 0x00000000e52872ca */ /* 0x000fe200000e0000 */
[----:B0-----:R-:W-:-:S04]  /*c370*/  IMAD.WIDE R16, R3, 0x2, R50 ;  /* 0x0000000203107825 */ /* 0x001fc800078e0232 */
[C---:B-1----:R-:W-:Y:S01]  /*c380*/  IMAD.WIDE R20, R3.reuse, 0x2, R48 ;  /* 0x0000000203147825 */ /* 0x042fe200078e0230 */
[----:B------:R0:W2:Y:S03]  /*c390*/  LDG.E.U16 R177, desc[UR60][R16.64] ;  /* 0x0000003c10b17981 */ /* 0x0000a6000c1e1500 */
[C---:B------:R-:W-:Y:S01]  /*c3a0*/  IMAD.WIDE R18, R3.reuse, 0x2, R46 ;  /* 0x0000000203127825 */ /* 0x040fe200078e022e */
[----:B------:R1:W2:Y:S04]  /*c3b0*/  LDG.E.U16 R176, desc[UR60][R20.64] ;  /* 0x0000003c14b07981 */ /* 0x0002a8000c1e1500 */
[----:B------:R5:W2:Y:S01]  /*c3c0*/  LDG.E.U16 R175, desc[UR60][R18.64] ;  /* 0x0000003c12af7981 */ /* 0x000aa2000c1e1500 */
[----:B0-----:R-:W-:-:S04]  /*c3d0*/  IMAD.WIDE R16, R3, 0x2, R44 ;  /* 0x0000000203107825 */ /* 0x001fc800078e022c */
[C---:B-1----:R-:W-:Y:S01]  /*c3e0*/  IMAD.WIDE R20, R3.reuse, 0x2, R42 ;  /* 0x0000000203147825 */ /* 0x042fe200078e022a */
[----:B------:R0:W2:Y:S01]  /*c3f0*/  LDG.E.U16 R174, desc[UR60][R16.64] ;  /* 0x0000003c10ae7981 */ /* 0x0000a2000c1e1500 */
[----:B------:R-:W-:Y:S02]  /*c400*/  WARPGROUP.DEPBAR.LE gsb0, 0x0 ;  /* 0x00008000000079c5 */ /* 0x000fe40000010000 */
[----:B------:R-:W-:Y:S01]  /*c410*/  WARPGROUP.ARRIVE ;  /* 0x00000000000079c5 */ /* 0x000fe20000000000 */
[C---:B-----5:R-:W-:Y:S01]  /*c420*/  IMAD.WIDE R18, R3.reuse, 0x2, R40 ;  /* 0x0000000203127825 */ /* 0x060fe200078e0228 */
[----:B------:R-:W5:Y:S04]  /*c430*/  LDG.E.U16 R173, desc[UR60][R20.64] ;  /* 0x0000003c14ad7981 */ /* 0x000f68000c1e1500 */
[----:B------:R-:W-:Y:S01]  /*c440*/  HGMMA.64x16x16.F32 R152, gdesc[UR40].tnspA, R152, gsb0 ;  /* 0x20200000289879f0 */ /* 0x000fe20008000898 */
[C---:B0-----:R-:W-:Y:S01]  /*c450*/  IMAD.WIDE R16, R3.reuse, 0x2, R38 ;  /* 0x0000000203107825 */ /* 0x041fe200078e0226 */
[----:B------:R3:W5:Y:S04]  /*c460*/  LDG.E.U16 R172, desc[UR60][R18.64] ;  /* 0x0000003c12ac7981 */ /* 0x000768000c1e1500 */
[----:B------:R0:W5:Y:S01]  /*c470*/  LDG.E.U16 R162, desc[UR60][R16.64] ;  /* 0x0000003c10a27981 */ /* 0x000162000c1e1500 */
[----:B---3--:R-:W-:-:S05]  /*c480*/  IMAD.WIDE R18, R3, 0x2, R34 ;  /* 0x0000000203127825 */ /* 0x008fca00078e0222 */
[----:B------:R-:W3:Y:S01]  /*c490*/  LDG.E.U16 R160, desc[UR60][R18.64] ;  /* 0x0000003c12a07981 */ /* 0x000ee2000c1e1500 */
[----:B------:R-:W-:-:S05]  /*c4a0*/  IMAD.WIDE R20, R3, 0x2, R36 ;  /* 0x0000000203147825 */ /* 0x000fca00078e0224 */
[----:B------:R4:W3:Y:S01]  /*c4b0*/  LDG.E.U16 R161, desc[UR60][R20.64] ;  /* 0x0000003c14a17981 */ /* 0x0008e2000c1e1500 */
[----:B0-----:R-:W-:-:S05]  /*c4c0*/  IMAD.WIDE R16, R3, 0x2, R22 ;  /* 0x0000000203107825 */ /* 0x001fca00078e0216 */
[----:B------:R0:W3:Y:S01]  /*c4d0*/  LDG.E.U16 R23, desc[UR60][R16.64] ;  /* 0x0000003c10177981 */ /* 0x0000e2000c1e1500 */
[----:B----4-:R-:W-:-:S04]  /*c4e0*/  IMAD.WIDE R20, R3, 0x2, R32 ;  /* 0x0000000203147825 */ /* 0x010fc800078e0220 */
[C---:B------:R-:W-:Y:S01]  /*c4f0*/  IMAD.WIDE R18, R3.reuse, 0x2, R30 ;  /* 0x0000000203127825 */ /* 0x040fe200078e021e */
[----:B------:R-:W4:Y:S04]  /*c500*/  LDG.E.U16 R22, desc[UR60][R20.64] ;  /* 0x0000003c14167981 */ /* 0x000f28000c1e1500 */
[----:B------:R1:W4:Y:S01]  /*c510*/  LDG.E.U16 R21, desc[UR60][R18.64] ;  /* 0x0000003c12157981 */ /* 0x000322000c1e1500 */
[----:B0-----:R-:W-:-:S05]  /*c520*/  IMAD.WIDE R16, R3, 0x2, R28 ;  /* 0x0000000203107825 */ /* 0x001fca00078e021c */
[----:B------:R2:W4:Y:S01]  /*c530*/  LDG.E.U16 R20, desc[UR60][R16.64] ;  /* 0x0000003c10147981 */ /* 0x000522000c1e1500 */
[----:B-1----:R-:W-:Y:S01]  /*c540*/  IMAD.WIDE R18, R3, 0x2, R26 ;  /* 0x0000000203127825 */ /* 0x002fe200078e021a */
[----:B------:R-:W-:Y:S02]  /*c550*/  R2UR UR47, R228 ;  /* 0x00000000e42f72ca */ /* 0x000fe400000e0000 */
[----:B------:R-:W-:Y:S02]  /*c560*/  R2UR UR46, R227 ;  /* 0x00000000e32e72ca */ /* 0x000fe400000e0000 */
[----:B------:R-:W-:Y:S01]  /*c570*/  R2UR UR45, R226 ;  /* 0x00000000e22d72ca */ /* 0x000fe200000e0000 */
[----:B------:R-:W-:Y:S02]  /*c580*/  WARPGROUP.DEPBAR.LE gsb0, 0x0 ;  /* 0x00008000000079c5 */ /* 0x000fe40000010000 */
[----:B------:R-:W-:Y:S01]  /*c590*/  WARPGROUP.ARRIVE ;  /* 0x00000000000079c5 */ /* 0x000fe20000000000 */
[----:B------:R-:W4:Y:S09]  /*c5a0*/  LDG.E.U16 R18, desc[UR60][R18.64] ;  /* 0x0000003c12127981 */ /* 0x000f32000c1e1500 */
[----:B------:R-:W-:Y:S01]  /*c5b0*/  HGMMA.64x16x16.F32 R152, gdesc[UR44].tnspA, R152, gsb0 ;  /* 0x202000002c9879f0 */ /* 0x000fe20008000898 */
[----:B--2---:R-:W-:-:S02]  /*c5c0*/  IMAD.WIDE R16, R3, 0x2, R24 ;  /* 0x0000000203107825 */ /* 0x004fc400078e0218 */
[----:B------:R-:W2:Y:S04]  /*c5d0*/  LDL.LU.64 R24, [R1] ;  /* 0x0000000001187983 */ /* 0x000ea80000300a00 */
[----:B------:R-:W2:Y:S04]  /*c5e0*/  LDL.LU.64 R26, [R1+0x8] ;  /* 0x00000800011a7983 */ /* 0x000ea80000300a00 */
        /* <DEDUP_REMOVED lines=19> */
[----:B------:R0:W2:Y:S04]  /*c720*/  LDG.E.U16 R16, desc[UR60][R16.64] ;  /* 0x0000003c10107981 */ /* 0x0000a8000c1e1500 */
[----:B------:R-:W2:Y:S04]  /*c730*/  LDL.LU.64 R66, [R1+0xa8] ;  /* 0x0000a80001427983 */ /* 0x000ea80000300a00 */
[----:B------:R-:W2:Y:S01]  /*c740*/  LDL.LU.64 R68, [R1+0xb0] ;  /* 0x0000b00001447983 */ /* 0x000ea20000300a00 */
[----:B------:R-:W-:-:S02]  /*c750*/  WARPGROUP.DEPBAR.LE gsb0, 0x0 ;  /* 0x00008000000079c5 */ /* 0x000fc40000010000 */
[----:B0-----:R-:W0:Y:S01]  /*c760*/  LDC R17, c[0x0][0x238] ;  /* 0x00008e00ff117b82 */ /* 0x001e220000000800 */
        /* <DEDUP_REMOVED lines=40> */
[----:B------:R-:W2:Y:S01]  /*c9f0*/  LDL.LU.64 R150, [R1+0x1f8] ;  /* 0x0001f80001967983 */ /* 0x000ea20000300a00 */
[----:B------:R-:W-:Y:S01]  /*ca00*/  WARPGROUP.ARRIVE ;  /* 0x00000000000079c5 */ /* 0x000fe20000000000 */
[----:B------:R-:W-:-:S02]  /*ca10*/  UMOV UR59, 0xc0000010 ;  /* 0xc0000010003b7882 */ /* 0x000fc40000000000 */
[----:B------:R-:W2:Y:S03]  /*ca20*/  LDL.64 R226, [R1+0x5e8] ;  /* 0x0005e80001e27983 */ /* 0x000ea60000100a00 */
[----:B------:R-:W-:Y:S03]  /*ca30*/  HGMMA.64x16x16.F32 R152, gdesc[UR48].tnspA, R152, gsb0 ;  /* 0x20200000309879f0 */ /* 0x000fe60008000898 */
[----:B------:R-:W-:Y:S02]  /*ca40*/  WARPGROUP.DEPBAR.LE gsb0, 0x0 ;  /* 0x00008000000079c5 */ /* 0x000fe40000010000 */
[----:B------:R-:W-:-:S06]  /*ca50*/  WARPGROUP.ARRIVE ;  /* 0x00000000000079c5 */ /* 0x000fcc0000000000 */
[----:B------:R-:W-:Y:S03]  /*ca60*/  HGMMA.64x16x16.F32 R152, gdesc[UR52].tnspA, R152, gsb0 ;  /* 0x20200000349879f0 */ /* 0x000fe60008000898 */
[----:B------:R-:W-:Y:S02]  /*ca70*/  WARPGROUP.DEPBAR.LE gsb0, 0x0 ;  /* 0x00008000000079c5 */ /* 0x000fe40000010000 */
[----:B------:R-:W-:Y:S06]  /*ca80*/  BAR.SYNC.DEFER_BLOCKING 0x0 ;  /* 0x0000000000007b1d */ /* 0x000fec0000010000 */
[----:B------:R0:W-:Y:S04]  /*ca90*/  STS.U16 [R5+0x10000], R2 ;  /* 0x0100000205007388 */ /* 0x0001e80000000400 */
[----:B------:R1:W-:Y:S01]  /*caa0*/  STS.U16 [R5+0x10100], R0 ;  /* 0x0101000005007388 */ /* 0x0003e20000000400 */
[-C--:B0-----:R-:W-:Y:S01]  /*cab0*/  FMUL R2, R152, R17.reuse ;  /* 0x0000001198027220 */ /* 0x081fe20000400000 */
[----:B-1----:R-:W-:-:S05]  /*cac0*/  FMUL R0, R153, R17 ;  /* 0x0000001199007220 */ /* 0x002fca0000400000 */
[----:B------:R-:W-:Y:S01]  /*cad0*/  FMNMX R0, R2, R0, !PT ;  /* 0x0000000002007209 */ /* 0x000fe20007800000 */
[----:B------:R-:W-:-:S05]  /*cae0*/  FMUL R2, R156, R17 ;  /* 0x000000119c027220 */ /* 0x000fca0000400000 */
[----:B------:R-:W-:Y:S01]  /*caf0*/  FMNMX R0, R2, R0, !PT ;  /* 0x0000000002007209 */ /* 0x000fe20007800000 */
[----:B------:R-:W-:Y:S01]  /*cb00*/  FMUL R2, R157, R17 ;  /* 0x000000119d027220 */ /* 0x000fe20000400000 */
[----:B------:R-:W-:Y:S04]  /*cb10*/  STS.U16 [R5+0x10500], R15 ;  /* 0x0105000f05007388 */ /* 0x000fe80000000400 */
[----:B------:R-:W-:-:S05]  /*cb20*/  FMNMX R0, R2, R0, !PT ;  /* 0x0000000002007209 */ /* 0x000fca0007800000 */
[----:B------:R-:W0:Y:S01]  /*cb30*/  SHFL.BFLY PT, R15, R0, 0x2, 0x1f ;  /* 0x0c401f00000f7f89 */ /* 0x000e2200000e0000 */
[----:B------:R-:W-:-:S03]  /*cb40*/  FMUL R2, R155, R17 ;  /* 0x000000119b027220 */ /* 0x000fc60000400000 */
[----:B------:R1:W-:Y:S02]  /*cb50*/  STS.U16 [R5+0x10b00], R6 ;  /* 0x010b000605007388 */ /* 0x0003e40000000400 */
[----:B-1----:R-:W-:-:S05]  /*cb60*/  FMUL R6, R154, R17 ;  /* 0x000000119a067220 */ /* 0x002fca0000400000 */
[----:B------:R-:W-:Y:S01]  /*cb70*/  FMNMX R2, R6, R2, !PT ;  /* 0x0000000206027209 */ /* 0x000fe20007800000 */
[----:B------:R-:W-:-:S05]  /*cb80*/  FMUL R6, R158, R17 ;  /* 0x000000119e067220 */ /* 0x000fca0000400000 */
[----:B------:R-:W-:Y:S01]  /*cb90*/  FMNMX R6, R6, R2, !PT ;  /* 0x0000000206067209 */ /* 0x000fe20007800000 */
[----:B------:R-:W-:Y:S01]  /*cba0*/  FMUL R2, R159, R17 ;  /* 0x000000119f027220 */ /* 0x000fe20000400000 */
[----:B0-----:R-:W-:-:S04]  /*cbb0*/  FMNMX R0, R0, R15, !PT ;  /* 0x0000000f00007209 */ /* 0x001fc80007800000 */
[----:B------:R-:W-:Y:S01]  /*cbc0*/  FMNMX R2, R2, R6, !PT ;  /* 0x0000000602027209 */ /* 0x000fe20007800000 */
[----:B------:R-:W0:Y:S04]  /*cbd0*/  SHFL.BFLY PT, R15, R0, 0x1, 0x1f ;  /* 0x0c201f00000f7f89 */ /* 0x000e2800000e0000 */
[----:B------:R-:W1:Y:S01]  /*cbe0*/  SHFL.BFLY PT, R6, R2, 0x2, 0x1f ;  /* 0x0c401f0002067f89 */ /* 0x000e6200000e0000 */
[----:B0-----:R-:W-:Y:S02]  /*cbf0*/  FMNMX R15, R0, R15, !PT ;  /* 0x0000000f000f7209 */ /* 0x001fe40007800000 */
[----:B-1----:R-:W-:-:S05]  /*cc00*/  FMNMX R0, R2, R6, !PT ;  /* 0x0000000602007209 */ /* 0x002fca0007800000 */
[----:B------:R-:W0:Y:S04]  /*cc10*/  SHFL.BFLY PT, R6, R0, 0x1, 0x1f ;  /* 0x0c201f0000067f89 */ /* 0x000e2800000e0000 */
        /* <DEDUP_REMOVED lines=49> */
[----:B-----5:R-:W-:Y:S04]  /*cf30*/  STS.U16 [R5+0x13500], R173 ;  /* 0x013500ad05007388 */ /* 0x020fe80000000400 */
[----:B------:R-:W-:Y:S04]  /*cf40*/  STS.U16 [R5+0x13600], R172 ;  /* 0x013600ac05007388 */ /* 0x000fe80000000400 */
[----:B------:R-:W-:Y:S04]  /*cf50*/  STS.U16 [R5+0x13700], R162 ;  /* 0x013700a205007388 */ /* 0x000fe80000000400 */
[----:B---3--:R-:W-:Y:S04]  /*cf60*/  STS.U16 [R5+0x13800], R161 ;  /* 0x013800a105007388 */ /* 0x008fe80000000400 */
[----:B------:R-:W-:Y:S04]  /*cf70*/  STS.U16 [R5+0x13900], R160 ;  /* 0x013900a005007388 */ /* 0x000fe80000000400 */
[----:B------:R-:W-:Y:S04]  /*cf80*/  STS.U16 [R5+0x13a00], R23 ;  /* 0x013a001705007388 */ /* 0x000fe80000000400 */
[----:B----4-:R-:W-:Y:S04]  /*cf90*/  STS.U16 [R5+0x13b00], R22 ;  /* 0x013b001605007388 */ /* 0x010fe80000000400 */
[----:B------:R1:W-:Y:S04]  /*cfa0*/  STS.U16 [R5+0x13c00], R21 ;  /* 0x013c001505007388 */ /* 0x0003e80000000400 */
[----:B------:R-:W-:Y:S04]  /*cfb0*/  STS.U16 [R5+0x13d00], R20 ;  /* 0x013d001405007388 */ /* 0x000fe80000000400 */
[----:B------:R-:W-:Y:S04]  /*cfc0*/  STS.U16 [R5+0x13e00], R18 ;  /* 0x013e001205007388 */ /* 0x000fe80000000400 */
[----:B--2---:R-:W-:Y:S01]  /*cfd0*/  STS.U16 [R5+0x13f00], R16 ;  /* 0x013f001005007388 */ /* 0x004fe20000000400 */
[----:B0-----:R-:W-:Y:S01]  /*cfe0*/  FMNMX R6, R0, R6, !PT ;  /* 0x0000000600067209 */ /* 0x001fe20007800000 */
[----:B-1----:R-:W0:Y:S01]  /*cff0*/  LDC R21, c[0x0][0x280] ;  /* 0x0000a000ff157b82 */ /* 0x002e220000000800 */
[----:B------:R1:W-:Y:S06]  /*d000*/  MEMBAR.ALL.CTA ;  /* 0x0000000000007992 */ /* 0x0003ec0000008000 */
[----:B-1----:R-:W1:Y:S01]  /*d010*/  FENCE.VIEW.ASYNC.S ;  /* 0x00000000000073c6 */ /* 0x002e620000000000 */
[----:B------:R-:W-:-:S02]  /*d020*/  FMNMX R15, R15, R212, !PT ;  /* 0x000000d40f0f7209 */ /* 0x000fc40007800000 */
[----:B------:R-:W-:-:S03]  /*d030*/  FMNMX R6, R6, R220, !PT ;  /* 0x000000dc06067209 */ /* 0x000fc60007800000 */
[----:B------:R-:W-:Y:S02]  /*d040*/  FADD R2, -R15, R212 ;  /* 0x000000d40f027221 */ /* 0x000fe40000000100 */
[----:B------:R-:W-:Y:S01]  /*d050*/  FADD R0, -R6, R220 ;  /* 0x000000dc06007221 */ /* 0x000fe20000000100 */
[-CC-:B------:R-:W-:Y:S01]  /*d060*/  FFMA R156, R156, R17.reuse, -R15.reuse ;  /* 0x000000119c9c7223 */ /* 0x180fe2000000080f */
[-CC-:B------:R-:W-:Y:S01]  /*d070*/  FFMA R157, R157, R17.reuse, -R15.reuse ;  /* 0x000000119d9d7223 */ /* 0x180fe2000000080f */
[-CC-:B------:R-:W-:Y:S01]  /*d080*/  FFMA R158, R158, R17.reuse, -R6.reuse ;  /* 0x000000119e9e7223 */ /* 0x180fe20000000806 */
[-CC-:B------:R-:W-:Y:S01]  /*d090*/  FFMA R159, R159, R17.reuse, -R6.reuse ;  /* 0x000000119f9f7223 */ /* 0x180fe20000000806 */
[-CC-:B------:R-:W-:Y:S01]  /*d0a0*/  FFMA R152, R152, R17.reuse, -R15.reuse ;  /* 0x0000001198987223 */ /* 0x180fe2000000080f */
[-C--:B------:R-:W-:Y:S01]  /*d0b0*/  FFMA R153, R153, R17.reuse, -R15 ;  /* 0x0000001199997223 */ /* 0x080fe2000000080f */
[----:B------:R-:W-:Y:S01]  /*d0c0*/  FMUL R2, R2, 1.4426950216293334961 ;  /* 0x3fb8aa3b02027820 */ /* 0x000fe20000400000 */
[-CC-:B------:R-:W-:Y:S01]  /*d0d0*/  FFMA R154, R154, R17.reuse, -R6.reuse ;  /* 0x000000119a9a7223 */ /* 0x180fe20000000806 */
[----:B------:R-:W-:Y:S01]  /*d0e0*/  FFMA R155, R155, R17, -R6 ;  /* 0x000000119b9b7223 */ /* 0x000fe20000000806 */
[----:B------:R-:W-:Y:S01]  /*d0f0*/  FMUL R0, R0, 1.4426950216293334961 ;  /* 0x3fb8aa3b00007820 */ /* 0x000fe20000400000 */
        /* <DEDUP_REMOVED lines=8> */
[----:B------:R-:W2:Y:S08]  /*d180*/  MUFU.EX2 R2, R2 ;  /* 0x0000000200027308 */ /* 0x000eb00000000800 */
[----:B------:R-:W3:Y:S08]  /*d190*/  MUFU.EX2 R0, R0 ;  /* 0x0000000000007308 */ /* 0x000ef00000000800 */
[----:B------:R-:W-:Y:S08]  /*d1a0*/  MUFU.EX2 R192, R156 ;  /* 0x0000009c00c07308 */ /* 0x000ff00000000800 */
[----:B------:R-:W-:Y:S08]  /*d1b0*/  MUFU.EX2 R191, R157 ;  /* 0x0000009d00bf7308 */ /* 0x000ff00000000800 */
[----:B------:R-:W-:Y:S08]  /*d1c0*/  MUFU.EX2 R195, R152 ;  /* 0x0000009800c37308 */ /* 0x000ff00000000800 */
[----:B------:R-:W4:Y:S08]  /*d1d0*/  MUFU.EX2 R193, R153 ;  /* 0x0000009900c17308 */ /* 0x000f300000000800 */
[----:B------:R5:W-:Y:S08]  /*d1e0*/  MUFU.EX2 R157, R154 ;  /* 0x0000009a009d7308 */ /* 0x000bf00000000800 */
[----:B------:R-:W1:Y:S08]  /*d1f0*/  MUFU.EX2 R156, R155 ;  /* 0x0000009b009c7308 */ /* 0x000e700000000800 */
[----:B------:R-:W-:Y:S08]  /*d200*/  MUFU.EX2 R19, R19 ;  /* 0x0000001300137308 */ /* 0x000ff00000000800 */
[----:B------:R-:W0:Y:S01]  /*d210*/  MUFU.EX2 R17, R17 ;  /* 0x0000001100117308 */ /* 0x000e220000000800 */
[-C--:B--2---:R-:W-:Y:S01]  /*d220*/  FMUL R24, R24, R2.reuse ;  /* 0x0000000218187220 */ /* 0x084fe20000400000 */
[-C--:B------:R-:W-:Y:S01]  /*d230*/  FMUL R25, R25, R2.reuse ;  /* 0x0000000219197220 */ /* 0x080fe20000400000 */
        /* <DEDUP_REMOVED lines=61> */
[----:B------:R-:W-:Y:S01]  /*d610*/  FMUL R149, R149, R2 ;  /* 0x0000000295957220 */ /* 0x000fe20000400000 */
[-C--:B---3--:R-:W-:Y:S01]  /*d620*/  FMUL R26, R26, R0.reuse ;  /* 0x000000001a1a7220 */ /* 0x088fe20000400000 */
        /* <DEDUP_REMOVED lines=63> */
[----:B----4-:R-:W-:-:S02]  /*da20*/  F2FP.F16.F32.PACK_AB R152, R193, R195 ;  /* 0x000000c3c198723e */ /* 0x010fc400000000ff */
[----:B-----5:R-:W-:Y:S02]  /*da30*/  F2FP.F16.F32.PACK_AB R154, R191, R192 ;  /* 0x000000c0bf9a723e */ /* 0x020fe400000000ff */
[----:B-1----:R-:W-:Y:S02]  /*da40*/  F2FP.F16.F32.PACK_AB R153, R156, R157 ;  /* 0x0000009d9c99723e */ /* 0x002fe400000000ff */
[----:B0-----:R-:W-:Y:S01]  /*da50*/  F2FP.F16.F32.PACK_AB R155, R17, R19 ;  /* 0x00000013119b723e */ /* 0x001fe200000000ff */
[----:B------:R-:W-:Y:S06]  /*da60*/  BAR.SYNC.DEFER_BLOCKING 0x0 ;  /* 0x0000000000007b1d */ /* 0x000fec0000010000 */
[----:B------:R-:W-:-:S06]  /*da70*/  WARPGROUP.ARRIVE ;  /* 0x00000000000079c5 */ /* 0x000fcc0000000000 */
[----:B------:R-:W-:Y:S03]  /*da80*/  HGMMA.64x256x16.F32 R24, R152, gdesc[UR56], R24, gsb0 ;  /* 0x03e0003898187df0 */ /* 0x000fe60008000818 */
[----:B------:R-:W-:Y:S02]  /*da90*/  WARPGROUP.DEPBAR.LE gsb0, 0x0 ;  /* 0x00008000000079c5 */ /* 0x000fe40000010000 */
[----:B------:R-:W-:Y:S04]  /*daa0*/  STL.64 [R1], R24 ;  /* 0x0000001801007387 */ /* 0x000fe80000100a00 */
        /* <DEDUP_REMOVED lines=63> */
[----:B0-----:R-:W2:Y:S04]  /*dea0*/  LDL.LU.64 R150, [R1+0x8b8] ;  /* 0x0008b80001967983 */ /* 0x001ea80000300a00 */
[----:B------:R-:W3:Y:S04]  /*deb0*/  LDL.LU.64 R148, [R1+0x8b0] ;  /* 0x0008b00001947983 */ /* 0x000ee80000300a00 */
[----:B------:R-:W4:Y:S04]  /*dec0*/  LDL.LU.64 R146, [R1+0x8a8] ;  /* 0x0008a80001927983 */ /* 0x000f280000300a00 */
[----:B------:R-:W5:Y:S04]  /*ded0*/  LDL.LU.64 R144, [R1+0x8a0] ;  /* 0x0008a00001907983 */ /* 0x000f680000300a00 */
        /* <DEDUP_REMOVED lines=60> */
[----:B------:R-:W5:Y:S04]  /*e2a0*/  LDL.LU R23, [R1+0x214] ;  /* 0x0002140001177983 */ /* 0x000f680000300800 */
[----:B------:R-:W5:Y:S04]  /*e2b0*/  LDL.LU R22, [R1+0x210] ;  /* 0x0002100001167983 */ /* 0x000f680000300800 */
[----:B------:R-:W5:Y:S01]  /*e2c0*/  LDL R20, [R1+0x694] ;  /* 0x0006940001147983 */ /* 0x000f620000100800 */
[----:B------:R-:W-:-:S02]  /*e2d0*/  R2UR UR58, R226 ;  /* 0x00000000e23a72ca */ /* 0x000fc400000e0000 */
[----:B------:R-:W-:Y:S01]  /*e2e0*/  R2UR UR59, R227 ;  /* 0x00000000e33b72ca */ /* 0x000fe200000e0000 */
[-C--:B--2---:R-:W-:Y:S01]  /*e2f0*/  FMUL R150, R150, R0.reuse ;  /* 0x0000000096967220 */ /* 0x084fe20000400000 */
[----:B------:R-:W-:Y:S01]  /*e300*/  FMUL R151, R151, R0 ;  /* 0x0000000097977220 */ /* 0x000fe20000400000 */
[-C--:B---3--:R-:W-:Y:S01]  /*e310*/  FMUL R148, R148, R2.reuse ;  /* 0x0000000294947220 */ /* 0x088fe20000400000 */
[----:B------:R-:W-:Y:S01]  /*e320*/  FMUL R149, R149, R2 ;  /* 0x0000000295957220 */ /* 0x000fe20000400000 */
[-C--:B----4-:R-:W-:Y:S01]  /*e330*/  FMUL R146, R146, R0.reuse ;  /* 0x0000000092927220 */ /* 0x090fe20000400000 */
[----:B------:R-:W-:Y:S01]  /*e340*/  FMUL R147, R147, R0 ;  /* 0x0000000093937220 */ /* 0x000fe20000400000 */
[-C--:B-----5:R-:W-:Y:S01]  /*e350*/  FMUL R144, R144, R2.reuse ;  /* 0x0000000290907220 */ /* 0x0a0fe20000400000 */
[----:B------:R-:W-:Y:S01]  /*e360*/  FMUL R145, R145, R2 ;  /* 0x0000000291917220 */ /* 0x000fe20000400000 */
[-C--:B------:R-:W-:Y:S01]  /*e370*/  FMUL R142, R142, R0.reuse ;  /* 0x000000008e8e7220 */ /* 0x080fe20000400000 */
        /* <DEDUP_REMOVED lines=118> */
[----:B------:R-:W-:-:S06]  /*eae0*/  FMUL R25, R25, R2 ;  /* 0x0000000219197220 */ /* 0x000fcc0000400000 */
[----:B------:R-:W-:-:S06]  /*eaf0*/  WARPGROUP.ARRIVE ;  /* 0x00000000000079c5 */ /* 0x000fcc0000000000 */
[----:B------:R-:W-:Y:S01]  /*eb00*/  HGMMA.64x256x16.F32 R24, R152, gdesc[UR56], R24, gsb0 ;  /* 0x03e0003898187df0 */ /* 0x000fe20008000818 */
[----:B------:R-:W-:Y:S01]  /*eb10*/  FADD R16, R195, R193 ;  /* 0x000000c1c3107221 */ /* 0x000fe20000000000 */
[----:B------:R-:W-:-:S03]  /*eb20*/  FADD R18, R157, R156 ;  /* 0x0000009c9d127221 */ /* 0x000fc60000000000 */
[----:B------:R-:W-:Y:S01]  /*eb30*/  FADD R16, R192, R16 ;  /* 0x00000010c0107221 */ /* 0x000fe20000000000 */
[----:B------:R-:W-:-:S03]  /*eb40*/  FADD R18, R19, R18 ;  /* 0x0000001213127221 */ /* 0x000fc60000000000 */
[----:B------:R-:W-:Y:S01]  /*eb50*/  FADD R16, R191, R16 ;  /* 0x00000010bf107221 */ /* 0x000fe20000000000 */
[----:B------:R-:W-:-:S04]  /*eb60*/  FADD R18, R17, R18 ;  /* 0x0000001211127221 */ /* 0x000fc80000000000 */
[----:B------:R-:W0:Y:S04]  /*eb70*/  SHFL.BFLY PT, R17, R16, 0x2, 0x1f ;  /* 0x0c401f0010117f89 */ /* 0x000e2800000e0000 */
[----:B------:R-:W1:Y:S01]  /*eb80*/  SHFL.BFLY PT, R19, R18, 0x2, 0x1f ;  /* 0x0c401f0012137f89 */ /* 0x000e6200000e0000 */
[----:B0-----:R-:W-:Y:S01]  /*eb90*/  FADD R17, R16, R17 ;  /* 0x0000001110117221 */ /* 0x001fe20000000000 */
[----:B-1----:R-:W-:-:S04]  /*eba0*/  FADD R16, R18, R19 ;  /* 0x0000001312107221 */ /* 0x002fc80000000000 */
[----:B------:R-:W0:Y:S04]  /*ebb0*/  SHFL.BFLY PT, R18, R17, 0x1, 0x1f ;  /* 0x0c201f0011127f89 */ /* 0x000e2800000e0000 */
[----:B------:R-:W1:Y:S01]  /*ebc0*/  SHFL.BFLY PT, R19, R16, 0x1, 0x1f ;  /* 0x0c201f0010137f89 */ /* 0x000e6200000e0000 */
[----:B------:R-:W-:Y:S02]  /*ebd0*/  VIADD R222, R222, 0x10 ;  /* 0x00000010dede7836 */ /* 0x000fe40000000000 */
[----:B0-----:R-:W-:Y:S01]  /*ebe0*/  FADD R17, R17, R18 ;  /* 0x0000001211117221 */ /* 0x001fe20000000000 */
[----:B-1----:R-:W-:-:S03]  /*ebf0*/  FADD R16, R16, R19 ;  /* 0x0000001310107221 */ /* 0x002fc60000000000 */
[----:B------:R-:W-:Y:S01]  /*ec00*/  FFMA R23, R2, R23, R17 ;  /* 0x0000001702177223 */ /* 0x000fe20000000011 */
[----:B------:R-:W-:-:S04]  /*ec10*/  FFMA R22, R0, R22, R16 ;  /* 0x0000001600167223 */ /* 0x000fc80000000010 */
[----:B------:R1:W-:Y:S04]  /*ec20*/  STL [R1+0x214], R23 ;  /* 0x0002141701007387 */ /* 0x0003e80000100800 */
[----:B------:R1:W-:Y:S01]  /*ec30*/  STL [R1+0x210], R22 ;  /* 0x0002101601007387 */ /* 0x0003e20000100800 */
[----:B------:R-:W-:Y:S01]  /*ec40*/  ISETP.GE.AND P0, PT, R222, R21, PT ;  /* 0x00000015de00720c */ /* 0x000fe20003f06270 */
[----:B------:R-:W-:Y:S01]  /*ec50*/  IMAD R4, R163, 0x10, R4 ;  /* 0x00000010a3047824 */ /* 0x000fe200078e0204 */
[----:B------:R-:W-:Y:S01]  /*ec60*/  LEA R3, R20, R3, 0x4 ;  /* 0x0000000314037211 */ /* 0x000fe200078e20ff */
[----:B------:R-:W-:Y:S02]  /*ec70*/  IMAD.MOV.U32 R17, RZ, RZ, R15 ;  /* 0x000000ffff117224 */ /* 0x000fe400078e000f */
[----:B------:R-:W-:-:S02]  /*ec80*/  IMAD.MOV.U32 R16, RZ, RZ, R6 ;  /* 0x000000ffff107224 */ /* 0x000fc400078e0006 */
[----:B------:R-:W-:Y:S02]  /*ec90*/  IMAD.MOV.U32 R212, RZ, RZ, R15 ;  /* 0x000000ffffd47224 */ /* 0x000fe400078e000f */
[----:B------:R-:W-:Y:S01]  /*eca0*/  IMAD.MOV.U32 R220, RZ, RZ, R6 ;  /* 0x000000ffffdc7224 */ /* 0x000fe200078e0006 */
[----:B------:R-:W-:-:S03]  /*ecb0*/  WARPGROUP.DEPBAR.LE gsb0, 0x0 ;  /* 0x00008000000079c5 */ /* 0x000fc60000010000 */
[----:B-1----:R-:W-:Y:S05]  /*ecc0*/  @!P0 BRA `(.L_x_1) ;  /* 0xffffffa400b08947 */ /* 0x002fea000383ffff */
.L_x_0:
[----:B------:R-:W-:Y:S04]  /*ecd0*/  STL [R1+0x6c0], R17 ;  /* 0x0006c01101007387 */ /* 0x000fe80000100800 */
[----:B------:R-:W-:Y:S04]  /*ece0*/  STL [R1+0x6bc], R16 ;  /* 0x0006bc1001007387 */ /* 0x000fe80000100800 */
[----:B------:R-:W2:Y:S04]  /*ecf0*/  LDL.LU R3, [R1+0x214] ;  /* 0x0002140001037983 */ /* 0x000ea80000300800 */
[----:B------:R-:W3:Y:S04]  /*ed00*/  LDL.LU R154, [R1+0x4c] ;  /* 0x00004c00019a7983 */ /* 0x000ee80000300800 */
[----:B------:R-:W4:Y:S04]  /*ed10*/  LDL.LU R15, [R1+0x1c0] ;  /* 0x0001c000010f7983 */ /* 0x000f280000300800 */
[----:B------:R-:W5:Y:S04]  /*ed20*/  LDL.LU R153, [R1+0x6c] ;  /* 0x00006c0001997983 */ /* 0x000f680000300800 */
[----:B------:R-:W2:Y:S04]  /*ed30*/  LDL.LU R152, [R1+0x68] ;  /* 0x0000680001987983 */ /* 0x000ea80000300800 */
[----:B------:R-:W4:Y:S04]  /*ed40*/  LDL.LU R23, [R1+0x88] ;  /* 0x0000880001177983 */ /* 0x000f280000300800 */
[----:B------:R-:W4:Y:S04]  /*ed50*/  LDL.LU R0, [R1+0xa8] ;  /* 0x0000a80001007983 */ /* 0x000f280000300800 */
[----:B------:R-:W4:Y:S04]  /*ed60*/  LDL.LU R2, [R1+0x210] ;  /* 0x0002100001027983 */ /* 0x000f280000300800 */
[----:B------:R-:W4:Y:S04]  /*ed70*/  LDL.LU R6, [R1+0x8] ;  /* 0x0000080001067983 */ /* 0x000f280000300800 */
[----:B------:R-:W3:Y:S04]  /*ed80*/  LDL.LU R180, [R1] ;  /* 0x0000000001b47983 */ /* 0x000ee80000300800 */
[----:B------:R-:W5:Y:S04]  /*ed90*/  LDL.LU R179, [R1+0x10] ;  /* 0x0000100001b37983 */ /* 0x000f680000300800 */
[----:B------:R-:W2:Y:S04]  /*eda0*/  LDL.LU R178, [R1+0x14] ;  /* 0x0000140001b27983 */ /* 0x000ea80000300800 */
[----:B------:R-:W4:Y:S04]  /*edb0*/  LDL.LU R177, [R1+0x4] ;  /* 0x0000040001b17983 */ /* 0x000f280000300800 */
        /* <DEDUP_REMOVED lines=17> */
[----:B------:R-:W4:Y:S01]  /*eed0*/  LDL.LU R155, [R1+0x5c] ;  /* 0x00005c00019b7983 */ /* 0x000f220000300800 */
[----:B------:R-:W0:Y:S02]  /*eee0*/  S2R R181, SR_TID.X ;  /* 0x0000000000b57919 */ /* 0x000e240000002100 */
[----:B0-----:R-:W-:-:S04]  /*eef0*/  LOP3.LUT R4, R181, 0x40, RZ, 0xc0, !PT ;  /* 0x00000040b5047812 */ /* 0x001fc800078ec0ff */
[----:B------:R-:W-:Y:S01]  /*ef00*/  ISETP.NE.U32.AND P0, PT, R4, RZ, PT ;  /* 0x000000ff0400720c */ /* 0x000fe20003f05070 */
[----:B---3--:R-:W-:Y:S02]  /*ef10*/  IMAD.MOV.U32 R181, RZ, RZ, R180 ;  /* 0x000000ffffb57224 */ /* 0x008fe400078e00b4 */
[----:B-----5:R-:W-:Y:S01]  /*ef20*/  IMAD.MOV.U32 R180, RZ, RZ, R179 ;  /* 0x000000ffffb47224 */ /* 0x020fe200078e00b3 */
[----:B--2---:R-:W-:Y:S01]  /*ef30*/  MOV R179, R178 ;  /* 0x000000b200b37202 */ /* 0x004fe20000000f00 */
[----:B----4-:R-:W-:Y:S02]  /*ef40*/  IMAD.MOV.U32 R178, RZ, RZ, R177 ;  /* 0x000000ffffb27224 */ /* 0x010fe400078e00b1 */
[----:B------:R-:W-:Y:S02]  /*ef50*/  IMAD.MOV.U32 R177, RZ, RZ, R176 ;  /* 0x000000ffffb17224 */ /* 0x000fe400078e00b0 */
[----:B------:R-:W-:Y:S02]  /*ef60*/  IMAD.MOV.U32 R176, RZ, RZ, R175 ;  /* 0x000000ffffb07224 */ /* 0x000fe400078e00af */
[----:B------:R-:W-:-:S02]  /*ef70*/  IMAD.MOV.U32 R175, RZ, RZ, R174 ;  /* 0x000000ffffaf7224 */ /* 0x000fc400078e00ae */
[----:B------:R-:W-:Y:S02]  /*ef80*/  IMAD.MOV.U32 R174, RZ, RZ, R173 ;  /* 0x000000ffffae7224 */ /* 0x000fe400078e00ad */
[----:B------:R-:W-:Y:S01]  /*ef90*/  IMAD.MOV.U32 R173, RZ, RZ, R172 ;  /* 0x000000ffffad7224 */ /* 0x000fe200078e00ac */
[----:B------:R-:W-:Y:S01]  /*efa0*/  MOV R172, R162 ;  /* 0x000000a200ac7202 */ /* 0x000fe20000000f00 */
[----:B------:R-:W-:Y:S02]  /*efb0*/  IMAD.MOV.U32 R162, RZ, RZ, R161 ;  /* 0x000000ffffa27224 */ /* 0x000fe400078e00a1 */
        /* <DEDUP_REMOVED lines=11> */
[----:B------:R-:W2:Y:S01]  /*f070*/  LDL.LU R0, [R1+0x98] ;  /* 0x0000980001007983 */ /* 0x000ea20000300800 */
[----:B------:R-:W-:Y:S01]  /*f080*/  MOV R182, R180 ;  /* 0x000000b400b67202 */ /* 0x000fe20000000f00 */
[----:B------:R-:W-:Y:S02]  /*f090*/  IMAD.MOV.U32 R180, RZ, RZ, R178 ;  /* 0x000000ffffb47224 */ /* 0x000fe400078e00b2 */
[C---:B------:R-:W-:Y:S01]  /*f0a0*/  FMUL R4, R3.reuse, 8388608 ;  /* 0x4b00000003047820 */ /* 0x040fe20000400000 */
[----:B------:R-:W-:Y:S01]  /*f0b0*/  IMAD.MOV.U32 R178, RZ, RZ, R176 ;  /* 0x000000ffffb27224 */ /* 0x000fe200078e00b0 */
[----:B------:R-:W-:Y:S01]  /*f0c0*/  FSETP.GEU.AND P2, PT, R3, 1.175494350822287508e-38, PT ;  /* 0x008000000300780b */ /* 0x000fe20003f4e000 */
        /* <DEDUP_REMOVED lines=8> */
[----:B------:R-:W3:Y:S01]  /*f150*/  LDL.LU R23, [R1+0xac] ;  /* 0x0000ac0001177983 */ /* 0x000ee20000300800 */
[----:B------:R-:W-:-:S02]  /*f160*/  IMAD.MOV.U32 R183, RZ, RZ, R181 ;  /* 0x000000ffffb77224 */ /* 0x000fc400078e00b5 */
[----:B------:R-:W-:Y:S02]  /*f170*/  IMAD.MOV.U32 R181, RZ, RZ, R179 ;  /* 0x000000ffffb57224 */ /* 0x000fe400078e00b3 */
[----:B------:R-:W-:Y:S02]  /*f180*/  IMAD.MOV.U32 R179, RZ, RZ, R177 ;  /* 0x000000ffffb37224 */ /* 0x000fe400078e00b1 */
[----:B------:R-:W-:Y:S01]  /*f190*/  IMAD.MOV.U32 R177, RZ, RZ, R175 ;  /* 0x000000ffffb17224 */ /* 0x000fe200078e00af */
[----:B------:R-:W-:Y:S01]  /*f1a0*/  MOV R175, R173 ;  /* 0x000000ad00af7202 */ /* 0x000fe20000000f00 */
[----:B------:R-:W-:Y:S01]  /*f1b0*/  IMAD.MOV.U32 R173, RZ, RZ, R162 ;  /* 0x000000ffffad7224 */ /* 0x000fe200078e00a2 */
[----:B------:R-:W-:Y:S01]  /*f1c0*/  FSEL R4, R4, R3, !P2 ;  /* 0x0000000304047208 */ /* 0x000fe20005000000 */
[----:B------:R-:W-:Y:S02]  /*f1d0*/  IMAD.MOV.U32 R162, RZ, RZ, R160 ;  /* 0x000000ffffa27224 */ /* 0x000fe400078e00a0 */
[----:B------:R-:W-:-:S02]  /*f1e0*/  IMAD.MOV.U32 R160, RZ, RZ, R158 ;  /* 0x000000ffffa07224 */ /* 0x000fc400078e009e */
[----:B------:R-:W-:Y:S02]  /*f1f0*/  IMAD.MOV.U32 R158, RZ, RZ, R156 ;  /* 0x000000ffff9e7224 */ /* 0x000fe400078e009c */
[----:B------:R-:W-:Y:S02]  /*f200*/  IMAD.MOV.U32 R156, RZ, RZ, R154 ;  /* 0x000000ffff9c7224 */ /* 0x000fe400078e009a */
[----:B------:R-:W-:Y:S02]  /*f210*/  IMAD.MOV.U32 R154, RZ, RZ, R152 ;  /* 0x000000ffff9a7224 */ /* 0x000fe400078e0098 */
[----:B------:R-:W-:Y:S01]  /*f220*/  FMUL R9, R6, 0.25 ;  /* 0x3e80000006097820 */ /* 0x000fe20000400000 */
[----:B------:R-:W-:Y:S02]  /*f230*/  FSETP.GT.AND P1, PT, |R2|, 8.50705917302346158658e+37, PT ;  /* 0x7e8000000200780b */ /* 0x000fe40003f24200 */
[----:B------:R-:W-:Y:S02]  /*f240*/  FSEL R5, RZ, -23, P2 ;  /* 0xc1b80000ff057808 */ /* 0x000fe40001000000 */
[----:B------:R-:W-:Y:S01]  /*f250*/  FSEL R9, R9, R6, P1 ;  /* 0x0000000609097208 */ /* 0x000fe20000800000 */
[----:B------:R-:W-:Y:S01]  /*f260*/  IMAD.MOV.U32 R8, RZ, RZ, 0x3dc6b27f ;  /* 0x3dc6b27fff087424 */ /* 0x000fe200078e00ff */
[----:B------:R-:W-:Y:S01]  /*f270*/  ISETP.GE.U32.AND P2, PT, R4, 0x7f800000, PT ;  /* 0x7f8000000400780c */ /* 0x000fe20003f46070 */
[----:B------:R-:W-:-:S02]  /*f280*/  IMAD.MOV.U32 R184, RZ, RZ, R183 ;  /* 0x000000ffffb87224 */ /* 0x000fc400078e00b7 */
[----:B------:R-:W-:Y:S01]  /*f290*/  IMAD.MOV.U32 R183, RZ, RZ, R182 ;  /* 0x000000ffffb77224 */ /* 0x000fe200078e00b6 */
[----:B------:R-:W-:Y:S01]  /*f2a0*/  MOV R182, R181 ;  /* 0x000000b500b67202 */ /* 0x000fe20000000f00 */
[----:B------:R-:W-:Y:S02]  /*f2b0*/  IMAD.MOV.U32 R181, RZ, RZ, R180 ;  /* 0x000000ffffb57224 */ /* 0x000fe400078e00b4 */
[----:B------:R-:W-:Y:S02]  /*f2c0*/  IMAD.MOV.U32 R180, RZ, RZ, R179 ;  /* 0x000000ffffb47224 */ /* 0x000fe400078e00b3 */
[----:B------:R-:W-:Y:S02]  /*f2d0*/  IMAD.MOV.U32 R179, RZ, RZ, R178 ;  /* 0x000000ffffb37224 */ /* 0x000fe400078e00b2 */
[----:B------:R-:W-:Y:S02]  /*f2e0*/  IMAD.MOV.U32 R178, RZ, RZ, R177 ;  /* 0x000000ffffb27224 */ /* 0x000fe400078e00b1 */
        /* <DEDUP_REMOVED lines=14> */
[----:B------:R-:W-:Y:S01]  /*f3d0*/  IMAD.MOV.U32 R154, RZ, RZ, R153 ;  /* 0x000000ffff9a7224 */ /* 0x000fe200078e0099 */
[----:B------:R-:W0:Y:S01]  /*f3e0*/  S2R R14, SR_TID.X ;  /* 0x00000000000e7919 */ /* 0x000e220000002100 */
[----:B------:R-:W-:Y:S01]  /*f3f0*/  BAR.SYNC.DEFER_BLOCKING 0x0 ;  /* 0x0000000000007b1d */ /* 0x000fe20000010000 */
[----:B--2---:R-:W-:Y:S01]  /*f400*/  MOV R152, R0 ;  /* 0x0000000000987202 */ /* 0x004fe20000000f00 */
[----:B------:R-:W-:-:S05]  /*f410*/  VIADD R0, R4, 0xc0cafb0d ;  /* 0xc0cafb0d04007836 */ /* 0x000fca0000000000 */
[----:B------:R-:W-:-:S05]  /*f420*/  LOP3.LUT R0, R0, 0xff800000, RZ, 0xc0, !PT ;  /* 0xff80000000007812 */ /* 0x000fca00078ec0ff */
[----:B------:R-:W-:Y:S01]  /*f430*/  IMAD.IADD R6, R4, 0x1, -R0 ;  /* 0x0000000104067824 */ /* 0x000fe200078e0a00 */
[----:B------:R-:W-:-:S05]  /*f440*/  I2FP.F32.S32 R0, R0 ;  /* 0x0000000000007245 */ /* 0x000fca0000201400 */
[----:B------:R-:W-:Y:S01]  /*f450*/  FFMA.FTZ R7, R0, 1.1920928955078125e-07, R5 ;  /* 0x3400000000077823 */ /* 0x000fe20000010005 */
[----:B------:R-:W-:-:S04]  /*f460*/  FADD R0, R6, -1 ;  /* 0xbf80000006007421 */ /* 0x000fc80000000000 */
[----:B------:R-:W-:-:S04]  /*f470*/  FFMA.FTZ R5, R0, R8, -0.16845393180847167969 ;  /* 0xbe2c7f3000057423 */ /* 0x000fc80000010008 */
[----:B------:R-:W-:-:S04]  /*f480*/  FFMA.FTZ R5, R0, R5, 0.1716887056827545166 ;  /* 0x3e2fcf2a00057423 */ /* 0x000fc80000010005 */
[----:B------:R-:W-:-:S04]  /*f490*/  FFMA.FTZ R5, R0, R5, -0.17900948226451873779 ;  /* 0xbe374e4300057423 */ /* 0x000fc80000010005 */
[----:B------:R-:W-:-:S04]  /*f4a0*/  FFMA.FTZ R5, R0, R5, 0.20512372255325317383 ;  /* 0x3e520bf400057423 */ /* 0x000fc80000010005 */
[----:B------:R-:W-:-:S04]  /*f4b0*/  FFMA.FTZ R5, R0, R5, -0.24046532809734344482 ;  /* 0xbe763c8b00057423 */ /* 0x000fc80000010005 */
[----:B------:R-:W-:-:S04]  /*f4c0*/  FFMA.FTZ R5, R0, R5, 0.28857114911079406738 ;  /* 0x3e93bf9900057423 */ /* 0x000fc80000010005 */
[----:B------:R-:W-:-:S04]  /*f4d0*/  FFMA.FTZ R5, R0, R5, -0.36067417263984680176 ;  /* 0xbeb8aa4900057423 */ /* 0x000fc80000010005 */
[----:B------:R-:W-:-:S04]  /*f4e0*/  FFMA.FTZ R5, R0, R5, 0.48089820146560668945 ;  /* 0x3ef6384a00057423 */ /* 0x000fc80000010005 */
[----:B------:R-:W-:-:S04]  /*f4f0*/  FFMA.FTZ R5, R0, R5, -0.72134751081466674805 ;  /* 0xbf38aa3b00057423 */ /* 0x000fc80000010005 */
[----:B------:R-:W-:-:S04]  /*f500*/  FMUL R5, R0, R5 ;  /* 0x0000000500057220 */ /* 0x000fc80000400000 */
[----:B------:R-:W-:-:S04]  /*f510*/  FMUL R5, R0, R5 ;  /* 0x0000000500057220 */ /* 0x000fc80000400000 */
[----:B------:R-:W-:-:S04]  /*f520*/  FFMA.FTZ R0, R0, 1.4426950216293334961, R5 ;  /* 0x3fb8aa3b00007823 */ /* 0x000fc80000010005 */
[----:B------:R-:W-:Y:S01]  /*f530*/  FADD R10, R7, R0 ;  /* 0x00000000070a7221 */ /* 0x000fe20000000000 */
[----:B------:R-:W-:-:S04]  /*f540*/  @P2 IMAD.MOV.U32 R0, RZ, RZ, 0x7f800000 ;  /* 0x7f800000ff002424 */ /* 0x000fc800078e00ff */
[----:B------:R-:W-:Y:S01]  /*f550*/  @P2 FFMA.FTZ R10, R4, R0, +INF ;  /* 0x7f800000040a2423 */ /* 0x000fe20000010000 */
[----:B------:R-:W-:Y:S01]  /*f560*/  IMAD.MOV.U32 R153, RZ, RZ, R152 ;  /* 0x000000ffff997224 */ /* 0x000fe200078e0098 */
[----:B---3--:R-:W-:-:S03]  /*f570*/  MOV R152, R23 ;  /* 0x0000001700987202 */ /* 0x008fc60000000f00 */
[----:B------:R1:W-:Y:S04]  /*f580*/  STL [R1+0x204], R10 ;  /* 0x0002040a01007387 */ /* 0x0003e80000100800 */
[----:B------:R-:W2:Y:S01]  /*f590*/  LDL.LU R23, [R1+0x8c] ;  /* 0x00008c0001177983 */ /* 0x000ea20000300800 */
[----:B------:R-:W-:Y:S01]  /*f5a0*/  FSETP.NEU.AND P2, PT, R4, RZ, PT ;  /* 0x000000ff0400720b */ /* 0x000fe20003f4d000 */
[C---:B------:R-:W-:Y:S01]  /*f5b0*/  FMUL R4, R2.reuse, 8388608 ;  /* 0x4b00000002047820 */ /* 0x040fe20000400000 */
[----:B------:R-:W-:-:S04]  /*f5c0*/  FSETP.GEU.AND P3, PT, R2, 1.175494350822287508e-38, PT ;  /* 0x008000000200780b */ /* 0x000fc80003f6e000 */
[----:B------:R-:W-:-:S05]  /*f5d0*/  FSEL R4, R4, R2, !P3 ;  /* 0x0000000204047208 */ /* 0x000fca0005800000 */
[----:B------:R-:W-:-:S05]  /*f5e0*/  VIADD R0, R4, 0xc0cafb0d ;  /* 0xc0cafb0d04007836 */ /* 0x000fca0000000000 */
[----:B------:R-:W-:Y:S02]  /*f5f0*/  LOP3.LUT R0, R0, 0xff800000, RZ, 0xc0, !PT ;  /* 0xff80000000007812 */ /* 0x000fe400078ec0ff */
[----:B------:R-:W-:-:S03]  /*f600*/  FSEL R5, RZ, -23, P3 ;  /* 0xc1b80000ff057808 */ /* 0x000fc60001800000 */
        /* <DEDUP_REMOVED lines=12> */
[----:B------:R-:W-:Y:S01]  /*f6d0*/  FFMA.FTZ R5, R0, R5, -0.72134751081466674805 ;  /* 0xbf38aa3b00057423 */ /* 0x000fe20000010005 */
[----:B------:R-:W-:-:S03]  /*f6e0*/  ISETP.GE.U32.AND P5, PT, R4, 0x7f800000, PT ;  /* 0x7f8000000400780c */ /* 0x000fc60003fa6070 */
[----:B------:R-:W-:-:S04]  /*f6f0*/  FMUL R5, R0, R5 ;  /* 0x0000000500057220 */ /* 0x000fc80000400000 */
[----:B------:R-:W-:-:S04]  /*f700*/  FMUL R5, R0, R5 ;  /* 0x0000000500057220 */ /* 0x000fc80000400000 */
[----:B------:R-:W-:-:S04]  /*f710*/  FFMA.FTZ R0, R0, 1.4426950216293334961, R5 ;  /* 0x3fb8aa3b00007823 */ /* 0x000fc80000010005 */
[----:B-1----:R-:W-:Y:S01]  /*f720*/  FADD R10, R7, R0 ;  /* 0x00000000070a7221 */ /* 0x002fe20000000000 */
[----:B------:R-:W-:-:S04]  /*f730*/  @P5 IMAD.MOV.U32 R0, RZ, RZ, 0x7f800000 ;  /* 0x7f800000ff005424 */ /* 0x000fc800078e00ff */
[----:B------:R-:W-:Y:S01]  /*f740*/  @P5 FFMA.FTZ R10, R4, R0, +INF ;  /* 0x7f800000040a5423 */ /* 0x000fe20000010000 */
[----:B------:R-:W-:Y:S01]  /*f750*/  IMAD.MOV.U32 R203, RZ, RZ, R181 ;  /* 0x000000ffffcb7224 */ /* 0x000fe200078e00b5 */
[----:B------:R-:W-:Y:S01]  /*f760*/  MOV R202, R180 ;  /* 0x000000b400ca7202 */ /* 0x000fe20000000f00 */
[----:B------:R-:W-:Y:S02]  /*f770*/  IMAD.MOV.U32 R201, RZ, RZ, R179 ;  /* 0x000000ffffc97224 */ /* 0x000fe400078e00b3 */
[----:B------:R1:W-:Y:S01]  /*f780*/  STL [R1+0x200], R10 ;  /* 0x0002000a01007387 */ /* 0x0003e20000100800 */
[----:B------:R-:W-:-:S03]  /*f790*/  IMAD.MOV.U32 R200, RZ, RZ, R178 ;  /* 0x000000ffffc87224 */ /* 0x000fc600078e00b2 */
[----:B------:R-:W3:Y:S01]  /*f7a0*/  LDL.LU R181, [R1+0xe8] ;  /* 0x0000e80001b57983 */ /* 0x000ee20000300800 */
[----:B------:R-:W-:-:S03]  /*f7b0*/  IMAD.MOV.U32 R199, RZ, RZ, R177 ;  /* 0x000000ffffc77224 */ /* 0x000fc600078e00b1 */
[----:B------:R-:W4:Y:S01]  /*f7c0*/  LDL.LU R180, [R1+0xc8] ;  /* 0x0000c80001b47983 */ /* 0x000f220000300800 */
[----:B------:R-:W-:-:S03]  /*f7d0*/  IMAD.MOV.U32 R198, RZ, RZ, R176 ;  /* 0x000000ffffc67224 */ /* 0x000fc600078e00b0 */
[----:B------:R-:W5:Y:S01]  /*f7e0*/  LDL.LU R179, [R1+0xec] ;  /* 0x0000ec0001b37983 */ /* 0x000f620000300800 */
[----:B------:R-:W-:-:S03]  /*f7f0*/  IMAD.MOV.U32 R197, RZ, RZ, R175 ;  /* 0x000000ffffc57224 */ /* 0x000fc600078e00af */
[----:B------:R-:W3:Y:S01]  /*f800*/  LDL.LU R178, [R1+0xcc] ;  /* 0x0000cc0001b27983 */ /* 0x000ee20000300800 */
[----:B------:R-:W-:-:S03]  /*f810*/  IMAD.MOV.U32 R196, RZ, RZ, R174 ;  /* 0x000000ffffc47224 */ /* 0x000fc600078e00ae */
[----:B------:R-:W4:Y:S01]  /*f820*/  LDL.LU R177, [R1+0x108] ;  /* 0x0001080001b17983 */ /* 0x000f220000300800 */
[----:B------:R-:W-:-:S03]  /*f830*/  MOV R195, R173 ;  /* 0x000000ad00c37202 */ /* 0x000fc60000000f00 */
[----:B------:R-:W5:Y:S01]  /*f840*/  LDL.LU R176, [R1+0xf8] ;  /* 0x0000f80001b07983 */ /* 0x000f620000300800 */
        /* <DEDUP_REMOVED lines=8> */
[----:B------:R-:W-:Y:S01]  /*f8d0*/  FMUL R5, R184, 0.25 ;  /* 0x3e800000b8057820 */ /* 0x000fe20000400000 */
[----:B------:R-:W-:Y:S02]  /*f8e0*/  IMAD.MOV.U32 R190, RZ, RZ, R159 ;  /* 0x000000ffffbe7224 */ /* 0x000fe400078e009f */
[----:B------:R-:W4:Y:S01]  /*f8f0*/  LDL.LU R162, [R1+0xbc] ;  /* 0x0000bc0001a27983 */ /* 0x000f220000300800 */
[----:B------:R-:W-:Y:S01]  /*f900*/  FSETP.GT.AND P4, PT, |R3|, 8.50705917302346158658e+37, PT ;  /* 0x7e8000000300780b */ /* 0x000fe20003f84200 */
[----:B------:R-:W-:Y:S02]  /*f910*/  IMAD.MOV.U32 R189, RZ, RZ, R158 ;  /* 0x000000ffffbd7224 */ /* 0x000fe400078e009e */
[----:B------:R-:W5:Y:S01]  /*f920*/  LDL.LU R161, [R1+0x7c] ;  /* 0x00007c0001a17983 */ /* 0x000f620000300800 */
[----:B------:R-:W-:-:S03]  /*f930*/  MOV R188, R157 ;  /* 0x0000009d00bc7202 */ /* 0x000fc60000000f00 */
[----:B------:R-:W3:Y:S01]  /*f940*/  LDL.LU R160, [R1+0x118] ;  /* 0x0001180001a07983 */ /* 0x000ee20000300800 */
[----:B------:R-:W-:-:S03]  /*f950*/  IMAD.MOV.U32 R187, RZ, RZ, R156 ;  /* 0x000000ffffbb7224 */ /* 0x000fc600078e009c */
[----:B------:R-:W4:Y:S01]  /*f960*/  LDL.LU R159, [R1+0xfc] ;  /* 0x0000fc00019f7983 */ /* 0x000f220000300800 */
[----:B------:R-:W-:-:S03]  /*f970*/  IMAD.MOV.U32 R186, RZ, RZ, R155 ;  /* 0x000000ffffba7224 */ /* 0x000fc600078e009b */
[----:B------:R-:W5:Y:S01]  /*f980*/  LDL.LU R158, [R1+0x78] ;  /* 0x00007800019e7983 */ /* 0x000f620000300800 */
[----:B------:R-:W-:Y:S01]  /*f990*/  FSEL R5, R5, R184, P4 ;  /* 0x000000b805057208 */ /* 0x000fe20002000000 */
[----:B------:R-:W-:Y:S02]  /*f9a0*/  IMAD.MOV.U32 R185, RZ, RZ, R154 ;  /* 0x000000ffffb97224 */ /* 0x000fe400078e009a */
[----:B------:R-:W3:Y:S01]  /*f9b0*/  LDL.LU R157, [R1+0x70] ;  /* 0x00007000019d7983 */ /* 0x000ee20000300800 */
[----:B------:R-:W-:-:S03]  /*f9c0*/  IMAD.MOV.U32 R205, RZ, RZ, R183 ;  /* 0x000000ffffcd7224 */ /* 0x000fc600078e00b7 */
[----:B------:R-:W4:Y:S01]  /*f9d0*/  LDL.LU R156, [R1+0x60] ;  /* 0x00006000019c7983 */ /* 0x000f220000300800 */
[----:B------:R-:W-:-:S03]  /*f9e0*/  IMAD.MOV.U32 R184, RZ, RZ, R153 ;  /* 0x000000ffffb87224 */ /* 0x000fc600078e0099 */
[----:B------:R-:W5:Y:S01]  /*f9f0*/  LDL.LU R155, [R1+0x74] ;  /* 0x00007400019b7983 */ /* 0x000f620000300800 */
[----:B------:R-:W-:Y:S02]  /*fa00*/  IMAD.MOV.U32 R204, RZ, RZ, R182 ;  /* 0x000000ffffcc7224 */ /* 0x000fe400078e00b6 */
[----:B------:R-:W-:Y:S01]  /*fa10*/  IMAD.MOV.U32 R183, RZ, RZ, R152 ;  /* 0x000000ffffb77224 */ /* 0x000fe200078e0098 */
[----:B------:R-:W3:Y:S04]  /*fa20*/  LDL.LU R154, [R1+0x64] ;  /* 0x00006400019a7983 */ /* 0x000ee80000300800 */
[----:B------:R-:W4:Y:S04]  /*fa30*/  LDL.LU R153, [R1+0x90] ;  /* 0x0000900001997983 */ /* 0x000f280000300800 */
[----:B------:R-:W5:Y:S01]  /*fa40*/  LDL.LU R152, [R1+0x80] ;  /* 0x0000800001987983 */ /* 0x000f620000300800 */
[C---:B------:R-:W-:Y:S01]  /*fa50*/  FSETP.GEU.AND P3, PT, |R3|.reuse, 1.175494350822287508e-38, PT ;  /* 0x008000000300780b */ /* 0x040fe20003f6e200 */
[----:B------:R-:W-:Y:S01]  /*fa60*/  @P4 FMUL R3, R3, 0.25 ;  /* 0x3e80000003034820 */ /* 0x000fe20000400000 */
[----:B------:R-:W-:Y:S01]  /*fa70*/  FSETP.GEU.AND P6, PT, |R2|, 1.175494350822287508e-38, PT ;  /* 0x008000000200780b */ /* 0x000fe20003fce200 */
[----:B------:R-:W0:Y:S01]  /*fa80*/  S2R R17, SR_CgaCtaId ;  /* 0x0000000000117919 */ /* 0x000e220000008800 */
[----:B------:R-:W-:-:S09]  /*fa90*/  FMUL R0, R205, 0.25 ;  /* 0x3e800000cd007820 */ /* 0x000fd20000400000 */
[----:B------:R-:W-:-:S06]  /*faa0*/  @!P3 FMUL R3, R3, 16777216 ;  /* 0x4b8000000303b820 */ /* 0x000fcc0000400000 */
[----:B------:R-:W1:Y:S01]  /*fab0*/  MUFU.RCP R3, R3 ;  /* 0x0000000300037308 */ /* 0x000e620000001000 */
[----:B--2---:R-:W-:Y:S02]  /*fac0*/  IMAD.MOV.U32 R182, RZ, RZ, R23 ;  /* 0x000000ffffb67224 */ /* 0x004fe400078e0017 */
[----:B------:R-:W2:Y:S01]  /*fad0*/  LDL.LU R23, [R1+0x94] ;  /* 0x0000940001177983 */ /* 0x000ea20000300800 */
[----:B------:R-:W-:Y:S01]  /*fae0*/  FSEL R0, R0, R205, P4 ;  /* 0x000000cd00007208 */ /* 0x000fe20002000000 */
[----:B------:R-:W-:Y:S01]  /*faf0*/  @P1 FMUL R2, R2, 0.25 ;  /* 0x3e80000002021820 */ /* 0x000fe20000400000 */
[----:B------:R-:W-:-:S03]  /*fb00*/  @!P3 FMUL R5, R5, 16777216 ;  /* 0x4b8000000505b820 */ /* 0x000fc60000400000 */
[----:B------:R-:W-:Y:S01]  /*fb10*/  @!P3 FMUL R0, R0, 16777216 ;  /* 0x4b8000000000b820 */ /* 0x000fe20000400000 */
[----:B------:R-:W-:Y:S01]  /*fb20*/  @!P6 FMUL R2, R2, 16777216 ;  /* 0x4b8000000202e820 */ /* 0x000fe20000400000 */
[----:B------:R-:W-:Y:S01]  /*fb30*/  FSETP.NEU.AND P5, PT, R4, RZ, PT ;  /* 0x000000ff0400720b */ /* 0x000fe20003fad000 */
[C---:B-1----:R-:W-:Y:S01]  /*fb40*/  FMUL R5, R3.reuse, R5 ;  /* 0x0000000503057220 */ /* 0x042fe20000400000 */
[----:B------:R-:W-:Y:S01]  /*fb50*/  FMUL R4, R3, R0 ;  /* 0x0000000003047220 */ /* 0x000fe20000400000 */
[----:B------:R-:W-:Y:S01]  /*fb60*/  FMUL R8, R204, 0.25 ;  /* 0x3e800000cc087820 */ /* 0x000fe20000400000 */
[----:B------:R-:W-:Y:S01]  /*fb70*/  FMUL R7, R203, 0.25 ;  /* 0x3e800000cb077820 */ /* 0x000fe20000400000 */
[----:B------:R-:W1:Y:S02]  /*fb80*/  MUFU.RCP R2, R2 ;  /* 0x0000000200027308 */ /* 0x000e640000001000 */
[----:B------:R-:W-:Y:S01]  /*fb90*/  F2FP.F16.F32.PACK_AB R4, R4, R5 ;  /* 0x000000050404723e */ /* 0x000fe200000000ff */
[----:B------:R-:W-:Y:S01]  /*fba0*/  FMUL R5, R20, 0.25 ;  /* 0x3e80000014057820 */ /* 0x000fe20000400000 */
[----:B------:R-:W-:Y:S01]  /*fbb0*/  FSEL R8, R8, R204, P4 ;  /* 0x000000cc08087208 */ /* 0x000fe20002000000 */
[----:B------:R-:W-:Y:S01]  /*fbc0*/  FMUL R6, R21, 0.25 ;  /* 0x3e80000015067820 */ /* 0x000fe20000400000 */
[----:B------:R-:W-:Y:S01]  /*fbd0*/  FSEL R7, R7, R203, P4 ;  /* 0x000000cb07077208 */ /* 0x000fe20002000000 */
[----:B------:R-:W-:Y:S01]  /*fbe0*/  FMUL R0, R19, 0.25 ;  /* 0x3e80000013007820 */ /* 0x000fe20000400000 */
[----:B------:R-:W-:Y:S01]  /*fbf0*/  MOV R16, 0x400 ;  /* 0x0000040000107802 */ /* 0x000fe20000000f00 */
[----:B------:R-:W-:Y:S01]  /*fc00*/  @!P3 FMUL R8, R8, 16777216 ;  /* 0x4b8000000808b820 */ /* 0x000fe20000400000 */
[----:B------:R-:W-:Y:S01]  /*fc10*/  FSEL R5, R5, R20, P1 ;  /* 0x0000001405057208 */ /* 0x000fe20000800000 */
[----:B------:R-:W-:Y:S01]  /*fc20*/  @!P3 FMUL R7, R7, 16777216 ;  /* 0x4b8000000707b820 */ /* 0x000fe20000400000 */
[----:B------:R-:W-:-:S02]  /*fc30*/  FSEL R6, R6, R21, P1 ;  /* 0x0000001506067208 */ /* 0x000fc40000800000 */
[----:B------:R-:W-:Y:S01]  /*fc40*/  FSEL R0, R0, R19, P1 ;  /* 0x0000001300007208 */ /* 0x000fe20000800000 */
[----:B------:R-:W-:Y:S01]  /*fc50*/  @!P6 FMUL R9, R9, 16777216 ;  /* 0x4b8000000909e820 */ /* 0x000fe20000400000 */
[----:B0-----:R-:W-:Y:S01]  /*fc60*/  LEA R16, R17, R16, 0x18 ;  /* 0x0000001011107211 */ /* 0x001fe200078ec0ff */
[----:B------:R-:W-:Y:S01]  /*fc70*/  FMUL R10, R3, R8 ;  /* 0x00000008030a7220 */ /* 0x000fe20000400000 */
[----:B------:R-:W-:Y:S01]  /*fc80*/  LOP3.LUT R21, R14, 0x7, RZ, 0xc0, !PT ;  /* 0x000000070e157812 */ /* 0x000fe200078ec0ff */
[----:B------:R-:W-:Y:S01]  /*fc90*/  @!P6 FMUL R5, R5, 16777216 ;  /* 0x4b8000000505e820 */ /* 0x000fe20000400000 */
[----:B------:R-:W-:Y:S01]  /*fca0*/  FMUL R8, R3, R7 ;  /* 0x0000000703087220 */ /* 0x000fe20000400000 */
[----:B------:R-:W-:Y:S01]  /*fcb0*/  @!P6 FMUL R6, R6, 16777216 ;  /* 0x4b8000000606e820 */ /* 0x000fe20000400000 */
[----:B------:R-:W-:Y:S01]  /*fcc0*/  @!P6 FMUL R0, R0, 16777216 ;  /* 0x4b8000000000e820 */ /* 0x000fe20000400000 */
[----:B------:R-:W-:Y:S01]  /*fcd0*/  LOP3.LUT R20, R14, 0x8, RZ, 0xc0, !PT ;  /* 0x000000080e147812 */ /* 0x000fe200078ec0ff */
[C---:B-1----:R-:W-:Y:S01]  /*fce0*/  FMUL R11, R2.reuse, R9 ;  /* 0x00000009020b7220 */ /* 0x042fe20000400000 */
[----:B------:R-:W-:Y:S01]  /*fcf0*/  LEA R19, R21, R16, 0x4 ;  /* 0x0000001015137211 */ /* 0x000fe200078e20ff */
[----:B------:R-:W-:Y:S01]  /*fd00*/  FMUL R9, R2, R5 ;  /* 0x0000000502097220 */ /* 0x000fe20000400000 */
[----:B------:R-:W-:Y:S01]  /*fd10*/  F2FP.F16.F32.PACK_AB R5, R10, R8 ;  /* 0x000000080a05723e */ /* 0x000fe200000000ff */
[C---:B------:R-:W-:Y:S01]  /*fd20*/  FMUL R6, R2.reuse, R6 ;  /* 0x0000000602067220 */ /* 0x040fe20000400000 */
[----:B------:R-:W-:Y:S01]  /*fd30*/  FMUL R7, R2, R0 ;  /* 0x0000000002077220 */ /* 0x000fe20000400000 */
[----:B------:R-:W-:Y:S01]  /*fd40*/  LOP3.LUT R8, R14, 0x70, RZ, 0xc0, !PT ;  /* 0x000000700e087812 */ /* 0x000fe200078ec0ff */
[----:B------:R-:W-:-:S02]  /*fd50*/  IMAD R0, R20, 0x80, R19 ;  /* 0x0000008014007824 */ /* 0x000fc400078e0213 */
[----:B------:R-:W-:Y:S02]  /*fd60*/  F2FP.F16.F32.PACK_AB R6, R6, R11 ;  /* 0x0000000b0606723e */ /* 0x000fe400000000ff */
[----:B------:R-:W-:Y:S01]  /*fd70*/  F2FP.F16.F32.PACK_AB R7, R9, R7 ;  /* 0x000000070907723e */ /* 0x000fe200000000ff */
[----:B------:R-:W-:Y:S02]  /*fd80*/  IMAD R0, R8, 0x8, R0 ;  /* 0x0000000808007824 */ /* 0x000fe400078e0200 */
[----:B------:R-:W-:-:S03]  /*fd90*/  FMUL R9, R201, 0.25 ;  /* 0x3e800000c9097820 */ /* 0x000fc60000400000 */
[----:B------:R0:W-:Y:S02]  /*fda0*/  STSM.16.M88.4 [R0], R4 ;  /* 0x0000000400007844 */ /* 0x0001e40000000200 */
[----:B------:R-:W-:Y:S01]  /*fdb0*/  FSEL R9, R9, R201, P4 ;  /* 0x000000c909097208 */ /* 0x000fe20002000000 */
[----:B------:R-:W-:-:S04]  /*fdc0*/  FMUL R10, R202, 0.25 ;  /* 0x3e800000ca0a7820 */ /* 0x000fc80000400000 */
[----:B------:R-:W-:Y:S01]  /*fdd0*/  @!P3 FMUL R9, R9, 16777216 ;  /* 0x4b8000000909b820 */ /* 0x000fe20000400000 */
[----:B0-----:R-:W-:-:S05]  /*fde0*/  FMUL R4, R199, 0.25 ;  /* 0x3e800000c7047820 */ /* 0x001fca0000400000 */
[----:B------:R-:W-:Y:S01]  /*fdf0*/  FSEL R4, R4, R199, P4 ;  /* 0x000000c704047208 */ /* 0x000fe20002000000 */
[----:B------:R-:W-:Y:S01]  /*fe00*/  FMUL R8, R200, 0.25 ;  /* 0x3e800000c8087820 */ /* 0x000fe20000400000 */
[----:B------:R-:W-:-:S03]  /*fe10*/  FMUL R11, R3, R9 ;  /* 0x00000009030b7220 */ /* 0x000fc60000400000 */
[----:B------:R-:W-:Y:S01]  /*fe20*/  @!P3 FMUL R4, R4, 16777216 ;  /* 0x4b8000000404b820 */ /* 0x000fe20000400000 */
[----:B------:R-:W-:Y:S01]  /*fe30*/  FSEL R10, R10, R202, P4 ;  /* 0x000000ca0a0a7208 */ /* 0x000fe20002000000 */
[----:B------:R-:W-:Y:S01]  /*fe40*/  FMUL R6, R198, 0.25 ;  /* 0x3e800000c6067820 */ /* 0x000fe20000400000 */
[----:B------:R-:W-:Y:S01]  /*fe50*/  FMUL R7, R197, 0.25 ;  /* 0x3e800000c5077820 */ /* 0x000fe20000400000 */
[----:B------:R-:W-:Y:S01]  /*fe60*/  FMUL R9, R3, R4 ;  /* 0x0000000403097220 */ /* 0x000fe20000400000 */
[----:B------:R-:W-:Y:S01]  /*fe70*/  FMUL R5, R196, 0.25 ;  /* 0x3e800000c4057820 */ /* 0x000fe20000400000 */
[----:B------:R-:W-:Y:S01]  /*fe80*/  FMUL R4, R18, 0.25 ;  /* 0x3e80000012047820 */ /* 0x000fe20000400000 */
[----:B------:R-:W-:Y:S01]  /*fe90*/  FSEL R8, R8, R200, P4 ;  /* 0x000000c808087208 */ /* 0x000fe20002000000 */
[----:B------:R-:W-:Y:S01]  /*fea0*/  @!P3 FMUL R10, R10, 16777216 ;  /* 0x4b8000000a0ab820 */ /* 0x000fe20000400000 */
[----:B------:R-:W-:Y:S02]  /*feb0*/  FSEL R6, R6, R198, P1 ;  /* 0x000000c606067208 */ /* 0x000fe40000800000 */
[----:B------:R-:W-:-:S02]  /*fec0*/  FSEL R7, R7, R197, P1 ;  /* 0x000000c507077208 */ /* 0x000fc40000800000 */
[----:B------:R-:W-:Y:S02]  /*fed0*/  FSEL R5, R5, R196, P1 ;  /* 0x000000c405057208 */ /* 0x000fe40000800000 */
[----:B------:R-:W-:Y:S01]  /*fee0*/  FSEL R4, R4, R18, P1 ;  /* 0x0000001204047208 */ /* 0x000fe20000800000 */
[----:B------:R-:W-:Y:S01]  /*fef0*/  @!P3 FMUL R8, R8, 16777216 ;  /* 0x4b8000000808b820 */ /* 0x000fe20000400000 */
[----:B------:R-:W-:Y:S01]  /*ff00*/  FMUL R13, R3, R10 ;  /* 0x0000000a030d7220 */ /* 0x000fe20000400000 */
[----:B------:R-:W-:Y:S01]  /*ff10*/  @!P6 FMUL R6, R6, 16777216 ;  /* 0x4b8000000606e820 */ /* 0x000fe20000400000 */
[----:B------:R-:W-:Y:S01]  /*ff20*/  @!P6 FMUL R7, R7, 16777216 ;  /* 0x4b8000000707e820 */ /* 0x000fe20000400000 */
[----:B------:R-:W-:Y:S01]  /*ff30*/  @!P6 FMUL R5, R5, 16777216 ;  /* 0x4b8000000505e820 */ /* 0x000fe20000400000 */
[----:B------:R-:W-:Y:S01]  /*ff40*/  @!P6 FMUL R4, R4, 16777216 ;  /* 0x4b8000000404e820 */ /* 0x000fe20000400000 */
[----:B------:R-:W-:Y:S01]  /*ff50*/  LOP3.LUT R18, R14, 0x7f, RZ, 0xc0, !PT ;  /* 0x0000007f0e127812 */ /* 0x000fe200078ec0ff */
[----:B------:R-:W-:Y:S01]  /*ff60*/  FMUL R12, R3, R8 ;  /* 0x00000008030c7220 */ /* 0x000fe20000400000 */
[----:B------:R-:W-:Y:S01]  /*ff70*/  F2FP.F16.F32.PACK_AB R8, R13, R11 ;  /* 0x0000000b0d08723e */ /* 0x000fe200000000ff */
[C---:B------:R-:W-:Y:S01]  /*ff80*/  FMUL R6, R2.reuse, R6 ;  /* 0x0000000602067220 */ /* 0x040fe20000400000 */
[C---:B------:R-:W-:Y:S01]  /*ff90*/  FMUL R10, R2.reuse, R7 ;  /* 0x00000007020a7220 */ /* 0x040fe20000400000 */
[C---:B------:R-:W-:Y:S01]  /*ffa0*/  FMUL R11, R2.reuse, R5 ;  /* 0x00000005020b7220 */ /* 0x040fe20000400000 */
[----:B------:R-:W-:Y:S01]  /*ffb0*/  FMUL R4, R2, R4 ;  /* 0x0000000402047220 */ /* 0x000fe20000400000 */
[----:B------:R-:W-:-:S02]  /*ffc0*/  IMAD R18, R18, 0x10, R16 ;  /* 0x0000001012127824 */ /* 0x000fc400078e0210 */
[----:B------:R-:W-:Y:S02]  /*ffd0*/  F2FP.F16.F32.PACK_AB R10, R6, R10 ;  /* 0x0000000a060a723e */ /* 0x000fe400000000ff */
[----:B------:R-:W-:Y:S01]  /*ffe0*/  F2FP.F16.F32.PACK_AB R11, R11, R4 ;  /* 0x000000040b0b723e */ /* 0x000fe200000000ff */
[----:B------:R-:W-:Y:S01]  /*fff0*/  BAR.SYNC.DEFER_BLOCKING 0x0 ;  /* 0x0000000000007b1d */ /* 0x000fe20000010000 */
[----:B------:R-:W-:-:S05]  /*10000*/  F2FP.F16.F32.PACK_AB R9, R12, R9 ;  /* 0x000000090c09723e */ /* 0x000fca00000000ff */
[----:B------:R-:W0:Y:S02]  /*10010*/  LDS.128 R4, [R18] ;  /* 0x0000000012047984 */ /* 0x000e240000000c00 */
[----:B------:R-:W-:Y:S01]  /*10020*/  BAR.SYNC.DEFER_BLOCKING 0x0 ;  /* 0x0000000000007b1d */ /* 0x000fe20000010000 */
[----:B------:R-:W-:Y:S01]  /*10030*/  FMUL R12, R191, 0.25 ;  /* 0x3e800000bf0c7820 */ /* 0x000fe20000400000 */
[----:B------:R-:W-:-:S04]  /*10040*/  FMUL R14, R190, 0.25 ;  /* 0x3e800000be0e7820 */ /* 0x000fc80000400000 */
[----:B------:R1:W-:Y:S02]  /*10050*/  STSM.16.M88.4 [R0], R8 ;  /* 0x0000000800007844 */ /* 0x0003e40000000200 */
[----:B-1----:R-:W-:Y:S01]  /*10060*/  FMUL R9, R195, 0.25 ;  /* 0x3e800000c3097820 */ /* 0x002fe20000400000 */
[----:B------:R-:W-:-:S04]  /*10070*/  FMUL R8, R194, 0.25 ;  /* 0x3e800000c2087820 */ /* 0x000fc80000400000 */
[----:B------:R-:W-:Y:S02]  /*10080*/  FSEL R9, R9, R195, P4 ;  /* 0x000000c309097208 */ /* 0x000fe40002000000 */
[----:B------:R-:W-:-:S03]  /*10090*/  FSEL R8, R8, R194, P4 ;  /* 0x000000c208087208 */ /* 0x000fc60002000000 */
[----:B------:R-:W-:Y:S02]  /*100a0*/  @!P3 FMUL R9, R9, 16777216 ;  /* 0x4b8000000909b820 */ /* 0x000fe40000400000 */
[----:B------:R-:W-:Y:S02]  /*100b0*/  @!P3 FMUL R8, R8, 16777216 ;  /* 0x4b8000000808b820 */ /* 0x000fe40000400000 */
[C---:B------:R-:W-:Y:S02]  /*100c0*/  FMUL R9, R3.reuse, R9 ;  /* 0x0000000903097220 */ /* 0x040fe40000400000 */
[----:B------:R-:W-:Y:S01]  /*100d0*/  FMUL R8, R3, R8 ;  /* 0x0000000803087220 */ /* 0x000fe20000400000 */
[----:B------:R-:W-:Y:S01]  /*100e0*/  FMUL R10, R193, 0.25 ;  /* 0x3e800000c10a7820 */ /* 0x000fe20000400000 */
[----:B------:R-:W-:Y:S01]  /*100f0*/  FMUL R11, R22, 0.25 ;  /* 0x3e800000160b7820 */ /* 0x000fe20000400000 */
[----:B------:R-:W-:Y:S02]  /*10100*/  FMUL R13, R189, 0.25 ;  /* 0x3e800000bd0d7820 */ /* 0x000fe40000400000 */
[----:B------:R-:W-:Y:S01]  /*10110*/  F2FP.F16.F32.PACK_AB R8, R9, R8 ;  /* 0x000000080908723e */ /* 0x000fe200000000ff */
[----:B------:R-:W-:Y:S01]  /*10120*/  FMUL R9, R192, 0.25 ;  /* 0x3e800000c0097820 */ /* 0x000fe20000400000 */
[----:B------:R-:W-:-:S02]  /*10130*/  FSEL R10, R10, R193, P4 ;  /* 0x000000c10a0a7208 */ /* 0x000fc40002000000 */
[----:B------:R-:W-:Y:S02]  /*10140*/  FSEL R11, R11, R22, P1 ;  /* 0x000000160b0b7208 */ /* 0x000fe40000800000 */
[----:B------:R-:W-:Y:S02]  /*10150*/  FSEL R9, R9, R192, P4 ;  /* 0x000000c009097208 */ /* 0x000fe40002000000 */
[----:B------:R-:W-:Y:S02]  /*10160*/  FSEL R12, R12, R191, P1 ;  /* 0x000000bf0c0c7208 */ /* 0x000fe40000800000 */
[----:B------:R-:W-:Y:S02]  /*10170*/  FSEL R14, R14, R190, P1 ;  /* 0x000000be0e0e7208 */ /* 0x000fe40000800000 */
[----:B------:R-:W-:Y:S01]  /*10180*/  FSEL R13, R13, R189, P1 ;  /* 0x000000bd0d0d7208 */ /* 0x000fe20000800000 */
[----:B------:R-:W-:Y:S01]  /*10190*/  @!P3 FMUL R10, R10, 16777216 ;  /* 0x4b8000000a0ab820 */ /* 0x000fe20000400000 */
[----:B------:R-:W-:Y:S01]  /*101a0*/  @!P3 FMUL R9, R9, 16777216 ;  /* 0x4b8000000909b820 */ /* 0x000fe20000400000 */
[----:B------:R-:W-:Y:S01]  /*101b0*/  @!P6 FMUL R11, R11, 16777216 ;  /* 0x4b8000000b0be820 */ /* 0x000fe20000400000 */
[----:B------:R-:W-:Y:S01]  /*101c0*/  @!P6 FMUL R12, R12, 16777216 ;  /* 0x4b8000000c0ce820 */ /* 0x000fe20000400000 */
[----:B------:R-:W-:Y:S01]  /*101d0*/  @!P6 FMUL R14, R14, 16777216 ;  /* 0x4b8000000e0ee820 */ /* 0x000fe20000400000 */
[----:B------:R-:W-:Y:S01]  /*101e0*/  @!P6 FMUL R13, R13, 16777216 ;  /* 0x4b8000000d0de820 */ /* 0x000fe20000400000 */
[----:B------:R-:W-:-:S02]  /*101f0*/  IMAD.MOV.U32 R189, RZ, RZ, R15 ;  /* 0x000000ffffbd7224 */ /* 0x000fc400078e000f */
[C---:B------:R-:W-:Y:S01]  /*10200*/  FMUL R10, R3.reuse, R10 ;  /* 0x0000000a030a7220 */ /* 0x040fe20000400000 */
[----:B------:R-:W-:Y:S01]  /*10210*/  FMUL R9, R3, R9 ;  /* 0x0000000903097220 */ /* 0x000fe20000400000 */
[C---:B------:R-:W-:Y:S01]  /*10220*/  FMUL R15, R2.reuse, R11 ;  /* 0x0000000b020f7220 */ /* 0x040fe20000400000 */
[----:B------:R-:W1:Y:S01]  /*10230*/  S2R R22, SR_TID.X ;  /* 0x0000000000167919 */ /* 0x000e620000002100 */
[C---:B------:R-:W-:Y:S01]  /*10240*/  FMUL R12, R2.reuse, R12 ;  /* 0x0000000c020c7220 */ /* 0x040fe20000400000 */
[C---:B------:R-:W-:Y:S01]  /*10250*/  FMUL R11, R2.reuse, R14 ;  /* 0x0000000e020b7220 */ /* 0x040fe20000400000 */
[----:B------:R-:W-:Y:S01]  /*10260*/  FMUL R13, R2, R13 ;  /* 0x0000000d020d7220 */ /* 0x000fe20000400000 */
[----:B------:R-:W-:Y:S02]  /*10270*/  F2FP.F16.F32.PACK_AB R9, R10, R9 ;  /* 0x000000090a09723e */ /* 0x000fe400000000ff */
[----:B------:R-:W-:Y:S02]  /*10280*/  F2FP.F16.F32.PACK_AB R10, R12, R15 ;  /* 0x0000000f0c0a723e */ /* 0x000fe400000000ff */
[----:B------:R-:W-:Y:S01]  /*10290*/  F2FP.F16.F32.PACK_AB R11, R11, R13 ;  /* 0x0000000d0b0b723e */ /* 0x000fe200000000ff */
[----:B------:R-:W-:Y:S06]  /*102a0*/  BAR.SYNC.DEFER_BLOCKING 0x0 ;  /* 0x0000000000007b1d */ /* 0x000fec0000010000 */
[----:B------:R-:W3:Y:S02]  /*102b0*/  LDS.128 R12, [R18] ;  /* 0x00000000120c7984 */ /* 0x000ee40000000c00 */
[----:B------:R-:W-:Y:S06]  /*102c0*/  BAR.SYNC.DEFER_BLOCKING 0x0 ;  /* 0x0000000000007b1d */ /* 0x000fec0000010000 */
[----:B0-----:R-:W-:Y:S04]  /*102d0*/  STL [R1+0x6d0], R4 ;  /* 0x0006d00401007387 */ /* 0x001fe80000100800 */
[----:B------:R1:W-:Y:S02]  /*102e0*/  STSM.16.M88.4 [R0], R8 ;  /* 0x0000000800007844 */ /* 0x0003e40000000200 */
[----:B-1----:R-:W-:-:S02]  /*102f0*/  IMAD.SHL.U32 R9, R22, 0x4, RZ ;  /* 0x0000000416097824 */ /* 0x002fc400078e00ff */
[----:B------:R-:W-:Y:S02]  /*10300*/  IMAD R8, R21, -0x8, R19 ;  /* 0xfffffff815087824 */ /* 0x000fe400078e0213 */
[----:B------:R-:W-:Y:S01]  /*10310*/  IMAD.SHL.U32 R10, R22, 0x2, RZ ;  /* 0x00000002160a7824 */ /* 0x000fe200078e00ff */
[----:B------:R-:W-:-:S04]  /*10320*/  LOP3.LUT R9, R9, 0xc0, RZ, 0xc0, !PT ;  /* 0x000000c009097812 */ /* 0x000fc800078ec0ff */
[----:B------:R-:W-:Y:S02]  /*10330*/  IADD3 R8, R9, R8, RZ ;  /* 0x0000000809087210 */ /* 0x000fe40007ffe0ff */
[----:B------:R-:W-:Y:S01]  /*10340*/  LOP3.LUT R9, R10, 0xf8, RZ, 0xc0, !PT ;  /* 0x000000f80a097812 */ /* 0x000fe200078ec0ff */
[----:B------:R-:W-:Y:S04]  /*10350*/  STL [R1+0x6cc], R5 ;  /* 0x0006cc0501007387 */ /* 0x000fe80000100800 */
[----:B------:R-:W-:Y:S01]  /*10360*/  STL [R1+0x6c8], R6 ;  /* 0x0006c80601007387 */ /* 0x000fe20000100800 */
[----:B------:R-:W-:-:S03]  /*10370*/  IMAD.IADD R4, R16, 0x1, R9 ;  /* 0x0000000110047824 */ /* 0x000fc600078e0209 */
[----:B------:R-:W-:Y:S04]  /*10380*/  STL [R1+0x6c4], R7 ;  /* 0x0006c40701007387 */ /* 0x000fe80000100800 */
[----:B---3--:R-:W-:Y:S04]  /*10390*/  STL [R1+0x6e0], R12 ;  /* 0x0006e00c01007387 */ /* 0x008fe80000100800 */
[----:B------:R-:W-:Y:S04]  /*103a0*/  STL [R1+0x6dc], R13 ;  /* 0x0006dc0d01007387 */ /* 0x000fe80000100800 */
[----:B------:R-:W-:Y:S04]  /*103b0*/  STL [R1+0x6d8], R14 ;  /* 0x0006d80e01007387 */ /* 0x000fe80000100800 */
[----:B------:R-:W-:Y:S04]  /*103c0*/  STL [R1+0x6d4], R15 ;  /* 0x0006d40f01007387 */ /* 0x000fe80000100800 */
[----:B------:R0:W-:Y:S01]  /*103d0*/  STL [R1+0x20c], R4 ;  /* 0x00020c0401007387 */ /* 0x0001e20000100800 */
[----:B-----5:R-:W-:-:S02]  /*103e0*/  IMAD.MOV.U32 R207, RZ, RZ, R152 ;  /* 0x000000ffffcf7224 */ /* 0x020fc400078e0098 */
[----:B--2---:R-:W-:Y:S01]  /*103f0*/  IMAD.MOV.U32 R152, RZ, RZ, R23 ;  /* 0x000000ffff987224 */ /* 0x004fe200078e0017 */
[----:B0-----:R-:W-:Y:S01]  /*10400*/  LEA.HI R4, R20, R8, RZ, 0x1f ;  /* 0x0000000814047211 */ /* 0x001fe200078ff8ff */
[----:B------:R-:W-:Y:S01]  /*10410*/  IMAD.MOV.U32 R209, RZ, RZ, R154 ;  /* 0x000000ffffd17224 */ /* 0x000fe200078e009a */
[----:B----4-:R-:W-:-:S03]  /*10420*/  MOV R208, R153 ;  /* 0x0000009900d07202 */ /* 0x010fc60000000f00 */
[----:B------:R0:W-:Y:S01]  /*10430*/  STL [R1+0x208], R4 ;  /* 0x0002080401007387 */ /* 0x0001e20000100800 */
[----:B------:R-:W-:-:S03]  /*10440*/  IMAD.MOV.U32 R211, RZ, RZ, R156 ;  /* 0x000000ffffd37224 */ /* 0x000fc600078e009c */
[----:B------:R-:W2:Y:S01]  /*10450*/  LDL.LU R23, [R1+0x84] ;  /* 0x0000840001177983 */ /* 0x000ea20000300800 */
[----:B------:R-:W-:-:S03]  /*10460*/  IMAD.MOV.U32 R210, RZ, RZ, R155 ;  /* 0x000000ffffd27224 */ /* 0x000fc600078e009b */
[----:B------:R-:W3:Y:S01]  /*10470*/  LDL.LU R154, [R1+0xb0] ;  /* 0x0000b000019a7983 */ /* 0x000ee20000300800 */
[----:B------:R-:W-:-:S03]  /*10480*/  IMAD.MOV.U32 R214, RZ, RZ, R158 ;  /* 0x000000ffffd67224 */ /* 0x000fc600078e009e */
[----:B------:R-:W4:Y:S01]  /*10490*/  LDL.LU R153, [R1+0xa0] ;  /* 0x0000a00001997983 */ /* 0x000f220000300800 */
[----:B------:R-:W-:-:S03]  /*104a0*/  IMAD.MOV.U32 R213, RZ, RZ, R157 ;  /* 0x000000ffffd57224 */ /* 0x000fc600078e009d */
[----:B------:R-:W5:Y:S01]  /*104b0*/  LDL.LU R156, [R1+0xb4] ;  /* 0x0000b400019c7983 */ /* 0x000f620000300800 */
[----:B------:R-:W-:-:S03]  /*104c0*/  MOV R216, R160 ;  /* 0x000000a000d87202 */ /* 0x000fc60000000f00 */
[----:B------:R-:W5:Y:S01]  /*104d0*/  LDL.LU R155, [R1+0xa4] ;  /* 0x0000a400019b7983 */ /* 0x000f620000300800 */
[----:B------:R-:W-:-:S03]  /*104e0*/  IMAD.MOV.U32 R215, RZ, RZ, R159 ;  /* 0x000000ffffd77224 */ /* 0x000fc600078e009f */
[----:B------:R-:W5:Y:S01]  /*104f0*/  LDL.LU R158, [R1+0xd0] ;  /* 0x0000d000019e7983 */ /* 0x000f620000300800 */
[----:B------:R-:W-:-:S03]  /*10500*/  IMAD.MOV.U32 R218, RZ, RZ, R162 ;  /* 0x000000ffffda7224 */ /* 0x000fc600078e00a2 */
[----:B------:R-:W5:Y:S01]  /*10510*/  LDL.LU R157, [R1+0xc0] ;  /* 0x0000c000019d7983 */ /* 0x000f620000300800 */
[----:B------:R-:W-:-:S03]  /*10520*/  IMAD.MOV.U32 R217, RZ, RZ, R161 ;  /* 0x000000ffffd97224 */ /* 0x000fc600078e00a1 */
[----:B------:R-:W5:Y:S04]  /*10530*/  LDL.LU R160, [R1+0xd4] ;  /* 0x0000d40001a07983 */ /* 0x000f680000300800 */
[----:B------:R-:W5:Y:S04]  /*10540*/  LDL.LU R159, [R1+0xc4] ;  /* 0x0000c400019f7983 */ /* 0x000f680000300800 */
[----:B------:R-:W5:Y:S04]  /*10550*/  LDL.LU R162, [R1+0xf0] ;  /* 0x0000f00001a27983 */ /* 0x000f680000300800 */
[----:B------:R-:W5:Y:S04]  /*10560*/  LDL.LU R161, [R1+0xe0] ;  /* 0x0000e00001a17983 */ /* 0x000f680000300800 */
[----:B------:R-:W5:Y:S04]  /*10570*/  LDL.LU R206, [R1+0xf4] ;  /* 0x0000f40001ce7983 */ /* 0x000f680000300800 */
[----:B------:R-:W5:Y:S04]  /*10580*/  LDL.LU R205, [R1+0xe4] ;  /* 0x0000e40001cd7983 */ /* 0x000f680000300800 */
[----:B------:R-:W5:Y:S04]  /*10590*/  LDL.LU R204, [R1+0x110] ;  /* 0x0001100001cc7983 */ /* 0x000f680000300800 */
[----:B------:R-:W5:Y:S04]  /*105a0*/  LDL.LU R203, [R1+0x100] ;  /* 0x0001000001cb7983 */ /* 0x000f680000300800 */
[----:B------:R-:W5:Y:S01]  /*105b0*/  LDL.LU R202, [R1+0x114] ;  /* 0x0001140001ca7983 */ /* 0x000f620000300800 */
[----:B------:R-:W-:-:S03]  /*105c0*/  IMAD.MOV.U32 R219, RZ, RZ, R172 ;  /* 0x000000ffffdb7224 */ /* 0x000fc600078e00ac */
[----:B------:R-:W5:Y:S01]  /*105d0*/  LDL.LU R201, [R1+0x104] ;  /* 0x0001040001c97983 */ /* 0x000f620000300800 */
[----:B------:R-:W-:-:S03]  /*105e0*/  IMAD.MOV.U32 R223, RZ, RZ, R174 ;  /* 0x000000ffffdf7224 */ /* 0x000fc600078e00ae */
[----:B------:R-:W5:Y:S04]  /*105f0*/  LDL.LU R200, [R1+0x130] ;  /* 0x0001300001c87983 */ /* 0x000f680000300800 */
[----:B------:R-:W5:Y:S04]  /*10600*/  LDL.LU R199, [R1+0x120] ;  /* 0x0001200001c77983 */ /* 0x000f680000300800 */
[----:B------:R-:W5:Y:S04]  /*10610*/  LDL.LU R198, [R1+0x134] ;  /* 0x0001340001c67983 */ /* 0x000f680000300800 */
[----:B------:R-:W2:Y:S01]  /*10620*/  LDL.LU R172, [R1+0x124] ;  /* 0x0001240001ac7983 */ /* 0x000ea20000300800 */
[----:B------:R-:W-:-:S03]  /*10630*/  IMAD.MOV.U32 R221, RZ, RZ, R173 ;  /* 0x000000ffffdd7224 */ /* 0x000fc600078e00ad */
[----:B------:R-:W3:Y:S01]  /*10640*/  LDL.LU R174, [R1+0x150] ;  /* 0x0001500001ae7983 */ /* 0x000ee20000300800 */
[----:B------:R-:W-:Y:S01]  /*10650*/  MOV R225, R176 ;  /* 0x000000b000e17202 */ /* 0x000fe20000000f00 */
[----:B------:R-:W-:Y:S02]  /*10660*/  IMAD.MOV.U32 R224, RZ, RZ, R175 ;  /* 0x000000ffffe07224 */ /* 0x000fe400078e00af */
[----:B------:R-:W4:Y:S04]  /*10670*/  LDL.LU R173, [R1+0x140] ;  /* 0x0001400001ad7983 */ /* 0x000f280000300800 */
[----:B------:R-:W5:Y:S04]  /*10680*/  LDL.LU R176, [R1+0x154] ;  /* 0x0001540001b07983 */ /* 0x000f680000300800 */
[----:B------:R-:W2:Y:S01]  /*10690*/  LDL.LU R175, [R1+0x144] ;  /* 0x0001440001af7983 */ /* 0x000ea20000300800 */
[----:B------:R-:W-:-:S03]  /*106a0*/  IMAD.MOV.U32 R227, RZ, RZ, R178 ;  /* 0x000000ffffe37224 */ /* 0x000fc600078e00b2 */
[----:B------:R-:W4:Y:S01]  /*106b0*/  LDL.LU R178, [R1+0x170] ;  /* 0x0001700001b27983 */ /* 0x000f220000300800 */
[----:B------:R-:W-:Y:S02]  /*106c0*/  IMAD.MOV.U32 R226, RZ, RZ, R177 ;  /* 0x000000ffffe27224 */ /* 0x000fe400078e00b1 */
[----:B------:R-:W-:Y:S01]  /*106d0*/  IMAD.MOV.U32 R229, RZ, RZ, R180 ;  /* 0x000000ffffe57224 */ /* 0x000fe200078e00b4 */
[----:B------:R-:W5:Y:S01]  /*106e0*/  LDL.LU R177, [R1+0x160] ;  /* 0x0001600001b17983 */ /* 0x000f620000300800 */
[----:B------:R-:W-:-:S03]  /*106f0*/  IMAD.MOV.U32 R228, RZ, RZ, R179 ;  /* 0x000000ffffe47224 */ /* 0x000fc600078e00b3 */
[----:B------:R-:W5:Y:S04]  /*10700*/  LDL.LU R180, [R1+0x174] ;  /* 0x0001740001b47983 */ /* 0x000f680000300800 */
[----:B------:R-:W5:Y:S01]  /*10710*/  LDL.LU R179, [R1+0x164] ;  /* 0x0001640001b37983 */ /* 0x000f620000300800 */
[----:B------:R-:W-:-:S03]  /*10720*/  IMAD.MOV.U32 R231, RZ, RZ, R182 ;  /* 0x000000ffffe77224 */ /* 0x000fc600078e00b6 */
[----:B------:R-:W5:Y:S01]  /*10730*/  LDL.LU R182, [R1+0x190] ;  /* 0x0001900001b67983 */ /* 0x000f620000300800 */
[----:B------:R-:W-:Y:S01]  /*10740*/  IMAD.MOV.U32 R230, RZ, RZ, R181 ;  /* 0x000000ffffe67224 */ /* 0x000fe200078e00b5 */
[----:B------:R-:W-:Y:S01]  /*10750*/  MOV R232, R183 ;  /* 0x000000b700e87202 */ /* 0x000fe20000000f00 */
[----:B------:R-:W-:Y:S01]  /*10760*/  IMAD.MOV.U32 R234, RZ, RZ, R184 ;  /* 0x000000ffffea7224 */ /* 0x000fe200078e00b8 */
[----:B------:R-:W5:Y:S04]  /*10770*/  LDL.LU R181, [R1+0x180] ;  /* 0x0001800001b57983 */ /* 0x000f680000300800 */
[----:B------:R-:W5:Y:S04]  /*10780*/  LDL.LU R184, [R1+0x194] ;  /* 0x0001940001b87983 */ /* 0x000f680000300800 */
[----:B------:R-:W5:Y:S01]  /*10790*/  LDL.LU R183, [R1+0x184] ;  /* 0x0001840001b77983 */ /* 0x000f620000300800 */
[----:B------:R-:W-:-:S03]  /*107a0*/  IMAD.MOV.U32 R236, RZ, RZ, R186 ;  /* 0x000000ffffec7224 */ /* 0x000fc600078e00ba */
[----:B------:R-:W5:Y:S01]  /*107b0*/  LDL.LU R186, [R1+0x1b0] ;  /* 0x0001b00001ba7983 */ /* 0x000f620000300800 */
[----:B------:R-:W-:Y:S02]  /*107c0*/  IMAD.MOV.U32 R235, RZ, RZ, R185 ;  /* 0x000000ffffeb7224 */ /* 0x000fe400078e00b9 */
[----:B------:R-:W-:Y:S01]  /*107d0*/  IMAD.MOV.U32 R195, RZ, RZ, R188 ;  /* 0x000000ffffc37224 */ /* 0x000fe200078e00bc */
        /* <DEDUP_REMOVED lines=11> */
[----:B------:R-:W-:-:S02]  /*10890*/  IMAD.MOV.U32 R238, RZ, RZ, R232 ;  /* 0x000000ffffee7224 */ /* 0x000fc400078e00e8 */
[----:B------:R-:W-:Y:S02]  /*108a0*/  IMAD.MOV.U32 R232, RZ, RZ, R195 ;  /* 0x000000ffffe87224 */ /* 0x000fe400078e00c3 */
[----:B------:R-:W-:-:S05]  /*108b0*/  FMUL R195, R24, 0.25 ;  /* 0x3e80000018c37820 */ /* 0x000fca0000400000 */
[----:B------:R-:W-:Y:S01]  /*108c0*/  FSEL R24, R195, R24, P4 ;  /* 0x00000018c3187208 */ /* 0x000fe20002000000 */
        /* <DEDUP_REMOVED lines=36> */
[----:B------:R-:W-:Y:S01]  /*10b10*/  FMUL R195, R97, 0.25 ;  /* 0x3e80000061c37820 */ /* 0x000fe20000400000 */
[----:B---3--:R-:W-:-:S05]  /*10b20*/  FMUL R171, R174, 0.25 ;  /* 0x3e800000aeab7820 */ /* 0x008fca0000400000 */
[----:B------:R-:W-:Y:S01]  /*10b30*/  FSEL R171, R171, R174, P4 ;  /* 0x000000aeabab7208 */ /* 0x000fe20002000000 */
[----:B--2---:R-:W-:-:S05]  /*10b40*/  FMUL R174, R175, 0.25 ;  /* 0x3e800000afae7820 */ /* 0x004fca0000400000 */
[----:B------:R-:W-:Y:S01]  /*10b50*/  FSEL R174, R174, R175, P4 ;  /* 0x000000afaeae7208 */ /* 0x000fe20002000000 */
[----:B----4-:R-:W-:-:S05]  /*10b60*/  FMUL R175, R178, 0.25 ;  /* 0x3e800000b2af7820 */ /* 0x010fca0000400000 */
[----:B------:R-:W-:Y:S01]  /*10b70*/  FSEL R175, R175, R178, P4 ;  /* 0x000000b2afaf7208 */ /* 0x000fe20002000000 */
[----:B-----5:R-:W-:-:S05]  /*10b80*/  FMUL R178, R179, 0.25 ;  /* 0x3e800000b3b27820 */ /* 0x020fca0000400000 */
        /* <DEDUP_REMOVED lines=24> */
[----:B------:R-:W-:Y:S01]  /*10d10*/  FSEL R97, R195, R97, P4 ;  /* 0x00000061c3617208 */ /* 0x000fe20002000000 */
[----:B------:R-:W-:-:S03]  /*10d20*/  FMUL R195, R104, 0.25 ;  /* 0x3e80000068c37820 */ /* 0x000fc60000400000 */
        /* <DEDUP_REMOVED lines=14> */
[----:B------:R-:W-:Y:S01]  /*10e10*/  FMUL R170, R172, 0.25 ;  /* 0x3e800000acaa7820 */ /* 0x000fe20000400000 */
        /* <DEDUP_REMOVED lines=49> */
[----:B------:R-:W-:Y:S01]  /*11130*/  @!P3 FMUL R28, R28, 16777216 ;  /* 0x4b8000001c1cb820 */ /* 0x000fe20000400000 */
[----:B------:R-:W-:Y:S01]  /*11140*/  FSEL R157, R157, R160, P4 ;  /* 0x000000a09d9d7208 */ /* 0x000fe20002000000 */
[----:B------:R-:W-:Y:S01]  /*11150*/  FMUL R195, R137, 0.25 ;  /* 0x3e80000089c37820 */ /* 0x000fe20000400000 */
[----:B------:R-:W-:Y:S01]  /*11160*/  FSEL R76, R196, R76, P4 ;  /* 0x0000004cc44c7208 */ /* 0x000fe20002000000 */
[----:B------:R-:W-:Y:S01]  /*11170*/  FMUL R160, R161, 0.25 ;  /* 0x3e800000a1a07820 */ /* 0x000fe20000400000 */
[----:B------:R-:W-:Y:S01]  /*11180*/  FSEL R158, R158, R159, P4 ;  /* 0x0000009f9e9e7208 */ /* 0x000fe20002000000 */
[----:B------:R-:W-:Y:S01]  /*11190*/  FMUL R196, R77, 0.25 ;  /* 0x3e8000004dc47820 */ /* 0x000fe20000400000 */
[----:B------:R-:W-:Y:S01]  /*111a0*/  @!P3 FMUL R24, R24, 16777216 ;  /* 0x4b8000001818b820 */ /* 0x000fe20000400000 */
[----:B------:R-:W-:-:S02]  /*111b0*/  IMAD.MOV.U32 R240, RZ, RZ, R235 ;  /* 0x000000fffff07224 */ /* 0x000fc400078e00eb */
[----:B------:R-:W-:Y:S01]  /*111c0*/  FMUL R159, R162, 0.25 ;  /* 0x3e800000a29f7820 */ /* 0x000fe20000400000 */
[----:B------:R-:W-:Y:S01]  /*111d0*/  FSEL R180, R180, R181, P4 ;  /* 0x000000b5b4b47208 */ /* 0x000fe20002000000 */
[----:B------:R-:W-:Y:S01]  /*111e0*/  @!P3 FMUL R29, R29, 16777216 ;  /* 0x4b8000001d1db820 */ /* 0x000fe20000400000 */
[----:B------:R-:W-:Y:S01]  /*111f0*/  FMUL R235, R3, R28 ;  /* 0x0000001c03eb7220 */ /* 0x000fe20000400000 */
[----:B------:R-:W-:Y:S02]  /*11200*/  IMAD.MOV.U32 R245, RZ, RZ, R236 ;  /* 0x000000fffff57224 */ /* 0x000fe400078e00ec */
[----:B------:R-:W-:Y:S01]  /*11210*/  FMUL R181, R184, 0.25 ;  /* 0x3e800000b8b57820 */ /* 0x000fe20000400000 */
[----:B------:R-:W-:Y:S01]  /*11220*/  IMAD.MOV.U32 R28, RZ, RZ, R232 ;  /* 0x000000ffff1c7224 */ /* 0x000fe200078e00e8 */
[----:B------:R-:W-:Y:S01]  /*11230*/  FSEL R137, R195, R137, P4 ;  /* 0x00000089c3897208 */ /* 0x000fe20002000000 */
[----:B------:R-:W-:Y:S01]  /*11240*/  @!P3 FMUL R36, R36, 16777216 ;  /* 0x4b8000002424b820 */ /* 0x000fe20000400000 */
[----:B------:R-:W-:Y:S01]  /*11250*/  FMUL R232, R3, R24 ;  /* 0x0000001803e87220 */ /* 0x000fe20000400000 */
[----:B------:R-:W-:Y:S01]  /*11260*/  FSEL R160, R160, R161, P4 ;  /* 0x000000a1a0a07208 */ /* 0x000fe20002000000 */
[----:B------:R-:W-:Y:S01]  /*11270*/  FMUL R195, R144, 0.25 ;  /* 0x3e80000090c37820 */ /* 0x000fe20000400000 */
[----:B------:R-:W-:Y:S01]  /*11280*/  FSEL R77, R196, R77, P4 ;  /* 0x0000004dc44d7208 */ /* 0x000fe20002000000 */
[----:B------:R-:W-:Y:S01]  /*11290*/  IMAD.MOV.U32 R24, RZ, RZ, R233 ;  /* 0x000000ffff187224 */ /* 0x000fe200078e00e9 */
[----:B------:R-:W-:Y:S01]  /*112a0*/  FSEL R159, R159, R162, P4 ;  /* 0x000000a29f9f7208 */ /* 0x000fe20002000000 */
[----:B------:R-:W-:-:S02]  /*112b0*/  IMAD.MOV.U32 R241, RZ, RZ, R234 ;  /* 0x000000fffff17224 */ /* 0x000fc400078e00ea */
[----:B------:R-:W-:Y:S01]  /*112c0*/  FMUL R161, R206, 0.25 ;  /* 0x3e800000cea17820 */ /* 0x000fe20000400000 */
[----:B------:R-:W-:Y:S01]  /*112d0*/  FMUL R196, R84, 0.25 ;  /* 0x3e80000054c47820 */ /* 0x000fe20000400000 */
[----:B------:R-:W-:Y:S01]  /*112e0*/  @!P3 FMUL R32, R32, 16777216 ;  /* 0x4b8000002020b820 */ /* 0x000fe20000400000 */
[----:B------:R-:W-:Y:S01]  /*112f0*/  FMUL R233, R3, R29 ;  /* 0x0000001d03e97220 */ /* 0x000fe20000400000 */
[----:B------:R-:W-:Y:S01]  /*11300*/  FMUL R162, R205, 0.25 ;  /* 0x3e800000cda27820 */ /* 0x000fe20000400000 */
[----:B------:R-:W-:Y:S02]  /*11310*/  IMAD.MOV.U32 R29, RZ, RZ, R245 ;  /* 0x000000ffff1d7224 */ /* 0x000fe400078e00f5 */
[----:B------:R-:W-:Y:S01]  /*11320*/  FMUL R163, R204, 0.25 ;  /* 0x3e800000cca37820 */ /* 0x000fe20000400000 */
[----:B------:R-:W-:Y:S01]  /*11330*/  FSEL R181, R181, R184, P4 ;  /* 0x000000b8b5b57208 */ /* 0x000fe20002000000 */
[----:B------:R-:W-:Y:S01]  /*11340*/  @!P3 FMUL R37, R37, 16777216 ;  /* 0x4b8000002525b820 */ /* 0x000fe20000400000 */
[----:B------:R-:W-:Y:S01]  /*11350*/  FMUL R245, R3, R36 ;  /* 0x0000002403f57220 */ /* 0x000fe20000400000 */
[----:B------:R-:W-:Y:S01]  /*11360*/  FMUL R184, R185, 0.25 ;  /* 0x3e800000b9b87820 */ /* 0x000fe20000400000 */
[----:B------:R-:W-:Y:S01]  /*11370*/  IMAD.MOV.U32 R36, RZ, RZ, R240 ;  /* 0x000000ffff247224 */ /* 0x000fe200078e00f0 */
[----:B------:R-:W-:Y:S01]  /*11380*/  MOV R246, R231 ;  /* 0x000000e700f67202 */ /* 0x000fe20000000f00 */
[----:B------:R-:W-:Y:S01]  /*11390*/  FMUL R169, R198, 0.25 ;  /* 0x3e800000c6a97820 */ /* 0x000fe20000400000 */
[----:B------:R-:W-:Y:S01]  /*113a0*/  FSEL R144, R195, R144, P4 ;  /* 0x00000090c3907208 */ /* 0x000fe20002000000 */
[----:B------:R-:W-:Y:S01]  /*113b0*/  @!P3 FMUL R33, R33, 16777216 ;  /* 0x4b8000002121b820 */ /* 0x000fe20000400000 */
[----:B------:R-:W-:Y:S01]  /*113c0*/  FMUL R240, R3, R32 ;  /* 0x0000002003f07220 */ /* 0x000fe20000400000 */
[----:B------:R-:W-:Y:S01]  /*113d0*/  FSEL R161, R161, R206, P4 ;  /* 0x000000cea1a17208 */ /* 0x000fe20002000000 */
[----:B------:R-:W-:Y:S01]  /*113e0*/  FMUL R195, R145, 0.25 ;  /* 0x3e80000091c37820 */ /* 0x000fe20000400000 */
[----:B------:R-:W-:Y:S01]  /*113f0*/  FSEL R84, R196, R84, P4 ;  /* 0x00000054c4547208 */ /* 0x000fe20002000000 */
[----:B------:R-:W-:Y:S01]  /*11400*/  @!P3 FMUL R153, R153, 16777216 ;  /* 0x4b8000009999b820 */ /* 0x000fe20000400000 */
[----:B------:R-:W-:Y:S01]  /*11410*/  MOV R32, R241 ;  /* 0x000000f100207202 */ /* 0x000fe20000000f00 */
[----:B------:R-:W-:Y:S01]  /*11420*/  FMUL R165, R202, 0.25 ;  /* 0x3e800000caa57820 */ /* 0x000fe20000400000 */
[----:B------:R-:W-:Y:S01]  /*11430*/  FSEL R162, R162, R205, P4 ;  /* 0x000000cda2a27208 */ /* 0x000fe20002000000 */
[----:B------:R-:W-:Y:S01]  /*11440*/  FMUL R196, R85, 0.25 ;  /* 0x3e80000055c47820 */ /* 0x000fe20000400000 */
[----:B------:R-:W-:Y:S01]  /*11450*/  @!P3 FMUL R154, R154, 16777216 ;  /* 0x4b8000009a9ab820 */ /* 0x000fe20000400000 */
[----:B------:R-:W-:Y:S01]  /*11460*/  @!P3 FMUL R44, R44, 16777216 ;  /* 0x4b8000002c2cb820 */ /* 0x000fe20000400000 */
[----:B------:R-:W-:Y:S01]  /*11470*/  FMUL R241, R3, R37 ;  /* 0x0000002503f17220 */ /* 0x000fe20000400000 */
[----:B------:R-:W-:Y:S01]  /*11480*/  IMAD.MOV.U32 R242, RZ, RZ, R230 ;  /* 0x000000fffff27224 */ /* 0x000fe200078e00e6 */
[----:B------:R-:W-:Y:S01]  /*11490*/  FSEL R163, R163, R204, P4 ;  /* 0x000000cca3a37208 */ /* 0x000fe20002000000 */
[----:B------:R-:W-:Y:S01]  /*114a0*/  FMUL R168, R199, 0.25 ;  /* 0x3e800000c7a87820 */ /* 0x000fe20000400000 */
[----:B------:R-:W-:Y:S01]  /*114b0*/  @!P3 FMUL R155, R155, 16777216 ;  /* 0x4b8000009b9bb820 */ /* 0x000fe20000400000 */
[----:B------:R-:W-:Y:S01]  /*114c0*/  IMAD.MOV.U32 R37, RZ, RZ, R238 ;  /* 0x000000ffff257224 */ /* 0x000fe200078e00ee */
[----:B------:R-:W-:Y:S01]  /*114d0*/  FSEL R184, R184, R185, P4 ;  /* 0x000000b9b8b87208 */ /* 0x000fe20002000000 */
[----:B------:R-:W-:Y:S01]  /*114e0*/  @!P3 FMUL R156, R156, 16777216 ;  /* 0x4b8000009c9cb820 */ /* 0x000fe20000400000 */
[----:B------:R-:W-:Y:S01]  /*114f0*/  @!P3 FMUL R40, R40, 16777216 ;  /* 0x4b8000002828b820 */ /* 0x000fe20000400000 */
[----:B------:R-:W-:Y:S01]  /*11500*/  FMUL R238, R3, R33 ;  /* 0x0000002103ee7220 */ /* 0x000fe20000400000 */
[----:B------:R-:W-:Y:S01]  /*11510*/  IMAD.MOV.U32 R243, RZ, RZ, R229 ;  /* 0x000000fffff37224 */ /* 0x000fe200078e00e5 */
[----:B------:R-:W-:Y:S01]  /*11520*/  FSEL R169, R169, R198, P4 ;  /* 0x000000c6a9a97208 */ /* 0x000fe20002000000 */
[----:B------:R-:W-:Y:S01]  /*11530*/  @!P3 FMUL R160, R160, 16777216 ;  /* 0x4b800000a0a0b820 */ /* 0x000fe20000400000 */
[----:B------:R-:W-:-:S02]  /*11540*/  IMAD.MOV.U32 R33, RZ, RZ, R246 ;  /* 0x000000ffff217224 */ /* 0x000fc400078e00f6 */
[----:B------:R-:W-:Y:S01]  /*11550*/  FMUL R164, R203, 0.25 ;  /* 0x3e800000cba47820 */ /* 0x000fe20000400000 */
[----:B------:R-:W-:Y:S01]  /*11560*/  FSEL R145, R195, R145, P4 ;  /* 0x00000091c3917208 */ /* 0x000fe20002000000 */
[----:B------:R-:W-:Y:S01]  /*11570*/  @!P3 FMUL R161, R161, 16777216 ;  /* 0x4b800000a1a1b820 */ /* 0x000fe20000400000 */
[----:B------:R-:W-:Y:S01]  /*11580*/  @!P3 FMUL R45, R45, 16777216 ;  /* 0x4b8000002d2db820 */ /* 0x000fe20000400000 */
[C---:B------:R-:W-:Y:S01]  /*11590*/  FMUL R198, R3.reuse, R153 ;  /* 0x0000009903c67220 */ /* 0x040fe20000400000 */
[----:B------:R-:W-:Y:S01]  /*115a0*/  FMUL R246, R3, R44 ;  /* 0x0000002c03f67220 */ /* 0x000fe20000400000 */
[----:B------:R-:W-:Y:S02]  /*115b0*/  IMAD.MOV.U32 R239, RZ, RZ, R228 ;  /* 0x000000ffffef7224 */ /* 0x000fe400078e00e4 */
[----:B------:R-:W-:Y:S01]  /*115c0*/  FMUL R10, R210, 0.25 ;  /* 0x3e800000d20a7820 */ /* 0x000fe20000400000 */
[----:B------:R-:W-:Y:S01]  /*115d0*/  FSEL R165, R165, R202, P4 ;  /* 0x000000caa5a57208 */ /* 0x000fe20002000000 */
[----:B------:R-:W-:Y:S01]  /*115e0*/  @!P3 FMUL R162, R162, 16777216 ;  /* 0x4b800000a2a2b820 */ /* 0x000fe20000400000 */
[----:B------:R-:W-:Y:S01]  /*115f0*/  FSEL R85, R196, R85, P4 ;  /* 0x00000055c4557208 */ /* 0x000fe20002000000 */
[----:B------:R-:W2:Y:S01]  /*11600*/  LDL.LU R153, [R1+0x1e8] ;  /* 0x0001e80001997983 */ /* 0x000ea20000300800 */
[----:B------:R-:W-:Y:S01]  /*11610*/  FMUL R195, R3, R154 ;  /* 0x0000009a03c37220 */ /* 0x000fe20000400000 */
[----:B------:R-:W-:Y:S01]  /*11620*/  IMAD.MOV.U32 R44, RZ, RZ, R242 ;  /* 0x000000ffff2c7224 */ /* 0x000fe200078e00f2 */
[----:B------:R-:W-:Y:S01]  /*11630*/  FSEL R168, R168, R199, P4 ;  /* 0x000000c7a8a87208 */ /* 0x000fe20002000000 */
[----:B------:R-:W-:Y:S01]  /*11640*/  FMUL R196, R92, 0.25 ;  /* 0x3e8000005cc47820 */ /* 0x000fe20000400000 */
[----:B------:R-:W-:Y:S01]  /*11650*/  @!P3 FMUL R163, R163, 16777216 ;  /* 0x4b800000a3a3b820 */ /* 0x000fe20000400000 */
[----:B------:R-:W-:Y:S01]  /*11660*/  @!P3 FMUL R41, R41, 16777216 ;  /* 0x4b8000002929b820 */ /* 0x000fe20000400000 */
[----:B------:R-:W3:Y:S01]  /*11670*/  LDL.LU R154, [R1+0x1f8] ;  /* 0x0001f800019a7983 */ /* 0x000ee20000300800 */
[C---:B------:R-:W-:Y:S01]  /*11680*/  FMUL R202, R3.reuse, R155 ;  /* 0x0000009b03ca7220 */ /* 0x040fe20000400000 */
[----:B------:R-:W-:Y:S01]  /*11690*/  FMUL R242, R3, R40 ;  /* 0x0000002803f27220 */ /* 0x000fe20000400000 */
[----:B------:R-:W-:-:S02]  /*116a0*/  IMAD.MOV.U32 R251, RZ, RZ, R227 ;  /* 0x000000fffffb7224 */ /* 0x000fc400078e00e3 */
[----:B------:R-:W-:Y:S01]  /*116b0*/  @!P3 FMUL R184, R184, 16777216 ;  /* 0x4b800000b8b8b820 */ /* 0x000fe20000400000 */
[----:B------:R-:W-:Y:S01]  /*116c0*/  @!P3 FMUL R52, R52, 16777216 ;  /* 0x4b8000003434b820 */ /* 0x000fe20000400000 */
[----:B------:R-:W4:Y:S01]  /*116d0*/  LDL.LU R155, [R1+0x1cc] ;  /* 0x0001cc00019b7983 */ /* 0x000f220000300800 */
[----:B------:R-:W-:Y:S01]  /*116e0*/  FMUL R199, R3, R156 ;  /* 0x0000009c03c77220 */ /* 0x000fe20000400000 */
[----:B------:R-:W-:Y:S01]  /*116f0*/  IMAD.MOV.U32 R40, RZ, RZ, R243 ;  /* 0x000000ffff287224 */ /* 0x000fe200078e00f3 */
[----:B------:R-:W-:Y:S01]  /*11700*/  MOV R250, R224 ;  /* 0x000000e000fa7202 */ /* 0x000fe20000000f00 */
[----:B------:R-:W-:Y:S02]  /*11710*/  IMAD.MOV.U32 R249, RZ, RZ, R226 ;  /* 0x000000fffff97224 */ /* 0x000fe400078e00e2 */
[----:B------:R-:W-:Y:S01]  /*11720*/  @!P3 FMUL R48, R48, 16777216 ;  /* 0x4b8000003030b820 */ /* 0x000fe20000400000 */
[----:B------:R-:W-:Y:S01]  /*11730*/  @!P3 FMUL R53, R53, 16777216 ;  /* 0x4b8000003535b820 */ /* 0x000fe20000400000 */
[----:B------:R-:W-:Y:S01]  /*11740*/  @!P3 FMUL R61, R61, 16777216 ;  /* 0x4b8000003d3db820 */ /* 0x000fe20000400000 */
[----:B------:R-:W5:Y:S01]  /*11750*/  LDL.LU R156, [R1+0x1dc] ;  /* 0x0001dc00019c7983 */ /* 0x000f620000300800 */
[C---:B------:R-:W-:Y:S01]  /*11760*/  FMUL R205, R3.reuse, R160 ;  /* 0x000000a003cd7220 */ /* 0x040fe20000400000 */
[----:B------:R-:W-:Y:S01]  /*11770*/  FMUL R243, R3, R45 ;  /* 0x0000002d03f37220 */ /* 0x000fe20000400000 */
[----:B------:R-:W-:Y:S01]  /*11780*/  FSEL R164, R164, R203, P4 ;  /* 0x000000cba4a47208 */ /* 0x000fe20002000000 */
[----:B------:R-:W-:Y:S01]  /*11790*/  @!P3 FMUL R49, R49, 16777216 ;  /* 0x4b8000003131b820 */ /* 0x000fe20000400000 */
[----:B------:R-:W2:Y:S01]  /*117a0*/  LDL.LU R160, [R1+0x1ec] ;  /* 0x0001ec0001a07983 */ /* 0x000ea20000300800 */
[----:B------:R-:W-:Y:S01]  /*117b0*/  FMUL R206, R3, R161 ;  /* 0x000000a103ce7220 */ /* 0x000fe20000400000 */
[----:B------:R-:W-:Y:S01]  /*117c0*/  IMAD.MOV.U32 R45, RZ, RZ, R239 ;  /* 0x000000ffff2d7224 */ /* 0x000fe200078e00ef */
[----:B------:R-:W-:Y:S01]  /*117d0*/  FSEL R10, R10, R210, P4 ;  /* 0x000000d20a0a7208 */ /* 0x000fe20002000000 */
[----:B------:R-:W-:Y:S01]  /*117e0*/  @!P3 FMUL R180, R180, 16777216 ;  /* 0x4b800000b4b4b820 */ /* 0x000fe20000400000 */
[----:B------:R-:W-:Y:S01]  /*117f0*/  @!P3 FMUL R56, R56, 16777216 ;  /* 0x4b8000003838b820 */ /* 0x000fe20000400000 */
[----:B------:R-:W-:Y:S01]  /*11800*/  @!P3 FMUL R57, R57, 16777216 ;  /* 0x4b8000003939b820 */ /* 0x000fe20000400000 */
[----:B------:R-:W5:Y:S01]  /*11810*/  LDL.LU R161, [R1+0x1fc] ;  /* 0x0001fc0001a17983 */ /* 0x000f620000300800 */
[C---:B------:R-:W-:Y:S01]  /*11820*/  FMUL R203, R3.reuse, R162 ;  /* 0x000000a203cb7220 */ /* 0x040fe20000400000 */
[C---:B------:R-:W-:Y:S01]  /*11830*/  FMUL R239, R3.reuse, R41 ;  /* 0x0000002903ef7220 */ /* 0x040fe20000400000 */
[----:B------:R-:W-:Y:S01]  /*11840*/  FSEL R92, R196, R92, P4 ;  /* 0x0000005cc45c7208 */ /* 0x000fe20002000000 */
[----:B------:R-:W3:Y:S01]  /*11850*/  LDL.LU R162, [R1+0x1c8] ;  /* 0x0001c80001a27983 */ /* 0x000ee20000300800 */
[C---:B------:R-:W-:Y:S01]  /*11860*/  FMUL R210, R3.reuse, R163 ;  /* 0x000000a303d27220 */ /* 0x040fe20000400000 */
[----:B------:R-:W-:Y:S01]  /*11870*/  FMUL R228, R3, R184 ;  /* 0x000000b803e47220 */ /* 0x000fe20000400000 */
[----:B------:R-:W-:-:S02]  /*11880*/  IMAD.MOV.U32 R41, RZ, RZ, R251 ;  /* 0x000000ffff297224 */ /* 0x000fc400078e00fb */
[----:B------:R-:W-:Y:S01]  /*11890*/  FMUL R20, R207, 0.25 ;  /* 0x3e800000cf147820 */ /* 0x000fe20000400000 */
[----:B------:R-:W-:Y:S01]  /*118a0*/  FMUL R196, R93, 0.25 ;  /* 0x3e8000005dc47820 */ /* 0x000fe20000400000 */
[----:B------:R-:W5:Y:S01]  /*118b0*/  LDL.LU R163, [R1+0x1d8] ;  /* 0x0001d80001a37983 */ /* 0x000f620000300800 */
[C---:B------:R-:W-:Y:S01]  /*118c0*/  FMUL R184, R3.reuse, R52 ;  /* 0x0000003403b87220 */ /* 0x040fe20000400000 */
[C---:B------:R-:W-:Y:S01]  /*118d0*/  FMUL R251, R3.reuse, R48 ;  /* 0x0000003003fb7220 */ /* 0x040fe20000400000 */
[C---:B------:R-:W-:Y:S01]  /*118e0*/  FMUL R12, R3.reuse, R61 ;  /* 0x0000003d030c7220 */ /* 0x040fe20000400000 */
[----:B0-----:R-:W-:Y:S01]  /*118f0*/  IMAD.MOV.U32 R4, RZ, RZ, R223 ;  /* 0x000000ffff047224 */ /* 0x001fe200078e00df */
[----:B------:R-:W4:Y:S01]  /*11900*/  LDL.LU R52, [R1+0x10c] ;  /* 0x00010c0001347983 */ /* 0x000f220000300800 */
[----:B------:R-:W-:Y:S01]  /*11910*/  MOV R48, R249 ;  /* 0x000000f900307202 */ /* 0x000fe20000000f00 */
[----:B------:R-:W-:Y:S01]  /*11920*/  FMUL R252, R3, R53 ;  /* 0x0000003503fc7220 */ /* 0x000fe20000400000 */
[----:B------:R-:W-:-:S02]  /*11930*/  IMAD.MOV.U32 R61, RZ, RZ, R250 ;  /* 0x000000ffff3d7224 */ /* 0x000fc400078e00fa */
[----:B------:R-:W-:Y:S01]  /*11940*/  @!P3 FMUL R164, R164, 16777216 ;  /* 0x4b800000a4a4b820 */ /* 0x000fe20000400000 */
[----:B------:R-:W-:Y:S01]  /*11950*/  @!P3 FMUL R76, R76, 16777216 ;  /* 0x4b8000004c4cb820 */ /* 0x000fe20000400000 */
[C---:B------:R-:W-:Y:S01]  /*11960*/  FMUL R223, R3.reuse, R180 ;  /* 0x000000b403df7220 */ /* 0x040fe20000400000 */
[----:B------:R-:W2:Y:S01]  /*11970*/  LDL.LU R53, [R1+0x12c] ;  /* 0x00012c0001357983 */ /* 0x000ea20000300800 */
[C---:B------:R-:W-:Y:S01]  /*11980*/  FMUL R249, R3.reuse, R49 ;  /* 0x0000003103f97220 */ /* 0x040fe20000400000 */
[----:B------:R-:W-:Y:S01]  /*11990*/  FMUL R250, R3, R57 ;  /* 0x0000003903fa7220 */ /* 0x000fe20000400000 */
[----:B------:R-:W-:Y:S01]  /*119a0*/  @!P3 FMUL R77, R77, 16777216 ;  /* 0x4b8000004d4db820 */ /* 0x000fe20000400000 */
[----:B------:R-:W3:Y:S01]  /*119b0*/  LDL.LU R49, [R1+0x11c] ;  /* 0x00011c0001317983 */ /* 0x000ee20000300800 */
[----:B------:R-:W-:Y:S01]  /*119c0*/  FMUL R180, R3, R56 ;  /* 0x0000003803b47220 */ /* 0x000fe20000400000 */
[----:B------:R-:W-:Y:S01]  /*119d0*/  @!P3 FMUL R84, R84, 16777216 ;  /* 0x4b8000005454b820 */ /* 0x000fe20000400000 */
[----:B------:R-:W-:Y:S01]  /*119e0*/  FSEL R20, R20, R207, P4 ;  /* 0x000000cf14147208 */ /* 0x000fe20002000000 */
[----:B------:R-:W5:Y:S01]  /*119f0*/  LDL.LU R56, [R1+0x1ac] ;  /* 0x0001ac0001387983 */ /* 0x000f620000300800 */
[----:B------:R-:W-:Y:S01]  /*11a00*/  FSEL R93, R196, R93, P4 ;  /* 0x0000005dc45d7208 */ /* 0x000fe20002000000 */
[----:B------:R-:W-:Y:S01]  /*11a10*/  @!P3 FMUL R80, R80, 16777216 ;  /* 0x4b8000005050b820 */ /* 0x000fe20000400000 */
[----:B------:R-:W-:Y:S01]  /*11a20*/  @!P3 FMUL R182, R182, 16777216 ;  /* 0x4b800000b6b6b820 */ /* 0x000fe20000400000 */
[----:B------:R0:W-:Y:S01]  /*11a30*/  STL [R1+0x6e4], R12 ;  /* 0x0006e40c01007387 */ /* 0x0001e20000100800 */
[----:B------:R-:W-:Y:S01]  /*11a40*/  @!P3 FMUL R85, R85, 16777216 ;  /* 0x4b8000005555b820 */ /* 0x000fe20000400000 */
[----:B------:R-:W-:Y:S01]  /*11a50*/  FMUL R207, R3, R164 ;  /* 0x000000a403cf7220 */ /* 0x000fe20000400000 */
[----:B------:R-:W-:Y:S01]  /*11a60*/  @!P3 FMUL R178, R178, 16777216 ;  /* 0x4b800000b2b2b820 */ /* 0x000fe20000400000 */
[----:B------:R-:W2:Y:S01]  /*11a70*/  LDL.LU R57, [R1+0x1bc] ;  /* 0x0001bc0001397983 */ /* 0x000ea20000300800 */
[----:B------:R-:W-:Y:S01]  /*11a80*/  @!P3 FMUL R81, R81, 16777216 ;  /* 0x4b8000005151b820 */ /* 0x000fe20000400000 */
[C---:B------:R-:W-:Y:S01]  /*11a90*/  FMUL R164, R3.reuse, R76 ;  /* 0x0000004c03a47220 */ /* 0x040fe20000400000 */
[----:B------:R-:W-:Y:S01]  /*11aa0*/  @!P3 FMUL R92, R92, 16777216 ;  /* 0x4b8000005c5cb820 */ /* 0x000fe20000400000 */
[----:B------:R1:W-:Y:S01]  /*11ab0*/  STL [R1+0x6e8], R250 ;  /* 0x0006e8fa01007387 */ /* 0x0003e20000100800 */
[----:B------:R-:W-:Y:S01]  /*11ac0*/  FMUL R7, R3, R77 ;  /* 0x0000004d03077220 */ /* 0x000fe20000400000 */
[----:B------:R-:W-:Y:S01]  /*11ad0*/  @!P3 FMUL R173, R173, 16777216 ;  /* 0x4b800000adadb820 */ /* 0x000fe20000400000 */
[----:B------:R-:W-:Y:S01]  /*11ae0*/  @!P3 FMUL R88, R88, 16777216 ;  /* 0x4b8000005858b820 */ /* 0x000fe20000400000 */
[----:B------:R-:W3:Y:S01]  /*11af0*/  LDL.LU R76, [R1+0x13c] ;  /* 0x00013c00014c7983 */ /* 0x000ee20000300800 */
[----:B0-----:R-:W-:Y:S01]  /*11b00*/  FMUL R12, R3, R84 ;  /* 0x00000054030c7220 */ /* 0x001fe20000400000 */
[----:B------:R-:W-:-:S02]  /*11b10*/  IMAD.MOV.U32 R17, RZ, RZ, R219 ;  /* 0x000000ffff117224 */ /* 0x000fc400078e00db */
[----:B------:R-:W-:Y:S01]  /*11b20*/  @!P3 FMUL R93, R93, 16777216 ;  /* 0x4b8000005d5db820 */ /* 0x000fe20000400000 */
[----:B------:R-:W2:Y:S01]  /*11b30*/  LDL.LU R77, [R1+0x14c] ;  /* 0x00014c00014d7983 */ /* 0x000ea20000300800 */
[C---:B------:R-:W-:Y:S01]  /*11b40*/  FMUL R220, R3.reuse, R182 ;  /* 0x000000b603dc7220 */ /* 0x040fe20000400000 */
[----:B-1----:R-:W-:Y:S01]  /*11b50*/  FMUL R250, R3, R80 ;  /* 0x0000005003fa7220 */ /* 0x002fe20000400000 */
[----:B------:R-:W-:Y:S01]  /*11b60*/  @!P3 FMUL R183, R183, 16777216 ;  /* 0x4b800000b7b7b820 */ /* 0x000fe20000400000 */
[----:B------:R-:W2:Y:S01]  /*11b70*/  LDL.LU R84, [R1+0x16c] ;  /* 0x00016c0001547983 */ /* 0x000ea20000300800 */
[----:B------:R-:W-:Y:S01]  /*11b80*/  @!P3 FMUL R89, R89, 16777216 ;  /* 0x4b8000005959b820 */ /* 0x000fe20000400000 */
[C---:B------:R-:W-:Y:S01]  /*11b90*/  FMUL R219, R3.reuse, R178 ;  /* 0x000000b203db7220 */ /* 0x040fe20000400000 */
[----:B------:R-:W-:Y:S01]  /*11ba0*/  FMUL R182, R3, R85 ;  /* 0x0000005503b67220 */ /* 0x000fe20000400000 */
[----:B------:R-:W5:Y:S01]  /*11bb0*/  LDL.LU R80, [R1+0x15c] ;  /* 0x00015c0001507983 */ /* 0x000f620000300800 */
[----:B------:R-:W-:-:S02]  /*11bc0*/  IMAD.MOV.U32 R244, RZ, RZ, R216 ;  /* 0x000000fffff47224 */ /* 0x000fc400078e00d8 */
[----:B------:R-:W-:Y:S01]  /*11bd0*/  @!P3 FMUL R186, R186, 16777216 ;  /* 0x4b800000babab820 */ /* 0x000fe20000400000 */
[----:B------:R-:W-:Y:S01]  /*11be0*/  @!P3 FMUL R96, R96, 16777216 ;  /* 0x4b8000006060b820 */ /* 0x000fe20000400000 */
[----:B------:R-:W2:Y:S01]  /*11bf0*/  LDL.LU R85, [R1+0x188] ;  /* 0x0001880001557983 */ /* 0x000ea20000300800 */
[C---:B------:R-:W-:Y:S01]  /*11c00*/  FMUL R178, R3.reuse, R81 ;  /* 0x0000005103b27220 */ /* 0x040fe20000400000 */
[C---:B------:R-:W-:Y:S01]  /*11c10*/  FMUL R216, R3.reuse, R173 ;  /* 0x000000ad03d87220 */ /* 0x040fe20000400000 */
[C---:B------:R-:W-:Y:S01]  /*11c20*/  FMUL R13, R3.reuse, R92 ;  /* 0x0000005c030d7220 */ /* 0x040fe20000400000 */
[----:B------:R-:W2:Y:S01]  /*11c30*/  LDL.LU R81, [R1+0x17c] ;  /* 0x00017c0001517983 */ /* 0x000ea20000300800 */
[C---:B------:R-:W-:Y:S01]  /*11c40*/  FMUL R173, R3.reuse, R88 ;  /* 0x0000005803ad7220 */ /* 0x040fe20000400000 */
[C---:B------:R-:W-:Y:S01]  /*11c50*/  FMUL R230, R3.reuse, R183 ;  /* 0x000000b703e67220 */ /* 0x040fe20000400000 */
[C---:B------:R-:W-:Y:S01]  /*11c60*/  FMUL R14, R3.reuse, R93 ;  /* 0x0000005d030e7220 */ /* 0x040fe20000400000 */
[----:B------:R-:W5:Y:S01]  /*11c70*/  LDL.LU R92, [R1+0x148] ;  /* 0x00014800015c7983 */ /* 0x000f620000300800 */
[C---:B------:R-:W-:Y:S01]  /*11c80*/  FMUL R227, R3.reuse, R186 ;  /* 0x000000ba03e37220 */ /* 0x040fe20000400000 */
[----:B------:R-:W-:-:S02]  /*11c90*/  FMUL R183, R3, R89 ;  /* 0x0000005903b77220 */ /* 0x000fc40000400000 */
[----:B------:R-:W2:Y:S01]  /*11ca0*/  LDL.LU R88, [R1+0x168] ;  /* 0x0001680001587983 */ /* 0x000ea20000300800 */
[----:B------:R-:W-:-:S03]  /*11cb0*/  FMUL R186, R3, R96 ;  /* 0x0000006003ba7220 */ /* 0x000fc60000400000 */
[----:B------:R-:W2:Y:S04]  /*11cc0*/  LDL.LU R93, [R1+0x158] ;  /* 0x00015800015d7983 */ /* 0x000ea80000300800 */
[----:B------:R-:W2:Y:S04]  /*11cd0*/  LDL.LU R89, [R1+0x178] ;  /* 0x0001780001597983 */ /* 0x000ea80000300800 */
[----:B------:R-:W3:Y:S01]  /*11ce0*/  LDL.LU R96, [R1+0x128] ;  /* 0x0001280001607983 */ /* 0x000ee20000300800 */
[----:B------:R-:W-:-:S05]  /*11cf0*/  FMUL R196, R100, 0.25 ;  /* 0x3e80000064c47820 */ /* 0x000fca0000400000 */
[----:B------:R-:W-:Y:S01]  /*11d00*/  FSEL R100, R196, R100, P4 ;  /* 0x00000064c4647208 */ /* 0x000fe20002000000 */
[----:B------:R-:W-:-:S05]  /*11d10*/  FMUL R196, R101, 0.25 ;  /* 0x3e80000065c47820 */ /* 0x000fca0000400000 */
[----:B------:R-:W-:Y:S01]  /*11d20*/  FSEL R101, R196, R101, P4 ;  /* 0x00000065c4657208 */ /* 0x000fe20002000000 */
[----:B------:R-:W-:Y:S01]  /*11d30*/  FMUL R196, R108, 0.25 ;  /* 0x3e8000006cc47820 */ /* 0x000fe20000400000 */
[----:B------:R-:W-:-:S04]  /*11d40*/  @!P3 FMUL R69, R69, 16777216 ;  /* 0x4b8000004545b820 */ /* 0x000fc80000400000 */
[----:B------:R-:W-:Y:S01]  /*11d50*/  FSEL R108, R196, R108, P4 ;  /* 0x0000006cc46c7208 */ /* 0x000fe20002000000 */
[----:B------:R-:W-:Y:S01]  /*11d60*/  FMUL R167, R200, 0.25 ;  /* 0x3e800000c8a77820 */ /* 0x000fe20000400000 */
[----:B------:R-:W-:Y:S01]  /*11d70*/  @!P3 FMUL R73, R73, 16777216 ;  /* 0x4b8000004949b820 */ /* 0x000fe20000400000 */
[----:B------:R-:W-:Y:S01]  /*11d80*/  @!P3 FMUL R97, R97, 16777216 ;  /* 0x4b8000006161b820 */ /* 0x000fe20000400000 */
[----:B------:R-:W-:Y:S01]  /*11d90*/  @!P3 FMUL R174, R174, 16777216 ;  /* 0x4b800000aeaeb820 */ /* 0x000fe20000400000 */
[----:B------:R-:W-:Y:S01]  /*11da0*/  @!P3 FMUL R108, R108, 16777216 ;  /* 0x4b8000006c6cb820 */ /* 0x000fe20000400000 */
[----:B------:R-:W-:Y:S01]  /*11db0*/  @!P3 FMUL R157, R157, 16777216 ;  /* 0x4b8000009d9db820 */ /* 0x000fe20000400000 */
[----:B------:R-:W-:Y:S01]  /*11dc0*/  @!P3 FMUL R104, R104, 16777216 ;  /* 0x4b8000006868b820 */ /* 0x000fe20000400000 */
[----:B------:R-:W-:Y:S01]  /*11dd0*/  FMUL R15, R3, R69 ;  /* 0x00000045030f7220 */ /* 0x000fe20000400000 */
[----:B------:R-:W-:Y:S02]  /*11de0*/  IMAD.MOV.U32 R69, RZ, RZ, R17 ;  /* 0x000000ffff457224 */ /* 0x000fe400078e0011 */
[----:B------:R-:W-:Y:S01]  /*11df0*/  FMUL R196, R109, 0.25 ;  /* 0x3e8000006dc47820 */ /* 0x000fe20000400000 */
[----:B------:R-:W-:Y:S01]  /*11e00*/  FMUL R17, R3, R73 ;  /* 0x0000004903117220 */ /* 0x000fe20000400000 */
[----:B------:R-:W-:Y:S01]  /*11e10*/  FSEL R167, R167, R200, P4 ;  /* 0x000000c8a7a77208 */ /* 0x000fe20002000000 */
[C---:B------:R-:W-:Y:S01]  /*11e20*/  FMUL R212, R3.reuse, R174 ;  /* 0x000000ae03d47220 */ /* 0x040fe20000400000 */
[C---:B------:R-:W-:Y:S01]  /*11e30*/  FMUL R73, R3.reuse, R97 ;  /* 0x0000006103497220 */ /* 0x040fe20000400000 */
[C---:B------:R-:W-:Y:S01]  /*11e40*/  FMUL R200, R3.reuse, R157 ;  /* 0x0000009d03c87220 */ /* 0x040fe20000400000 */
[----:B------:R-:W2:Y:S01]  /*11e50*/  LDL.LU R97, [R1+0x138] ;  /* 0x0001380001617983 */ /* 0x000ea20000300800 */
[C---:B------:R-:W-:Y:S01]  /*11e60*/  FMUL R174, R3.reuse, R108 ;  /* 0x0000006c03ae7220 */ /* 0x040fe20000400000 */
[----:B------:R-:W-:-:S02]  /*11e70*/  FMUL R157, R3, R104 ;  /* 0x00000068039d7220 */ /* 0x000fc40000400000 */
[----:B------:R-:W2:Y:S01]  /*11e80*/  LDL.LU R108, [R1+0x18c] ;  /* 0x00018c00016c7983 */ /* 0x000ea20000300800 */
[----:B------:R-:W-:-:S03]  /*11e90*/  FSEL R109, R196, R109, P4 ;  /* 0x0000006dc46d7208 */ /* 0x000fc60002000000 */
[----:B------:R-:W2:Y:S01]  /*11ea0*/  LDL.LU R104, [R1+0x198] ;  /* 0x0001980001687983 */ /* 0x000ea20000300800 */
[----:B------:R-:W-:Y:S01]  /*11eb0*/  @!P3 FMUL R175, R175, 16777216 ;  /* 0x4b800000afafb820 */ /* 0x000fe20000400000 */
[----:B------:R-:W-:Y:S01]  /*11ec0*/  @!P3 FMUL R109, R109, 16777216 ;  /* 0x4b8000006d6db820 */ /* 0x000fe20000400000 */
[----:B------:R-:W-:Y:S02]  /*11ed0*/  IMAD.MOV.U32 R5, RZ, RZ, R225 ;  /* 0x000000ffff057224 */ /* 0x000fe400078e00e1 */
[C---:B------:R-:W-:Y:S01]  /*11ee0*/  FMUL R225, R3.reuse, R175 ;  /* 0x000000af03e17220 */ /* 0x040fe20000400000 */
[----:B------:R-:W-:Y:S02]  /*11ef0*/  FMUL R175, R3, R109 ;  /* 0x0000006d03af7220 */ /* 0x000fe40000400000 */
[----:B------:R-:W2:Y:S01]  /*11f00*/  LDL.LU R109, [R1+0x1a8] ;  /* 0x0001a800016d7983 */ /* 0x000ea20000300800 */
[----:B------:R-:W-:Y:S01]  /*11f10*/  FMUL R166, R201, 0.25 ;  /* 0x3e800000c9a67820 */ /* 0x000fe20000400000 */
[----:B------:R-:W-:-:S04]  /*11f20*/  FMUL R196, R116, 0.25 ;  /* 0x3e80000074c47820 */ /* 0x000fc80000400000 */
[----:B------:R-:W-:Y:S01]  /*11f30*/  FSEL R166, R166, R201, P4 ;  /* 0x000000c9a6a67208 */ /* 0x000fe20002000000 */
[----:B------:R-:W-:Y:S01]  /*11f40*/  @!P3 FMUL R105, R105, 16777216 ;  /* 0x4b8000006969b820 */ /* 0x000fe20000400000 */
[----:B------:R-:W-:-:S03]  /*11f50*/  FSEL R116, R196, R116, P4 ;  /* 0x00000074c4747208 */ /* 0x000fc60002000000 */
[----:B------:R-:W-:Y:S01]  /*11f60*/  @!P3 FMUL R166, R166, 16777216 ;  /* 0x4b800000a6a6b820 */ /* 0x000fe20000400000 */
[----:B------:R-:W-:Y:S01]  /*11f70*/  @!P3 FMUL R172, R172, 16777216 ;  /* 0x4b800000acacb820 */ /* 0x000fe20000400000 */
[----:B------:R-:W-:Y:S02]  /*11f80*/  @!P3 FMUL R116, R116, 16777216 ;  /* 0x4b8000007474b820 */ /* 0x000fe40000400000 */
[C---:B------:R-:W-:Y:S01]  /*11f90*/  FMUL R204, R3.reuse, R166 ;  /* 0x000000a603cc7220 */ /* 0x040fe20000400000 */
[C---:B------:R-:W-:Y:S02]  /*11fa0*/  FMUL R166, R3.reuse, R105 ;  /* 0x0000006903a67220 */ /* 0x040fe40000400000 */
[----:B------:R-:W2:Y:S01]  /*11fb0*/  LDL.LU R105, [R1+0x19c] ;  /* 0x00019c0001697983 */ /* 0x000ea20000300800 */
[----:B------:R-:W-:Y:S01]  /*11fc0*/  MOV R237, R215 ;  /* 0x000000d700ed7202 */ /* 0x000fe20000000f00 */
[C---:B------:R-:W-:Y:S01]  /*11fd0*/  FMUL R215, R3.reuse, R172 ;  /* 0x000000ac03d77220 */ /* 0x040fe20000400000 */
[----:B------:R-:W-:-:S02]  /*11fe0*/  FMUL R172, R3, R116 ;  /* 0x0000007403ac7220 */ /* 0x000fc40000400000 */
[----:B------:R-:W2:Y:S01]  /*11ff0*/  LDL.LU R116, [R1+0x1b8] ;  /* 0x0001b80001747983 */ /* 0x000ea20000300800 */
[----:B------:R-:W-:-:S05]  /*12000*/  FMUL R196, R117, 0.25 ;  /* 0x3e80000075c47820 */ /* 0x000fca0000400000 */
[----:B------:R-:W-:Y:S01]  /*12010*/  FSEL R117, R196, R117, P4 ;  /* 0x00000075c4757208 */ /* 0x000fe20002000000 */
[----:B------:R-:W-:-:S05]  /*12020*/  FMUL R196, R124, 0.25 ;  /* 0x3e8000007cc47820 */ /* 0x000fca0000400000 */
[----:B------:R-:W-:Y:S01]  /*12030*/  FSEL R124, R196, R124, P4 ;  /* 0x0000007cc47c7208 */ /* 0x000fe20002000000 */
[----:B------:R-:W-:-:S05]  /*12040*/  FMUL R196, R125, 0.25 ;  /* 0x3e8000007dc47820 */ /* 0x000fca0000400000 */
[----:B------:R-:W-:Y:S01]  /*12050*/  FSEL R125, R196, R125, P4 ;  /* 0x0000007dc47d7208 */ /* 0x000fe20002000000 */
[----:B------:R-:W-:Y:S01]  /*12060*/  FMUL R196, R132, 0.25 ;  /* 0x3e80000084c47820 */ /* 0x000fe20000400000 */
[----:B------:R-:W-:-:S04]  /*12070*/  FMUL R185, R188, 0.25 ;  /* 0x3e800000bcb97820 */ /* 0x000fc80000400000 */
        /* <DEDUP_REMOVED lines=15> */
[----:B------:R-:W-:Y:S01]  /*12170*/  FMUL R8, R213, 0.25 ;  /* 0x3e800000d5087820 */ /* 0x000fe20000400000 */
[----:B------:R-:W-:Y:S01]  /*12180*/  FMUL R9, R211, 0.25 ;  /* 0x3e800000d3097820 */ /* 0x000fe20000400000 */
[----:B------:R-:W-:Y:S01]  /*12190*/  FMUL R11, R209, 0.25 ;  /* 0x3e800000d10b7820 */ /* 0x000fe20000400000 */
[----:B------:R-:W-:Y:S01]  /*121a0*/  FSEL R148, R196, R148, P4 ;  /* 0x00000094c4947208 */ /* 0x000fe20002000000 */
[----:B------:R-:W-:Y:S01]  /*121b0*/  FMUL R19, R208, 0.25 ;  /* 0x3e800000d0137820 */ /* 0x000fe20000400000 */
[----:B------:R-:W-:Y:S01]  /*121c0*/  FMUL R193, R197, 0.25 ;  /* 0x3e800000c5c17820 */ /* 0x000fe20000400000 */
[----:B------:R-:W-:Y:S01]  /*121d0*/  FMUL R196, R149, 0.25 ;  /* 0x3e80000095c47820 */ /* 0x000fe20000400000 */
[----:B------:R-:W-:Y:S01]  /*121e0*/  FSEL R8, R8, R213, P4 ;  /* 0x000000d508087208 */ /* 0x000fe20002000000 */
[----:B------:R-:W-:Y:S01]  /*121f0*/  @!P3 FMUL R158, R158, 16777216 ;  /* 0x4b8000009e9eb820 */ /* 0x000fe20000400000 */
[----:B------:R-:W-:Y:S01]  /*12200*/  FSEL R9, R9, R211, P4 ;  /* 0x000000d309097208 */ /* 0x000fe20002000000 */
[----:B------:R-:W-:Y:S01]  /*12210*/  @!P3 FMUL R191, R191, 16777216 ;  /* 0x4b800000bfbfb820 */ /* 0x000fe20000400000 */
[----:B------:R-:W-:Y:S01]  /*12220*/  FSEL R11, R11, R209, P4 ;  /* 0x000000d10b0b7208 */ /* 0x000fe20002000000 */
[----:B------:R-:W-:Y:S01]  /*12230*/  @!P3 FMUL R25, R25, 16777216 ;  /* 0x4b8000001919b820 */ /* 0x000fe20000400000 */
[----:B------:R-:W-:Y:S01]  /*12240*/  FSEL R19, R19, R208, P4 ;  /* 0x000000d013137208 */ /* 0x000fe20002000000 */
[----:B------:R-:W-:Y:S01]  /*12250*/  @!P3 FMUL R68, R68, 16777216 ;  /* 0x4b8000004444b820 */ /* 0x000fe20000400000 */
[----:B------:R-:W-:-:S02]  /*12260*/  FSEL R193, R193, R197, P4 ;  /* 0x000000c5c1c17208 */ /* 0x000fc40002000000 */
[----:B------:R-:W-:Y:S01]  /*12270*/  FSEL R149, R196, R149, P4 ;  /* 0x00000095c4957208 */ /* 0x000fe20002000000 */
[----:B------:R-:W-:Y:S02]  /*12280*/  IMAD.MOV.U32 R236, RZ, RZ, R214 ;  /* 0x000000ffffec7224 */ /* 0x000fe400078e00d6 */
[----:B------:R-:W-:Y:S01]  /*12290*/  @!P3 FMUL R152, R152, 16777216 ;  /* 0x4b8000009898b820 */ /* 0x000fe20000400000 */
[----:B------:R-:W-:Y:S01]  /*122a0*/  @!P3 FMUL R159, R159, 16777216 ;  /* 0x4b8000009f9fb820 */ /* 0x000fe20000400000 */
[----:B------:R-:W-:Y:S01]  /*122b0*/  @!P3 FMUL R167, R167, 16777216 ;  /* 0x4b800000a7a7b820 */ /* 0x000fe20000400000 */
[----:B------:R-:W-:Y:S01]  /*122c0*/  @!P3 FMUL R171, R171, 16777216 ;  /* 0x4b800000ababb820 */ /* 0x000fe20000400000 */
[----:B------:R-:W-:Y:S01]  /*122d0*/  @!P3 FMUL R179, R179, 16777216 ;  /* 0x4b800000b3b3b820 */ /* 0x000fe20000400000 */
[----:B------:R-:W-:Y:S02]  /*122e0*/  IMAD.MOV.U32 R247, RZ, RZ, R217 ;  /* 0x000000fffff77224 */ /* 0x000fe400078e00d9 */
[----:B------:R-:W-:Y:S01]  /*122f0*/  @!P3 FMUL R60, R60, 16777216 ;  /* 0x4b8000003c3cb820 */ /* 0x000fe20000400000 */
[----:B------:R-:W-:Y:S01]  /*12300*/  @!P3 FMUL R64, R64, 16777216 ;  /* 0x4b8000004040b820 */ /* 0x000fe20000400000 */
[----:B------:R-:W-:Y:S01]  /*12310*/  @!P3 FMUL R65, R65, 16777216 ;  /* 0x4b8000004141b820 */ /* 0x000fe20000400000 */
[----:B------:R-:W-:Y:S01]  /*12320*/  @!P3 FMUL R72, R72, 16777216 ;  /* 0x4b8000004848b820 */ /* 0x000fe20000400000 */
[----:B------:R-:W-:Y:S01]  /*12330*/  @!P3 FMUL R100, R100, 16777216 ;  /* 0x4b8000006464b820 */ /* 0x000fe20000400000 */
[----:B------:R-:W-:Y:S01]  /*12340*/  @!P3 FMUL R101, R101, 16777216 ;  /* 0x4b8000006565b820 */ /* 0x000fe20000400000 */
[----:B------:R-:W-:-:S02]  /*12350*/  IMAD.MOV.U32 R16, RZ, RZ, R221 ;  /* 0x000000ffff107224 */ /* 0x000fc400078e00dd */
        /* <DEDUP_REMOVED lines=8> */
[----:B------:R-:W-:Y:S01]  /*123e0*/  @!P3 FMUL R185, R185, 16777216 ;  /* 0x4b800000b9b9b820 */ /* 0x000fe20000400000 */
[----:B------:R-:W-:Y:S01]  /*123f0*/  @!P3 FMUL R187, R187, 16777216 ;  /* 0x4b800000bbbbb820 */ /* 0x000fe20000400000 */
[C---:B------:R-:W-:Y:S01]  /*12400*/  FMUL R196, R3.reuse, R158 ;  /* 0x0000009e03c47220 */ /* 0x040fe20000400000 */
[----:B------:R-:W-:Y:S01]  /*12410*/  FMUL R234, R3, R191 ;  /* 0x000000bf03ea7220 */ /* 0x000fe20000400000 */
        /* <DEDUP_REMOVED lines=35> */
[C---:B------:R-:W-:Y:S01]  /*12650*/  FMUL R158, R3.reuse, R68 ;  /* 0x00000044039e7220 */ /* 0x040fe20000400000 */
[C---:B------:R-:W-:Y:S01]  /*12660*/  FMUL R197, R3.reuse, R152 ;  /* 0x0000009803c57220 */ /* 0x040fe20000400000 */
[C---:B------:R-:W-:Y:S01]  /*12670*/  FMUL R209, R3.reuse, R159 ;  /* 0x0000009f03d17220 */ /* 0x040fe20000400000 */
[C---:B------:R-:W-:Y:S01]  /*12680*/  FMUL R217, R3.reuse, R167 ;  /* 0x000000a703d97220 */ /* 0x040fe20000400000 */
[C---:B------:R-:W-:Y:S01]  /*12690*/  FMUL R218, R3.reuse, R171 ;  /* 0x000000ab03da7220 */ /* 0x040fe20000400000 */
[----:B------:R-:W-:Y:S01]  /*126a0*/  FMUL R226, R3, R179 ;  /* 0x000000b303e27220 */ /* 0x000fe20000400000 */
[----:B------:R-:W-:-:S02]  /*126b0*/  IMAD.MOV.U32 R68, RZ, RZ, R4 ;  /* 0x000000ffff447224 */ /* 0x000fc400078e0004 */
[C---:B------:R-:W-:Y:S01]  /*126c0*/  FMUL R159, R3.reuse, R60 ;  /* 0x0000003c039f7220 */ /* 0x040fe20000400000 */
[----:B------:R-:W-:Y:S02]  /*126d0*/  IMAD.MOV.U32 R25, RZ, RZ, R236 ;  /* 0x000000ffff197224 */ /* 0x000fe400078e00ec */
[C---:B------:R-:W-:Y:S01]  /*126e0*/  FMUL R179, R3.reuse, R64 ;  /* 0x0000004003b37220 */ /* 0x040fe20000400000 */
        /* <DEDUP_REMOVED lines=12> */
[----:B------:R-:W-:Y:S01]  /*127b0*/  FMUL R231, R3, R187 ;  /* 0x000000bb03e77220 */ /* 0x000fe20000400000 */
[----:B------:R-:W-:Y:S01]  /*127c0*/  IMAD.MOV.U32 R60, RZ, RZ, R5 ;  /* 0x000000ffff3c7224 */ /* 0x000fe200078e0005 */
[----:B------:R-:W-:Y:S01]  /*127d0*/  MOV R72, R247 ;  /* 0x000000f700487202 */ /* 0x000fe20000000f00 */
[----:B------:R-:W-:-:S02]  /*127e0*/  IMAD.MOV.U32 R64, RZ, RZ, R16 ;  /* 0x000000ffff407224 */ /* 0x000fc400078e0010 */
[C---:B------:R-:W-:Y:S01]  /*127f0*/  FMUL R8, R3.reuse, R8 ;  /* 0x0000000803087220 */ /* 0x040fe20000400000 */
[----:B------:R-:W-:Y:S02]  /*12800*/  IMAD.MOV.U32 R65, RZ, RZ, R248 ;  /* 0x000000ffff417224 */ /* 0x000fe400078e00f8 */
[C---:B------:R-:W-:Y:S01]  /*12810*/  FMUL R9, R3.reuse, R9 ;  /* 0x0000000903097220 */ /* 0x040fe20000400000 */
[----:B------:R-:W-:Y:S02]  /*12820*/  IMAD.MOV.U32 R100, RZ, RZ, R244 ;  /* 0x000000ffff647224 */ /* 0x000fe400078e00f4 */
        /* <DEDUP_REMOVED lines=64> */
[----:B----4-:R-:W-:Y:S01]  /*12c30*/  FMUL R100, R52, 0.25 ;  /* 0x3e80000034647820 */ /* 0x010fe20000400000 */
[----:B------:R-:W-:Y:S01]  /*12c40*/  FSEL R69, R69, R36, P1 ;  /* 0x0000002445457208 */ /* 0x000fe20000800000 */
[----:B------:R-:W-:-:S03]  /*12c50*/  FMUL R36, R65, 0.25 ;  /* 0x3e80000041247820 */ /* 0x000fc60000400000 */
[----:B------:R-:W-:Y:S01]  /*12c60*/  FSEL R100, R100, R52, P1 ;  /* 0x0000003464647208 */ /* 0x000fe20000800000 */
[----:B---3--:R-:W-:Y:S01]  /*12c70*/  FMUL R52, R96, 0.25 ;  /* 0x3e80000060347820 */ /* 0x008fe20000400000 */
[----:B------:R-:W-:Y:S01]  /*12c80*/  FSEL R36, R36, R65, P1 ;  /* 0x0000004124247208 */ /* 0x000fe20000800000 */
[----:B------:R-:W-:-:S03]  /*12c90*/  FMUL R65, R40, 0.25 ;  /* 0x3e80000028417820 */ /* 0x000fc60000400000 */
[----:B------:R-:W-:Y:S01]  /*12ca0*/  FSEL R52, R52, R96, P1 ;  /* 0x0000006034347208 */ /* 0x000fe20000800000 */
[----:B------:R-:W-:Y:S01]  /*12cb0*/  FMUL R96, R76, 0.25 ;  /* 0x3e8000004c607820 */ /* 0x000fe20000400000 */
[----:B------:R-:W-:Y:S01]  /*12cc0*/  FSEL R65, R65, R40, P1 ;  /* 0x0000002841417208 */ /* 0x000fe20000800000 */
[----:B------:R-:W-:-:S03]  /*12cd0*/  FMUL R40, R61, 0.25 ;  /* 0x3e8000003d287820 */ /* 0x000fc60000400000 */
[----:B------:R-:W-:Y:S01]  /*12ce0*/  FSEL R96, R96, R76, P1 ;  /* 0x0000004c60607208 */ /* 0x000fe20000800000 */
[----:B-----5:R-:W-:Y:S01]  /*12cf0*/  FMUL R76, R92, 0.25 ;  /* 0x3e8000005c4c7820 */ /* 0x020fe20000400000 */
[----:B------:R-:W-:Y:S01]  /*12d00*/  FSEL R40, R40, R61, P1 ;  /* 0x0000003d28287208 */ /* 0x000fe20000800000 */
[----:B------:R-:W-:-:S03]  /*12d10*/  FMUL R61, R44, 0.25 ;  /* 0x3e8000002c3d7820 */ /* 0x000fc60000400000 */
[----:B------:R-:W-:Y:S01]  /*12d20*/  FSEL R76, R76, R92, P1 ;  /* 0x0000005c4c4c7208 */ /* 0x000fe20000800000 */
[----:B------:R-:W-:Y:S01]  /*12d30*/  FMUL R92, R80, 0.25 ;  /* 0x3e800000505c7820 */ /* 0x000fe20000400000 */
[----:B------:R-:W-:Y:S01]  /*12d40*/  FSEL R61, R61, R44, P1 ;  /* 0x0000002c3d3d7208 */ /* 0x000fe20000800000 */
[----:B------:R-:W-:Y:S01]  /*12d50*/  FMUL R44, R101, 0.25 ;  /* 0x3e800000652c7820 */ /* 0x000fe20000400000 */
[----:B------:R-:W-:Y:S02]  /*12d60*/  FMUL R112, R56, 0.25 ;  /* 0x3e80000038707820 */ /* 0x000fe40000400000 */
[----:B------:R-:W-:Y:S01]  /*12d70*/  FSEL R92, R92, R80, P1 ;  /* 0x000000505c5c7208 */ /* 0x000fe20000800000 */
[----:B--2---:R-:W-:Y:S01]  /*12d80*/  FMUL R80, R88, 0.25 ;  /* 0x3e80000058507820 */ /* 0x004fe20000400000 */
[----:B------:R-:W-:Y:S01]  /*12d90*/  FSEL R44, R44, R101, P1 ;  /* 0x000000652c2c7208 */ /* 0x000fe20000800000 */
[----:B------:R-:W-:Y:S01]  /*12da0*/  FMUL R101, R48, 0.25 ;  /* 0x3e80000030657820 */ /* 0x000fe20000400000 */
[----:B------:R-:W-:-:S02]  /*12db0*/  FSEL R112, R112, R56, P1 ;  /* 0x0000003870707208 */ /* 0x000fc40000800000 */
[----:B------:R-:W-:Y:S01]  /*12dc0*/  FSEL R80, R80, R88, P1 ;  /* 0x0000005850507208 */ /* 0x000fe20000800000 */
[----:B------:R-:W-:Y:S01]  /*12dd0*/  FMUL R88, R81, 0.25 ;  /* 0x3e80000051587820 */ /* 0x000fe20000400000 */
[----:B------:R-:W-:Y:S01]  /*12de0*/  FMUL R56, R26, 0.25 ;  /* 0x3e8000001a387820 */ /* 0x000fe20000400000 */
[----:B------:R-:W-:Y:S01]  /*12df0*/  FSEL R101, R101, R48, P1 ;  /* 0x0000003065657208 */ /* 0x000fe20000800000 */
[----:B------:R-:W-:Y:S02]  /*12e00*/  FMUL R48, R49, 0.25 ;  /* 0x3e80000031307820 */ /* 0x000fe40000400000 */
[----:B------:R-:W-:Y:S01]  /*12e10*/  FSEL R88, R88, R81, P1 ;  /* 0x0000005158587208 */ /* 0x000fe20000800000 */
[----:B------:R-:W-:Y:S01]  /*12e20*/  FMUL R81, R104, 0.25 ;  /* 0x3e80000068517820 */ /* 0x000fe20000400000 */
[----:B------:R-:W-:Y:S01]  /*12e30*/  FSEL R26, R56, R26, P1 ;  /* 0x0000001a381a7208 */ /* 0x000fe20000800000 */
[----:B------:R-:W-:Y:S01]  /*12e40*/  FMUL R56, R27, 0.25 ;  /* 0x3e8000001b387820 */ /* 0x000fe20000400000 */
[----:B------:R-:W-:-:S02]  /*12e50*/  FSEL R48, R48, R49, P1 ;  /* 0x0000003130307208 */ /* 0x000fc40000800000 */
[----:B------:R-:W-:Y:S01]  /*12e60*/  FSEL R81, R81, R104, P1 ;  /* 0x0000006851517208 */ /* 0x000fe20000800000 */
[----:B------:R-:W-:Y:S01]  /*12e70*/  FMUL R104, R108, 0.25 ;  /* 0x3e8000006c687820 */ /* 0x000fe20000400000 */
[----:B------:R-:W-:Y:S01]  /*12e80*/  FSEL R27, R56, R27, P1 ;  /* 0x0000001b381b7208 */ /* 0x000fe20000800000 */
[----:B------:R-:W-:Y:S01]  /*12e90*/  FMUL R49, R97, 0.25 ;  /* 0x3e80000061317820 */ /* 0x000fe20000400000 */
[----:B------:R-:W-:Y:S02]  /*12ea0*/  FMUL R56, R34, 0.25 ;  /* 0x3e80000022387820 */ /* 0x000fe40000400000 */
        /* <DEDUP_REMOVED lines=12> */
[----:B------:R-:W-:Y:S01]  /*12f70*/  IMAD.MOV.U32 R141, RZ, RZ, R157 ;  /* 0x000000ffff8d7224 */ /* 0x000fe200078e009d */
[----:B------:R-:W-:Y:S01]  /*12f80*/  FSEL R109, R109, R57, P1 ;  /* 0x000000396d6d7208 */ /* 0x000fe20000800000 */
[----:B------:R-:W-:Y:S01]  /*12f90*/  FMUL R57, R30, 0.25 ;  /* 0x3e8000001e397820 */ /* 0x000fe20000400000 */
[----:B------:R-:W-:Y:S01]  /*12fa0*/  FSEL R53, R53, R93, P1 ;  /* 0x0000005d35357208 */ /* 0x000fe20000800000 */
[----:B------:R-:W-:Y:S01]  /*12fb0*/  FMUL R93, R77, 0.25 ;  /* 0x3e8000004d5d7820 */ /* 0x000fe20000400000 */
[----:B------:R-:W-:Y:S01]  /*12fc0*/  FSEL R42, R56, R42, P1 ;  /* 0x0000002a382a7208 */ /* 0x000fe20000800000 */
[----:B------:R-:W-:Y:S01]  /*12fd0*/  FMUL R56, R43, 0.25 ;  /* 0x3e8000002b387820 */ /* 0x000fe20000400000 */
[----:B------:R-:W-:-:S02]  /*12fe0*/  IMAD.MOV.U32 R145, RZ, RZ, R141 ;  /* 0x000000ffff917224 */ /* 0x000fc400078e008d */
[----:B------:R-:W-:Y:S02]  /*12ff0*/  IMAD.MOV.U32 R141, RZ, RZ, R164 ;  /* 0x000000ffff8d7224 */ /* 0x000fe400078e00a4 */
        /* <DEDUP_REMOVED lines=8> */
[----:B------:R-:W-:-:S02]  /*13080*/  IMAD.MOV.U32 R87, RZ, RZ, R167 ;  /* 0x000000ffff577224 */ /* 0x000fc400078e00a7 */
        /* <DEDUP_REMOVED lines=8> */
[----:B------:R-:W-:Y:S01]  /*13110*/  IMAD.MOV.U32 R90, RZ, RZ, R168 ;  /* 0x000000ffff5a7224 */ /* 0x000fe200078e00a8 */
[----:B------:R-:W-:Y:S01]  /*13120*/  FSEL R38, R57, R38, P1 ;  /* 0x0000002639267208 */ /* 0x000fe20000800000 */
[----:B------:R-:W-:Y:S01]  /*13130*/  FMUL R168, R95, 0.25 ;  /* 0x3e8000005fa87820 */ /* 0x000fe20000400000 */
[----:B------:R-:W-:Y:S01]  /*13140*/  FSEL R89, R89, R84, P1 ;  /* 0x0000005459597208 */ /* 0x000fe20000800000 */
[----:B------:R-:W-:Y:S01]  /*13150*/  FMUL R57, R39, 0.25 ;  /* 0x3e80000027397820 */ /* 0x000fe20000400000 */
[----:B------:R-:W-:Y:S01]  /*13160*/  FSEL R51, R56, R51, P1 ;  /* 0x0000003338337208 */ /* 0x000fe20000800000 */
[----:B------:R-:W-:Y:S01]  /*13170*/  FMUL R84, R85, 0.25 ;  /* 0x3e80000055547820 */ /* 0x000fe20000400000 */
[----:B------:R-:W-:Y:S01]  /*13180*/  FMUL R56, R102, 0.25 ;  /* 0x3e80000066387820 */ /* 0x000fe20000400000 */
[----:B------:R-:W-:Y:S01]  /*13190*/  IMAD.MOV.U32 R140, RZ, RZ, R158 ;  /* 0x000000ffff8c7224 */ /* 0x000fe200078e009e */
        /* <DEDUP_REMOVED lines=10> */
[----:B------:R-:W-:Y:S01]  /*13240*/  MOV R148, R121 ;  /* 0x0000007900947202 */ /* 0x000fe20000000f00 */
        /* <DEDUP_REMOVED lines=8> */
[----:B------:R-:W-:-:S02]  /*132d0*/  IMAD.MOV.U32 R144, RZ, RZ, R177 ;  /* 0x000000ffff907224 */ /* 0x000fc400078e00b1 */
[----:B------:R-:W-:Y:S01]  /*132e0*/  FMUL R56, R106, 0.25 ;  /* 0x3e8000006a387820 */ /* 0x000fe20000400000 */
        /* <DEDUP_REMOVED lines=10> */
[----:B------:R-:W-:Y:S01]  /*13390*/  FMUL R56, R107, 0.25 ;  /* 0x3e8000006b387820 */ /* 0x000fe20000400000 */
[----:B------:R-:W-:-:S02]  /*133a0*/  FSEL R177, R177, R131, P1 ;  /* 0x00000083b1b17208 */ /* 0x000fc40000800000 */
[----:B------:R-:W-:Y:S01]  /*133b0*/  MOV R131, R178 ;  /* 0x000000b200837202 */ /* 0x000fe20000000f00 */
[----:B------:R-:W-:Y:S01]  /*133c0*/  FMUL R178, R142, 0.25 ;  /* 0x3e8000008eb27820 */ /* 0x000fe20000400000 */
[----:B------:R-:W-:Y:S01]  /*133d0*/  MOV R149, R129 ;  /* 0x0000008100957202 */ /* 0x000fe20000000f00 */
        /* <DEDUP_REMOVED lines=11> */
[----:B------:R-:W-:Y:S01]  /*13490*/  FMUL R56, R114, 0.25 ;  /* 0x3e80000072387820 */ /* 0x000fe20000400000 */
[----:B------:R-:W-:Y:S01]  /*134a0*/  FSEL R178, R178, R142, P1 ;  /* 0x0000008eb2b27208 */ /* 0x000fe20000800000 */
        /* <DEDUP_REMOVED lines=11> */
[----:B------:R-:W-:-:S02]  /*13560*/  IMAD.MOV.U32 R86, RZ, RZ, R148 ;  /* 0x000000ffff567224 */ /* 0x000fc400078e0094 */
[----:B------:R-:W-:Y:S01]  /*13570*/  FMUL R56, R115, 0.25 ;  /* 0x3e80000073387820 */ /* 0x000fe20000400000 */
[----:B------:R-:W-:Y:S01]  /*13580*/  FMUL R179, R138, 0.25 ;  /* 0x3e8000008ab37820 */ /* 0x000fe20000400000 */
[----:B------:R-:W-:Y:S01]  /*13590*/  MOV R148, R166 ;  /* 0x000000a600947202 */ /* 0x000fe20000000f00 */
        /* <DEDUP_REMOVED lines=16> */
[----:B------:R-:W-:-:S02]  /*136a0*/  IMAD.MOV.U32 R94, RZ, RZ, R169 ;  /* 0x000000ffff5e7224 */ /* 0x000fc400078e00a9 */
[----:B------:R-:W-:Y:S01]  /*136b0*/  FMUL R169, R91, 0.25 ;  /* 0x3e8000005ba97820 */ /* 0x000fe20000400000 */
[----:B------:R-:W-:Y:S02]  /*136c0*/  IMAD.MOV.U32 R128, RZ, RZ, R159 ;  /* 0x000000ffff807224 */ /* 0x000fe400078e009f */
[----:B------:R-:W-:Y:S01]  /*136d0*/  FMUL R158, R78, 0.25 ;  /* 0x3e8000004e9e7820 */ /* 0x000fe20000400000 */
[----:B------:R-:W-:Y:S02]  /*136e0*/  IMAD.MOV.U32 R140, RZ, RZ, R165 ;  /* 0x000000ffff8c7224 */ /* 0x000fe400078e00a5 */
[----:B------:R-:W-:Y:S01]  /*136f0*/  FMUL R165, R83, 0.25 ;  /* 0x3e80000053a57820 */ /* 0x000fe20000400000 */
[----:B------:R-:W-:Y:S01]  /*13700*/  IMAD.MOV.U32 R63, RZ, RZ, R173 ;  /* 0x000000ffff3f7224 */ /* 0x000fe200078e00ad */
[----:B------:R-:W-:Y:S01]  /*13710*/  FSEL R111, R57, R111, P1 ;  /* 0x0000006f396f7208 */ /* 0x000fe20000800000 */
        /* <DEDUP_REMOVED lines=9> */
[----:B------:R-:W-:-:S02]  /*137b0*/  IMAD.MOV.U32 R143, RZ, RZ, R63 ;  /* 0x000000ffff8f7224 */ /* 0x000fc400078e003f */
[----:B------:R-:W-:Y:S01]  /*137c0*/  @!P6 FMUL R23, R23, 16777216 ;  /* 0x4b8000001717e820 */ /* 0x000fe20000400000 */
[----:B------:R-:W-:Y:S01]  /*137d0*/  IMAD.MOV.U32 R141, RZ, RZ, R128 ;  /* 0x000000ffff8d7224 */ /* 0x000fe200078e0080 */
[----:B------:R-:W-:Y:S01]  /*137e0*/  FSEL R169, R169, R91, P1 ;  /* 0x0000005ba9a97208 */ /* 0x000fe20000800000 */
[----:B------:R-:W-:Y:S02]  /*137f0*/  IMAD.MOV.U32 R128, RZ, RZ, R185 ;  /* 0x000000ffff807224 */ /* 0x000fe400078e00b9 */
[----:B------:R-:W-:Y:S01]  /*13800*/  @!P6 FMUL R3, R3, 16777216 ;  /* 0x4b8000000303e820 */ /* 0x000fe20000400000 */
[----:B------:R-:W-:Y:S01]  /*13810*/  FSEL R158, R158, R78, P1 ;  /* 0x0000004e9e9e7208 */ /* 0x000fe20000800000 */
[----:B------:R-:W-:Y:S01]  /*13820*/  IMAD.MOV.U32 R91, RZ, RZ, R170 ;  /* 0x000000ffff5b7224 */ /* 0x000fe200078e00aa */
[----:B------:R-:W-:Y:S01]  /*13830*/  FSEL R165, R165, R83, P1 ;  /* 0x00000053a5a57208 */ /* 0x000fe20000800000 */
[----:B------:R-:W-:Y:S01]  /*13840*/  FMUL R185, R147, 0.25 ;  /* 0x3e80000093b97820 */ /* 0x000fe20000400000 */
[----:B------:R-:W-:Y:S01]  /*13850*/  FMUL R170, R98, 0.25 ;  /* 0x3e80000062aa7820 */ /* 0x000fe20000400000 */
[----:B------:R-:W-:Y:S01]  /*13860*/  FSEL R118, R57, R118, P1 ;  /* 0x0000007639767208 */ /* 0x000fe20000800000 */
[----:B------:R-:W-:-:S02]  /*13870*/  IMAD.MOV.U32 R78, RZ, RZ, R73 ;  /* 0x000000ffff4e7224 */ /* 0x000fc400078e0049 */
[----:B------:R-:W-:Y:S01]  /*13880*/  @!P6 FMUL R84, R84, 16777216 ;  /* 0x4b8000005454e820 */ /* 0x000fe20000400000 */
[----:B------:R-:W-:Y:S02]  /*13890*/  IMAD.MOV.U32 R83, RZ, RZ, R183 ;  /* 0x000000ffff537224 */ /* 0x000fe400078e00b7 */
[----:B------:R-:W-:Y:S01]  /*138a0*/  FMUL R57, R119, 0.25 ;  /* 0x3e80000077397820 */ /* 0x000fe20000400000 */
[----:B------:R-:W-:Y:S01]  /*138b0*/  FSEL R123, R56, R123, P1 ;  /* 0x0000007b387b7208 */ /* 0x000fe20000800000 */
[----:B------:R-:W-:Y:S01]  /*138c0*/  FMUL R183, R146, 0.25 ;  /* 0x3e80000092b77820 */ /* 0x000fe20000400000 */
[----:B------:R-:W-:Y:S01]  /*138d0*/  FSEL R184, R184, R151, P1 ;  /* 0x00000097b8b87208 */ /* 0x000fe20000800000 */
[----:B------:R-:W-:Y:S01]  /*138e0*/  @!P6 FMUL R85, R85, 16777216 ;  /* 0x4b8000005555e820 */ /* 0x000fe20000400000 */
[----:B------:R-:W-:Y:S01]  /*138f0*/  FMUL R73, R2, R23 ;  /* 0x0000001702497220 */ /* 0x000fe20000400000 */
[----:B------:R-:W-:Y:S01]  /*13900*/  FMUL R113, R163, 0.25 ;  /* 0x3e800000a3717820 */ /* 0x000fe20000400000 */
[----:B------:R-:W-:Y:S01]  /*13910*/  FMUL R133, R58, 0.25 ;  /* 0x3e8000003a857820 */ /* 0x000fe20000400000 */
[----:B------:R-:W-:Y:S01]  /*13920*/  @!P6 FMUL R49, R49, 16777216 ;  /* 0x4b8000003131e820 */ /* 0x000fe20000400000 */
[----:B------:R-:W-:Y:S01]  /*13930*/  @!P6 FMUL R104, R104, 16777216 ;  /* 0x4b8000006868e820 */ /* 0x000fe20000400000 */
[----:B------:R-:W-:Y:S01]  /*13940*/  FMUL R56, R2, R3 ;  /* 0x0000000302387220 */ /* 0x000fe20000400000 */
[----:B------:R-:W-:Y:S01]  /*13950*/  MOV R23, R143 ;  /* 0x0000008f00177202 */ /* 0x000fe20000000f00 */
[----:B------:R-:W-:-:S02]  /*13960*/  IMAD.MOV.U32 R151, RZ, RZ, R131 ;  /* 0x000000ffff977224 */ /* 0x000fc400078e0083 */
[----:B------:R-:W-:Y:S01]  /*13970*/  @!P6 FMUL R24, R24, 16777216 ;  /* 0x4b8000001818e820 */ /* 0x000fe20000400000 */
[----:B------:R-:W-:Y:S01]  /*13980*/  IMAD.MOV.U32 R3, RZ, RZ, R138 ;  /* 0x000000ffff037224 */ /* 0x000fe200078e008a */
[----:B------:R-:W-:Y:S01]  /*13990*/  FSEL R185, R185, R147, P1 ;  /* 0x00000093b9b97208 */ /* 0x000fe20000800000 */
[----:B------:R-:W-:Y:S02]  /*139a0*/  IMAD.MOV.U32 R131, RZ, RZ, R87 ;  /* 0x000000ffff837224 */ /* 0x000fe400078e0057 */
[----:B------:R-:W-:Y:S01]  /*139b0*/  FMUL R87, R2, R84 ;  /* 0x0000005402577220 */ /* 0x000fe20000400000 */
[----:B------:R-:W-:Y:S01]  /*139c0*/  FSEL R170, R170, R98, P1 ;  /* 0x00000062aaaa7208 */ /* 0x000fe20000800000 */
[----:B------:R-:W-:Y:S02]  /*139d0*/  IMAD.MOV.U32 R147, RZ, RZ, R142 ;  /* 0x000000ffff937224 */ /* 0x000fe400078e008e */
[C---:B------:R-:W-:Y:S01]  /*139e0*/  FMUL R84, R2.reuse, R85 ;  /* 0x0000005502547220 */ /* 0x040fe20000400000 */
[----:B------:R-:W-:Y:S01]  /*139f0*/  FSEL R119, R57, R119, P1 ;  /* 0x0000007739777208 */ /* 0x000fe20000800000 */
[C---:B------:R-:W-:Y:S01]  /*13a00*/  FMUL R98, R2.reuse, R49 ;  /* 0x0000003102627220 */ /* 0x040fe20000400000 */
[----:B------:R-:W-:Y:S01]  /*13a10*/  FSEL R183, R183, R146, P1 ;  /* 0x00000092b7b77208 */ /* 0x000fe20000800000 */
[C---:B------:R-:W-:Y:S01]  /*13a20*/  FMUL R85, R2.reuse, R104 ;  /* 0x0000006802557220 */ /* 0x040fe20000400000 */
[----:B------:R-:W-:Y:S01]  /*13a30*/  FSEL R113, R113, R163, P1 ;  /* 0x000000a371717208 */ /* 0x000fe20000800000 */
[----:B------:R-:W-:Y:S01]  /*13a40*/  FMUL R57, R2, R24 ;  /* 0x0000001802397220 */ /* 0x000fe20000400000 */
[----:B------:R-:W-:Y:S01]  /*13a50*/  FSEL R133, R133, R58, P1 ;  /* 0x0000003a85857208 */ /* 0x000fe20000800000 */
[----:B------:R-:W-:-:S02]  /*13a60*/  IMAD.MOV.U32 R49, RZ, RZ, R150 ;  /* 0x000000ffff317224 */ /* 0x000fc400078e0096 */
[----:B------:R-:W-:Y:S01]  /*13a70*/  FMUL R163, R82, 0.25 ;  /* 0x3e80000052a37820 */ /* 0x000fe20000400000 */
[----:B------:R-:W-:Y:S02]  /*13a80*/  IMAD.MOV.U32 R146, RZ, RZ, R135 ;  /* 0x000000ffff927224 */ /* 0x000fe400078e0087 */
[----:B------:R-:W-:Y:S01]  /*13a90*/  IMAD.MOV.U32 R104, RZ, RZ, R23 ;  /* 0x000000ffff687224 */ /* 0x000fe200078e0017 */
[----:B------:R-:W-:Y:S01]  /*13aa0*/  MOV R23, R3 ;  /* 0x0000000300177202 */ /* 0x000fe20000000f00 */
[----:B------:R-:W-:Y:S02]  /*13ab0*/  IMAD.MOV.U32 R58, RZ, RZ, R174 ;  /* 0x000000ffff3a7224 */ /* 0x000fe400078e00ae */
[----:B------:R-:W-:Y:S01]  /*13ac0*/  FMUL R174, R134, 0.25 ;  /* 0x3e80000086ae7820 */ /* 0x000fe20000400000 */
[----:B------:R-:W-:Y:S01]  /*13ad0*/  IMAD.MOV.U32 R24, RZ, RZ, R139 ;  /* 0x000000ffff187224 */ /* 0x000fe200078e008b */
[----:B------:R-:W-:Y:S01]  /*13ae0*/  MOV R143, R91 ;  /* 0x0000005b008f7202 */ /* 0x000fe20000000f00 */
[----:B------:R-:W-:-:S02]  /*13af0*/  IMAD.MOV.U32 R150, RZ, RZ, R130 ;  /* 0x000000ffff967224 */ /* 0x000fc400078e0082 */
[----:B------:R-:W-:Y:S02]  /*13b00*/  IMAD.MOV.U32 R139, RZ, RZ, R99 ;  /* 0x000000ffff8b7224 */ /* 0x000fe400078e0063 */
[----:B------:R-:W-:Y:S02]  /*13b10*/  IMAD.MOV.U32 R3, RZ, RZ, R147 ;  /* 0x000000ffff037224 */ /* 0x000fe400078e0093 */
[----:B------:R-:W-:Y:S01]  /*13b20*/  FMUL R172, R126, 0.25 ;  /* 0x3e8000007eac7820 */ /* 0x000fe20000400000 */
[----:B------:R-:W-:Y:S02]  /*13b30*/  IMAD.MOV.U32 R138, RZ, RZ, R90 ;  /* 0x000000ffff8a7224 */ /* 0x000fe400078e005a */
[----:B------:R-:W-:Y:S02]  /*13b40*/  IMAD.MOV.U32 R147, RZ, RZ, R151 ;  /* 0x000000ffff937224 */ /* 0x000fe400078e0097 */
[----:B------:R-:W-:Y:S01]  /*13b50*/  IMAD.MOV.U32 R151, RZ, RZ, R146 ;  /* 0x000000ffff977224 */ /* 0x000fe200078e0092 */
[----:B------:R-:W-:Y:S01]  /*13b60*/  FSEL R163, R163, R82, P1 ;  /* 0x00000052a3a37208 */ /* 0x000fe20000800000 */
[----:B------:R-:W-:-:S02]  /*13b70*/  IMAD.MOV.U32 R142, RZ, RZ, R94 ;  /* 0x000000ffff8e7224 */ /* 0x000fc400078e005e */
[----:B------:R-:W-:Y:S01]  /*13b80*/  @!P6 FMUL R32, R32, 16777216 ;  /* 0x4b8000002020e820 */ /* 0x000fe20000400000 */
[----:B------:R-:W-:Y:S02]  /*13b90*/  IMAD.MOV.U32 R146, RZ, RZ, R150 ;  /* 0x000000ffff927224 */ /* 0x000fe400078e0096 */
[----:B------:R-:W-:Y:S01]  /*13ba0*/  FMUL R173, R127, 0.25 ;  /* 0x3e8000007fad7820 */ /* 0x000fe20000400000 */
[----:B------:R-:W-:Y:S01]  /*13bb0*/  IMAD.MOV.U32 R150, RZ, RZ, R139 ;  /* 0x000000ffff967224 */ /* 0x000fe200078e008b */
[----:B------:R-:W-:Y:S01]  /*13bc0*/  FSEL R174, R174, R134, P1 ;  /* 0x00000086aeae7208 */ /* 0x000fe20000800000 */
[----:B------:R-:W-:Y:S02]  /*13bd0*/  IMAD.MOV.U32 R82, RZ, RZ, R144 ;  /* 0x000000ffff527224 */ /* 0x000fe400078e0090 */
[----:B------:R-:W-:Y:S01]  /*13be0*/  @!P6 FMUL R38, R38, 16777216 ;  /* 0x4b8000002626e820 */ /* 0x000fe20000400000 */
[----:B------:R-:W-:Y:S02]  /*13bf0*/  IMAD.MOV.U32 R130, RZ, RZ, R86 ;  /* 0x000000ffff827224 */ /* 0x000fe400078e0056 */
[----:B------:R-:W-:Y:S01]  /*13c00*/  IMAD.MOV.U32 R139, RZ, RZ, R143 ;  /* 0x000000ffff8b7224 */ /* 0x000fe200078e008f */
[----:B------:R-:W-:Y:S01]  /*13c10*/  MOV R143, R138 ;  /* 0x0000008a008f7202 */ /* 0x000fe20000000f00 */
[----:B------:R-:W-:-:S02]  /*13c20*/  IMAD.MOV.U32 R134, RZ, RZ, R58 ;  /* 0x000000ffff867224 */ /* 0x000fc400078e003a */
[----:B------:R-:W-:Y:S01]  /*13c30*/  FMUL R132, R59, 0.25 ;  /* 0x3e8000003b847820 */ /* 0x000fe20000400000 */
[----:B------:R-:W-:Y:S02]  /*13c40*/  IMAD.MOV.U32 R144, RZ, RZ, R140 ;  /* 0x000000ffff907224 */ /* 0x000fe400078e008c */
[----:B------:R-:W-:Y:S01]  /*13c50*/  FMUL R157, R67, 0.25 ;  /* 0x3e800000439d7820 */ /* 0x000fe20000400000 */
[----:B------:R-:W-:Y:S01]  /*13c60*/  FSEL R172, R172, R126, P1 ;  /* 0x0000007eacac7208 */ /* 0x000fe20000800000 */
[----:B------:R-:W-:Y:S01]  /*13c70*/  IMAD.MOV.U32 R140, RZ, RZ, R187 ;  /* 0x000000ffff8c7224 */ /* 0x000fe200078e00bb */
[----:B------:R-:W-:Y:S01]  /*13c80*/  MOV R126, R149 ;  /* 0x00000095007e7202 */ /* 0x000fe20000000f00 */
[----:B------:R-:W-:Y:S02]  /*13c90*/  IMAD.MOV.U32 R138, RZ, RZ, R142 ;  /* 0x000000ffff8a7224 */ /* 0x000fe400078e008e */
[----:B------:R-:W-:Y:S01]  /*13ca0*/  @!P6 FMUL R28, R28, 16777216 ;  /* 0x4b8000001c1ce820 */ /* 0x000fe20000400000 */
[----:B------:R-:W-:Y:S01]  /*13cb0*/  @!P6 FMUL R34, R34, 16777216 ;  /* 0x4b8000002222e820 */ /* 0x000fe20000400000 */
[----:B------:R-:W-:Y:S01]  /*13cc0*/  FMUL R187, R2, R32 ;  /* 0x0000002002bb7220 */ /* 0x000fe20000400000 */
[----:B------:R-:W-:Y:S01]  /*13cd0*/  IMAD.MOV.U32 R142, RZ, RZ, R131 ;  /* 0x000000ffff8e7224 */ /* 0x000fe200078e0083 */
[----:B------:R-:W-:Y:S01]  /*13ce0*/  MOV R149, R186 ;  /* 0x000000ba00957202 */ /* 0x000fe20000000f00 */
[----:B------:R-:W-:Y:S01]  /*13cf0*/  @!P6 FMUL R29, R29, 16777216 ;  /* 0x4b8000001d1de820 */ /* 0x000fe20000400000 */
[----:B------:R-:W-:Y:S01]  /*13d00*/  @!P6 FMUL R52, R52, 16777216 ;  /* 0x4b8000003434e820 */ /* 0x000fe20000400000 */
[----:B------:R-:W-:Y:S01]  /*13d10*/  IMAD.MOV.U32 R131, RZ, RZ, R130 ;  /* 0x000000ffff837224 */ /* 0x000fe200078e0082 */
[----:B------:R-:W-:Y:S01]  /*13d20*/  FSEL R173, R173, R127, P1 ;  /* 0x0000007fadad7208 */ /* 0x000fe20000800000 */
[----:B------:R-:W-:-:S02]  /*13d30*/  IMAD.MOV.U32 R32, RZ, RZ, R147 ;  /* 0x000000ffff207224 */ /* 0x000fc400078e0093 */
[----:B------:R-:W-:Y:S01]  /*13d40*/  @!P6 FMUL R39, R39, 16777216 ;  /* 0x4b8000002727e820 */ /* 0x000fe20000400000 */
[----:B------:R-:W-:Y:S01]  /*13d50*/  @!P6 FMUL R35, R35, 16777216 ;  /* 0x4b8000002323e820 */ /* 0x000fe20000400000 */
[----:B------:R-:W-:Y:S02]  /*13d60*/  IMAD.MOV.U32 R130, RZ, RZ, R134 ;  /* 0x000000ffff827224 */ /* 0x000fe400078e0086 */
[----:B------:R-:W-:Y:S01]  /*13d70*/  FMUL R147, R2, R38 ;  /* 0x0000002602937220 */ /* 0x000fe20000400000 */
[----:B------:R-:W-:Y:S01]  /*13d80*/  FMUL R136, R66, 0.25 ;  /* 0x3e80000042887820 */ /* 0x000fe20000400000 */
[----:B------:R-:W-:Y:S01]  /*13d90*/  FMUL R137, R71, 0.25 ;  /* 0x3e80000047897820 */ /* 0x000fe20000400000 */
[----:B------:R-:W-:Y:S02]  /*13da0*/  IMAD.MOV.U32 R127, RZ, RZ, R62 ;  /* 0x000000ffff7f7224 */ /* 0x000fe400078e003e */
[----:B------:R-:W-:Y:S01]  /*13db0*/  @!P6 FMUL R30, R30, 16777216 ;  /* 0x4b8000001e1ee820 */ /* 0x000fe20000400000 */
[----:B------:R-:W-:Y:S01]  /*13dc0*/  @!P6 FMUL R31, R31, 16777216 ;  /* 0x4b8000001f1fe820 */ /* 0x000fe20000400000 */
[----:B------:R-:W-:Y:S01]  /*13dd0*/  IMAD.MOV.U32 R38, RZ, RZ, R148 ;  /* 0x000000ffff267224 */ /* 0x000fe200078e0094 */
[----:B------:R-:W-:Y:S01]  /*13de0*/  FSEL R132, R132, R59, P1 ;  /* 0x0000003b84847208 */ /* 0x000fe20000800000 */
[----:B------:R-:W-:Y:S01]  /*13df0*/  FMUL R125, R70, 0.25 ;  /* 0x3e800000467d7820 */ /* 0x000fe20000400000 */
[----:B------:R-:W-:Y:S01]  /*13e00*/  FSEL R157, R157, R67, P1 ;  /* 0x000000439d9d7208 */ /* 0x000fe20000800000 */
[----:B------:R-:W-:Y:S01]  /*13e10*/  @!P6 FMUL R44, R44, 16777216 ;  /* 0x4b8000002c2ce820 */ /* 0x000fe20000400000 */
[----:B------:R-:W-:Y:S01]  /*13e20*/  @!P6 FMUL R42, R42, 16777216 ;  /* 0x4b8000002a2ae820 */ /* 0x000fe20000400000 */
[----:B------:R-:W-:Y:S01]  /*13e30*/  FMUL R58, R2, R28 ;  /* 0x0000001c023a7220 */ /* 0x000fe20000400000 */
[----:B------:R-:W-:-:S02]  /*13e40*/  IMAD.MOV.U32 R135, RZ, RZ, R95 ;  /* 0x000000ffff877224 */ /* 0x000fc400078e005f */
[----:B------:R-:W-:Y:S01]  /*13e50*/  FMUL R148, R2, R34 ;  /* 0x0000002202947220 */ /* 0x000fe20000400000 */
[----:B------:R-:W-:Y:S01]  /*13e60*/  @!P6 FMUL R40, R40, 16777216 ;  /* 0x4b8000002828e820 */ /* 0x000fe20000400000 */
[----:B------:R-:W-:Y:S01]  /*13e70*/  @!P6 FMUL R41, R41, 16777216 ;  /* 0x4b8000002929e820 */ /* 0x000fe20000400000 */
[C---:B------:R-:W-:Y:S01]  /*13e80*/  FMUL R59, R2.reuse, R29 ;  /* 0x0000001d023b7220 */ /* 0x040fe20000400000 */
[----:B------:R-:W-:Y:S01]  /*13e90*/  FMUL R99, R2, R52 ;  /* 0x0000003402637220 */ /* 0x000fe20000400000 */
[----:B------:R-:W-:Y:S01]  /*13ea0*/  MOV R28, R146 ;  /* 0x00000092001c7202 */ /* 0x000fe20000000f00 */
[----:B------:R-:W-:Y:S02]  /*13eb0*/  IMAD.MOV.U32 R34, RZ, RZ, R145 ;  /* 0x000000ffff227224 */ /* 0x000fe400078e0091 */
[----:B------:R-:W-:Y:S01]  /*13ec0*/  @!P6 FMUL R37, R37, 16777216 ;  /* 0x4b8000002525e820 */ /* 0x000fe20000400000 */
[----:B------:R-:W-:Y:S01]  /*13ed0*/  @!P6 FMUL R77, R77, 16777216 ;  /* 0x4b8000004d4de820 */ /* 0x000fe20000400000 */
[----:B------:R-:W-:Y:S01]  /*13ee0*/  @!P6 FMUL R55, R55, 16777216 ;  /* 0x4b8000003737e820 */ /* 0x000fe20000400000 */
[----:B------:R-:W-:-:S02]  /*13ef0*/  IMAD.MOV.U32 R29, RZ, RZ, R151 ;  /* 0x000000ffff1d7224 */ /* 0x000fc400078e0097 */
[C---:B------:R-:W-:Y:S01]  /*13f00*/  FMUL R145, R2.reuse, R39 ;  /* 0x0000002702917220 */ /* 0x040fe20000400000 */
[----:B------:R-:W-:Y:S02]  /*13f10*/  IMAD.MOV.U32 R52, RZ, RZ, R149 ;  /* 0x000000ffff347224 */ /* 0x000fe400078e0095 */
[----:B------:R-:W-:Y:S01]  /*13f20*/  FMUL R146, R2, R35 ;  /* 0x0000002302927220 */ /* 0x000fe20000400000 */
[----:B------:R-:W-:Y:S01]  /*13f30*/  @!P6 FMUL R45, R45, 16777216 ;  /* 0x4b8000002d2de820 */ /* 0x000fe20000400000 */
[----:B------:R-:W-:Y:S01]  /*13f40*/  @!P6 FMUL R120, R120, 16777216 ;  /* 0x4b8000007878e820 */ /* 0x000fe20000400000 */
[----:B------:R-:W-:Y:S01]  /*13f50*/  @!P6 FMUL R121, R121, 16777216 ;  /* 0x4b8000007979e820 */ /* 0x000fe20000400000 */
[----:B------:R-:W-:Y:S01]  /*13f60*/  @!P6 FMUL R162, R162, 16777216 ;  /* 0x4b800000a2a2e820 */ /* 0x000fe20000400000 */
[----:B------:R-:W-:Y:S01]  /*13f70*/  @!P6 FMUL R163, R163, 16777216 ;  /* 0x4b800000a3a3e820 */ /* 0x000fe20000400000 */
[----:B------:R-:W-:Y:S02]  /*13f80*/  IMAD.MOV.U32 R134, RZ, RZ, R127 ;  /* 0x000000ffff867224 */ /* 0x000fe400078e007f */
[C---:B------:R-:W-:Y:S01]  /*13f90*/  FMUL R151, R2.reuse, R30 ;  /* 0x0000001e02977220 */ /* 0x040fe20000400000 */
[----:B------:R-:W-:Y:S01]  /*13fa0*/  FMUL R149, R2, R31 ;  /* 0x0000001f02957220 */ /* 0x000fe20000400000 */
[----:B------:R-:W-:Y:S01]  /*13fb0*/  MOV R39, R130 ;  /* 0x0000008200277202 */ /* 0x000fe20000000f00 */
[----:B------:R-:W-:Y:S01]  /*13fc0*/  IMAD.MOV.U32 R35, RZ, RZ, R144 ;  /* 0x000000ffff237224 */ /* 0x000fe200078e0090 */
[----:B------:R-:W-:Y:S01]  /*13fd0*/  FSEL R136, R136, R66, P1 ;  /* 0x0000004288887208 */ /* 0x000fe20000800000 */
[----:B------:R-:W-:Y:S01]  /*13fe0*/  @!P6 FMUL R25, R25, 16777216 ;  /* 0x4b8000001919e820 */ /* 0x000fe20000400000 */
[----:B------:R-:W-:Y:S01]  /*13ff0*/  FSEL R137, R137, R71, P1 ;  /* 0x0000004789897208 */ /* 0x000fe20000800000 */
[----:B------:R-:W-:Y:S01]  /*14000*/  @!P6 FMUL R124, R124, 16777216 ;  /* 0x4b8000007c7ce820 */ /* 0x000fe20000400000 */
[----:B------:R-:W-:Y:S01]  /*14010*/  FMUL R67, R2, R44 ;  /* 0x0000002c02437220 */ /* 0x000fe20000400000 */
[----:B------:R-:W-:-:S02]  /*14020*/  IMAD.MOV.U32 R127, RZ, RZ, R126 ;  /* 0x000000ffff7f7224 */ /* 0x000fc400078e007e */
[----:B------:R-:W-:Y:S01]  /*14030*/  FMUL R144, R2, R42 ;  /* 0x0000002a02907220 */ /* 0x000fe20000400000 */
[----:B------:R-:W-:Y:S01]  /*14040*/  IMAD.MOV.U32 R30, RZ, RZ, R152 ;  /* 0x000000ffff1e7224 */ /* 0x000fe200078e0098 */
[----:B------:R-:W-:Y:S01]  /*14050*/  FSEL R125, R125, R70, P1 ;  /* 0x000000467d7d7208 */ /* 0x000fe20000800000 */
[----:B------:R-:W-:Y:S02]  /*14060*/  IMAD.MOV.U32 R31, RZ, RZ, R135 ;  /* 0x000000ffff1f7224 */ /* 0x000fe400078e0087 */
[----:B------:R-:W-:Y:S01]  /*14070*/  @!P6 FMUL R116, R116, 16777216 ;  /* 0x4b8000007474e820 */ /* 0x000fe20000400000 */
[----:B------:R-:W-:Y:S01]  /*14080*/  @!P6 FMUL R157, R157, 16777216 ;  /* 0x4b8000009d9de820 */ /* 0x000fe20000400000 */
[----:B------:R-:W-:Y:S01]  /*14090*/  @!P6 FMUL R169, R169, 16777216 ;  /* 0x4b800000a9a9e820 */ /* 0x000fe20000400000 */
[C---:B------:R-:W-:Y:S01]  /*140a0*/  FMUL R71, R2.reuse, R40 ;  /* 0x0000002802477220 */ /* 0x040fe20000400000 */
[C---:B------:R-:W-:Y:S01]  /*140b0*/  FMUL R66, R2.reuse, R41 ;  /* 0x0000002902427220 */ /* 0x040fe20000400000 */
[----:B------:R-:W-:Y:S01]  /*140c0*/  MOV R126, R82 ;  /* 0x00000052007e7202 */ /* 0x000fe20000000f00 */
[----:B------:R-:W-:Y:S01]  /*140d0*/  IMAD.MOV.U32 R44, RZ, RZ, R131 ;  /* 0x000000ffff2c7224 */ /* 0x000fe200078e0083 */
[----:B------:R-:W-:Y:S01]  /*140e0*/  MOV R42, R128 ;  /* 0x00000080002a7202 */ /* 0x000fe20000000f00 */
[C---:B------:R-:W-:Y:S01]  /*140f0*/  FMUL R70, R2.reuse, R37 ;  /* 0x0000002502467220 */ /* 0x040fe20000400000 */
[----:B------:R-:W-:Y:S01]  /*14100*/  FMUL R90, R2, R77 ;  /* 0x0000004d025a7220 */ /* 0x000fe20000400000 */
[----:B------:R-:W-:-:S02]  /*14110*/  IMAD.MOV.U32 R40, RZ, RZ, R138 ;  /* 0x000000ffff287224 */ /* 0x000fc400078e008a */
[----:B------:R-:W-:Y:S01]  /*14120*/  FMUL R131, R2, R55 ;  /* 0x0000003702837220 */ /* 0x000fe20000400000 */
[----:B------:R-:W-:Y:S02]  /*14130*/  IMAD.MOV.U32 R41, RZ, RZ, R142 ;  /* 0x000000ffff297224 */ /* 0x000fe400078e008e */
[----:B------:R-:W-:Y:S01]  /*14140*/  @!P6 FMUL R158, R158, 16777216 ;  /* 0x4b8000009e9ee820 */ /* 0x000fe20000400000 */
[----:B------:R-:W-:Y:S01]  /*14150*/  @!P6 FMUL R173, R173, 16777216 ;  /* 0x4b800000adade820 */ /* 0x000fe20000400000 */
[----:B------:R-:W-:Y:S01]  /*14160*/  @!P6 FMUL R174, R174, 16777216 ;  /* 0x4b800000aeaee820 */ /* 0x000fe20000400000 */
[C---:B------:R-:W-:Y:S01]  /*14170*/  FMUL R62, R2.reuse, R45 ;  /* 0x0000002d023e7220 */ /* 0x040fe20000400000 */
[----:B------:R-:W-:Y:S02]  /*14180*/  IMAD.MOV.U32 R37, RZ, RZ, R143 ;  /* 0x000000ffff257224 */ /* 0x000fe400078e008f */
[C---:B------:R-:W-:Y:S01]  /*14190*/  FMUL R77, R2.reuse, R120 ;  /* 0x00000078024d7220 */ /* 0x040fe20000400000 */
[C---:B------:R-:W-:Y:S01]  /*141a0*/  FMUL R142, R2.reuse, R121 ;  /* 0x00000079028e7220 */ /* 0x040fe20000400000 */
[C---:B------:R-:W-:Y:S01]  /*141b0*/  FMUL R55, R2.reuse, R162 ;  /* 0x000000a202377220 */ /* 0x040fe20000400000 */
[----:B------:R-:W-:Y:S01]  /*141c0*/  FMUL R138, R2, R163 ;  /* 0x000000a3028a7220 */ /* 0x000fe20000400000 */
[----:B------:R-:W-:Y:S01]  /*141d0*/  @!P6 FMUL R122, R122, 16777216 ;  /* 0x4b8000007a7ae820 */ /* 0x000fe20000400000 */
[----:B------:R-:W-:Y:S01]  /*141e0*/  @!P6 FMUL R123, R123, 16777216 ;  /* 0x4b8000007b7be820 */ /* 0x000fe20000400000 */
[----:B------:R-:W-:Y:S01]  /*141f0*/  FMUL R186, R2, R25 ;  /* 0x0000001902ba7220 */ /* 0x000fe20000400000 */
        /* <DEDUP_REMOVED lines=8> */
[----:B------:R-:W-:Y:S01]  /*14280*/  FMUL R25, R2, R169 ;  /* 0x000000a902197220 */ /* 0x000fe20000400000 */
        /* <DEDUP_REMOVED lines=9> */
[----:B------:R-:W-:Y:S01]  /*14320*/  FMUL R41, R2, R123 ;  /* 0x0000007b02297220 */ /* 0x000fe20000400000 */
[----:B------:R-:W-:Y:S01]  /*14330*/  IMAD.MOV.U32 R173, RZ, RZ, R162 ;  /* 0x000000ffffad7224 */ /* 0x000fe200078e00a2 */
[----:B------:R-:W-:Y:S01]  /*14340*/  MOV R162, R120 ;  /* 0x0000007800a27202 */ /* 0x000fe20000000f00 */
[----:B------:R-:W-:Y:S01]  /*14350*/  IMAD.MOV.U32 R163, RZ, RZ, R121 ;  /* 0x000000ffffa37224 */ /* 0x000fe200078e0079 */
[----:B------:R-:W-:Y:S01]  /*14360*/  BAR.SYNC.DEFER_BLOCKING 0x0 ;  /* 0x0000000000007b1d */ /* 0x000fe20000010000 */
[----:B------:R-:W-:Y:S01]  /*14370*/  FMUL R117, R156, 0.25 ;  /* 0x3e8000009c757820 */ /* 0x000fe20000400000 */
[----:B------:R-:W-:-:S04]  /*14380*/  F2FP.F16.F32.PACK_AB R8, R8, R9 ;  /* 0x000000090808723e */ /* 0x000fc800000000ff */
[----:B------:R-:W-:Y:S01]  /*14390*/  FSEL R117, R117, R156, P1 ;  /* 0x0000009c75757208 */ /* 0x000fe20000800000 */
[----:B------:R-:W-:Y:S01]  /*143a0*/  FMUL R156, R153, 0.25 ;  /* 0x3e800000999c7820 */ /* 0x000fe20000400000 */
[----:B------:R-:W0:Y:S01]  /*143b0*/  LDS.128 R120, [R18] ;  /* 0x0000000012787984 */ /* 0x000e220000000c00 */
[----:B------:R-:W-:Y:S02]  /*143c0*/  F2FP.F16.F32.PACK_AB R9, R10, R11 ;  /* 0x0000000b0a09723e */ /* 0x000fe400000000ff */
[----:B------:R-:W-:Y:S02]  /*143d0*/  F2FP.F16.F32.PACK_AB R10, R56, R73 ;  /* 0x00000049380a723e */ /* 0x000fe400000000ff */
[----:B------:R-:W-:Y:S01]  /*143e0*/  F2FP.F16.F32.PACK_AB R11, R57, R186 ;  /* 0x000000ba390b723e */ /* 0x000fe200000000ff */
[----:B------:R-:W-:Y:S01]  /*143f0*/  BAR.SYNC.DEFER_BLOCKING 0x0 ;  /* 0x0000000000007b1d */ /* 0x000fe20000010000 */
[----:B------:R-:W-:Y:S01]  /*14400*/  FSEL R156, R156, R153, P1 ;  /* 0x000000999c9c7208 */ /* 0x000fe20000800000 */
[----:B------:R-:W-:Y:S01]  /*14410*/  FMUL R153, R161, 0.25 ;  /* 0x3e800000a1997820 */ /* 0x000fe20000400000 */
[----:B------:R-:W-:-:S04]  /*14420*/  FMUL R159, R74, 0.25 ;  /* 0x3e8000004a9f7820 */ /* 0x000fc80000400000 */
[----:B------:R-:W-:Y:S01]  /*14430*/  FSEL R153, R153, R161, P1 ;  /* 0x000000a199997208 */ /* 0x000fe20000800000 */
[----:B------:R-:W-:Y:S01]  /*14440*/  FMUL R161, R75, 0.25 ;  /* 0x3e8000004ba17820 */ /* 0x000fe20000400000 */
[----:B------:R-:W-:Y:S01]  /*14450*/  FSEL R159, R159, R74, P1 ;  /* 0x0000004a9f9f7208 */ /* 0x000fe20000800000 */
[----:B------:R-:W-:-:S03]  /*14460*/  @!P6 FMUL R53, R53, 16777216 ;  /* 0x4b8000003535e820 */ /* 0x000fc60000400000 */
[----:B------:R-:W-:Y:S01]  /*14470*/  FSEL R161, R161, R75, P1 ;  /* 0x0000004ba1a17208 */ /* 0x000fe20000800000 */
[----:B------:R-:W-:Y:S01]  /*14480*/  STSM.16.M88.4 [R0], R8 ;  /* 0x0000000800007844 */ /* 0x000fe20000000200 */
        /* <DEDUP_REMOVED lines=13> */
[----:B------:R-:W-:Y:S01]  /*14560*/  FMUL R135, R2, R137 ;  /* 0x0000008902877220 */ /* 0x000fe20000400000 */
[----:B------:R-:W-:Y:S01]  /*14570*/  @!P6 FMUL R54, R54, 16777216 ;  /* 0x4b8000003636e820 */ /* 0x000fe20000400000 */
[----:B------:R-:W-:Y:S01]  /*14580*/  @!P6 FMUL R175, R175, 16777216 ;  /* 0x4b800000afafe820 */ /* 0x000fe20000400000 */
[C---:B------:R-:W-:Y:S01]  /*14590*/  FMUL R95, R2.reuse, R76 ;  /* 0x0000004c025f7220 */ /* 0x040fe20000400000 */
        /* <DEDUP_REMOVED lines=9> */
[----:B------:R-:W-:Y:S01]  /*14630*/  MOV R159, R34 ;  /* 0x00000022009f7202 */ /* 0x000fe20000000f00 */
[----:B------:R-:W-:-:S02]  /*14640*/  IMAD.MOV.U32 R164, RZ, RZ, R52 ;  /* 0x000000ffffa47224 */ /* 0x000fc400078e0034 */
[----:B------:R-:W-:Y:S01]  /*14650*/  @!P6 FMUL R118, R118, 16777216 ;  /* 0x4b8000007676e820 */ /* 0x000fe20000400000 */
[----:B------:R-:W-:Y:S01]  /*14660*/  @!P6 FMUL R119, R119, 16777216 ;  /* 0x4b8000007777e820 */ /* 0x000fe20000400000 */
[----:B------:R-:W-:Y:S02]  /*14670*/  IMAD.MOV.U32 R36, RZ, RZ, R139 ;  /* 0x000000ffff247224 */ /* 0x000fe400078e008b */
[----:B------:R-:W-:Y:S02]  /*14680*/  IMAD.MOV.U32 R117, RZ, RZ, R127 ;  /* 0x000000ffff757224 */ /* 0x000fe400078e007f */
[----:B------:R-:W-:Y:S02]  /*14690*/  IMAD.MOV.U32 R47, RZ, RZ, R129 ;  /* 0x000000ffff2f7224 */ /* 0x000fe400078e0081 */
[C---:B------:R-:W-:Y:S01]  /*146a0*/  FMUL R129, R2.reuse, R43 ;  /* 0x0000002b02817220 */ /* 0x040fe20000400000 */
[----:B------:R-:W-:Y:S02]  /*146b0*/  IMAD.MOV.U32 R161, RZ, RZ, R38 ;  /* 0x000000ffffa17224 */ /* 0x000fe400078e0026 */
[C---:B------:R-:W-:Y:S01]  /*146c0*/  FMUL R130, R2.reuse, R54 ;  /* 0x0000003602827220 */ /* 0x040fe20000400000 */
[C---:B------:R-:W-:Y:S01]  /*146d0*/  FMUL R43, R2.reuse, R175 ;  /* 0x000000af022b7220 */ /* 0x040fe20000400000 */
[C---:B------:R-:W-:Y:S01]  /*146e0*/  FMUL R54, R2.reuse, R165 ;  /* 0x000000a502367220 */ /* 0x040fe20000400000 */
[----:B------:R-:W-:Y:S01]  /*146f0*/  FMUL R38, R2, R172 ;  /* 0x000000ac02267220 */ /* 0x000fe20000400000 */
[----:B------:R-:W-:-:S02]  /*14700*/  IMAD.MOV.U32 R175, RZ, RZ, R164 ;  /* 0x000000ffffaf7224 */ /* 0x000fc400078e00a4 */
[C---:B------:R-:W-:Y:S01]  /*14710*/  FMUL R34, R2.reuse, R118 ;  /* 0x0000007602227220 */ /* 0x040fe20000400000 */
[----:B------:R-:W-:Y:S02]  /*14720*/  IMAD.MOV.U32 R165, RZ, RZ, R36 ;  /* 0x000000ffffa57224 */ /* 0x000fe400078e0024 */
[----:B------:R-:W-:Y:S01]  /*14730*/  FMUL R36, R2, R119 ;  /* 0x0000007702247220 */ /* 0x000fe20000400000 */
[----:B------:R-:W-:Y:S02]  /*14740*/  IMAD.MOV.U32 R172, RZ, RZ, R161 ;  /* 0x000000ffffac7224 */ /* 0x000fe400078e00a1 */
[----:B------:R-:W-:Y:S02]  /*14750*/  IMAD.MOV.U32 R164, RZ, RZ, R159 ;  /* 0x000000ffffa47224 */ /* 0x000fe400078e009f */
[----:B------:R-:W-:Y:S02]  /*14760*/  IMAD.MOV.U32 R161, RZ, RZ, R117 ;  /* 0x000000ffffa17224 */ /* 0x000fe400078e0075 */
[----:B------:R-:W-:Y:S01]  /*14770*/  IMAD.MOV.U32 R159, RZ, RZ, R116 ;  /* 0x000000ffff9f7224 */ /* 0x000fe200078e0074 */
[----:B------:R-:W-:Y:S01]  /*14780*/  BAR.SYNC.DEFER_BLOCKING 0x0 ;  /* 0x0000000000007b1d */ /* 0x000fe20000010000 */
[----:B------:R-:W-:Y:S01]  /*14790*/  @!P6 FMUL R72, R72, 16777216 ;  /* 0x4b8000004848e820 */ /* 0x000fe20000400000 */
[----:B------:R-:W-:-:S03]  /*147a0*/  @!P6 FMUL R81, R81, 16777216 ;  /* 0x4b8000005151e820 */ /* 0x000fc60000400000 */
[----:B------:R-:W-:Y:S01]  /*147b0*/  FMUL R72, R2, R72 ;  /* 0x0000004802487220 */ /* 0x000fe20000400000 */
[----:B------:R-:W-:Y:S01]  /*147c0*/  @!P6 FMUL R112, R112, 16777216 ;  /* 0x4b8000007070e820 */ /* 0x000fe20000400000 */
[----:B------:R-:W1:Y:S01]  /*147d0*/  LDS.128 R116, [R18] ;  /* 0x0000000012747984 */ /* 0x000e620000000c00 */
[----:B------:R-:W-:Y:S01]  /*147e0*/  @!P6 FMUL R166, R166, 16777216 ;  /* 0x4b800000a6a6e820 */ /* 0x000fe20000400000 */
[----:B------:R-:W-:Y:S01]  /*147f0*/  F2FP.F16.F32.PACK_AB R56, R19, R20 ;  /* 0x000000141338723e */ /* 0x000fe200000000ff */
[----:B------:R-:W-:Y:S01]  /*14800*/  FMUL R86, R2, R81 ;  /* 0x0000005102567220 */ /* 0x000fe20000400000 */
[----:B------:R-:W-:Y:S02]  /*14810*/  F2FP.F16.F32.PACK_AB R57, R21, R22 ;  /* 0x000000161539723e */ /* 0x000fe400000000ff */
[----:B------:R-:W-:Y:S02]  /*14820*/  F2FP.F16.F32.PACK_AB R58, R58, R72 ;  /* 0x000000483a3a723e */ /* 0x000fe400000000ff */
[----:B------:R-:W-:Y:S01]  /*14830*/  F2FP.F16.F32.PACK_AB R59, R59, R187 ;  /* 0x000000bb3b3b723e */ /* 0x000fe200000000ff */
[----:B------:R-:W-:Y:S01]  /*14840*/  BAR.SYNC.DEFER_BLOCKING 0x0 ;  /* 0x0000000000007b1d */ /* 0x000fe20000010000 */
[----:B------:R-:W-:Y:S01]  /*14850*/  @!P6 FMUL R48, R48, 16777216 ;  /* 0x4b8000003030e820 */ /* 0x000fe20000400000 */
[----:B------:R-:W-:Y:S01]  /*14860*/  @!P6 FMUL R103, R103, 16777216 ;  /* 0x4b8000006767e820 */ /* 0x000fe20000400000 */
[----:B------:R-:W-:Y:S01]  /*14870*/  FMUL R81, R2, R112 ;  /* 0x0000007002517220 */ /* 0x000fe20000400000 */
[----:B------:R-:W-:-:S02]  /*14880*/  IMAD.MOV.U32 R112, RZ, RZ, R3 ;  /* 0x000000ffff707224 */ /* 0x000fc400078e0003 */
[----:B------:R-:W-:Y:S01]  /*14890*/  @!P6 FMUL R171, R171, 16777216 ;  /* 0x4b800000ababe820 */ /* 0x000fe20000400000 */
[----:B------:R-:W-:Y:S01]  /*148a0*/  FMUL R3, R2, R166 ;  /* 0x000000a602037220 */ /* 0x000fe20000400000 */
[----:B------:R-:W-:Y:S01]  /*148b0*/  @!P6 FMUL R80, R80, 16777216 ;  /* 0x4b8000005050e820 */ /* 0x000fe20000400000 */
[----:B------:R-:W-:Y:S01]  /*148c0*/  @!P6 FMUL R105, R105, 16777216 ;  /* 0x4b8000006969e820 */ /* 0x000fe20000400000 */
[----:B------:R-:W-:Y:S01]  /*148d0*/  @!P6 FMUL R26, R26, 16777216 ;  /* 0x4b8000001a1ae820 */ /* 0x000fe20000400000 */
[----:B------:R-:W-:Y:S02]  /*148e0*/  IMAD.MOV.U32 R166, RZ, RZ, R28 ;  /* 0x000000ffffa67224 */ /* 0x000fe400078e001c */
[----:B------:R-:W-:Y:S01]  /*148f0*/  @!P6 FMUL R109, R109, 16777216 ;  /* 0x4b8000006d6de820 */ /* 0x000fe20000400000 */
[----:B------:R-:W-:Y:S01]  /*14900*/  @!P6 FMUL R102, R102, 16777216 ;  /* 0x4b8000006666e820 */ /* 0x000fe20000400000 */
[C---:B------:R-:W-:Y:S01]  /*14910*/  FMUL R63, R2.reuse, R48 ;  /* 0x00000030023f7220 */ /* 0x040fe20000400000 */
[----:B------:R-:W-:Y:S01]  /*14920*/  FMUL R28, R2, R103 ;  /* 0x00000067021c7220 */ /* 0x000fe20000400000 */
[----:B------:R-:W-:Y:S01]  /*14930*/  @!P6 FMUL R108, R108, 16777216 ;  /* 0x4b8000006c6ce820 */ /* 0x000fe20000400000 */
[----:B------:R-:W-:Y:S01]  /*14940*/  IMAD.MOV.U32 R48, RZ, RZ, R78 ;  /* 0x000000ffff307224 */ /* 0x000fe200078e004e */
[----:B------:R-:W-:Y:S01]  /*14950*/  MOV R103, R29 ;  /* 0x0000001d00677202 */ /* 0x000fe20000000f00 */
[----:B------:R-:W-:Y:S01]  /*14960*/  @!P6 FMUL R113, R113, 16777216 ;  /* 0x4b8000007171e820 */ /* 0x000fe20000400000 */
[----:B------:R-:W-:Y:S01]  /*14970*/  @!P6 FMUL R180, R180, 16777216 ;  /* 0x4b800000b4b4e820 */ /* 0x000fe20000400000 */
[C---:B------:R-:W-:Y:S01]  /*14980*/  FMUL R29, R2.reuse, R171 ;  /* 0x000000ab021d7220 */ /* 0x040fe20000400000 */
[----:B------:R2:W-:Y:S01]  /*14990*/  STSM.16.M88.4 [R0], R56 ;  /* 0x0000003800007844 */ /* 0x0005e20000000200 */
[C---:B------:R-:W-:Y:S01]  /*149a0*/  FMUL R91, R2.reuse, R80 ;  /* 0x00000050025b7220 */ /* 0x040fe20000400000 */
[C---:B------:R-:W-:Y:S01]  /*149b0*/  FMUL R82, R2.reuse, R105 ;  /* 0x0000006902527220 */ /* 0x040fe20000400000 */
[----:B------:R-:W-:Y:S01]  /*149c0*/  FMUL R152, R2, R26 ;  /* 0x0000001a02987220 */ /* 0x000fe20000400000 */
[----:B------:R-:W-:-:S02]  /*149d0*/  IMAD.MOV.U32 R171, RZ, RZ, R32 ;  /* 0x000000ffffab7224 */ /* 0x000fc400078e0020 */
[----:B------:R-:W-:Y:S01]  /*149e0*/  @!P6 FMUL R46, R46, 16777216 ;  /* 0x4b8000002e2ee820 */ /* 0x000fe20000400000 */
[----:B------:R-:W-:Y:S02]  /*149f0*/  IMAD.MOV.U32 R105, RZ, RZ, R83 ;  /* 0x000000ffff697224 */ /* 0x000fe400078e0053 */
[C---:B------:R-:W-:Y:S01]  /*14a00*/  FMUL R80, R2.reuse, R109 ;  /* 0x0000006d02507220 */ /* 0x040fe20000400000 */
[C---:B------:R-:W-:Y:S01]  /*14a10*/  FMUL R26, R2.reuse, R102 ;  /* 0x00000066021a7220 */ /* 0x040fe20000400000 */
[----:B------:R-:W-:Y:S01]  /*14a20*/  FMUL R83, R2, R108 ;  /* 0x0000006c02537220 */ /* 0x000fe20000400000 */
[----:B------:R-:W-:Y:S02]  /*14a30*/  IMAD.MOV.U32 R109, RZ, RZ, R23 ;  /* 0x000000ffff6d7224 */ /* 0x000fe400078e0017 */
[----:B------:R-:W-:Y:S01]  /*14a40*/  @!P6 FMUL R50, R50, 16777216 ;  /* 0x4b8000003232e820 */ /* 0x000fe20000400000 */
[----:B------:R-:W-:Y:S02]  /*14a50*/  IMAD.MOV.U32 R102, RZ, RZ, R48 ;  /* 0x000000ffff667224 */ /* 0x000fe400078e0030 */
[----:B------:R-:W-:Y:S01]  /*14a60*/  FMUL R78, R2, R113 ;  /* 0x00000071024e7220 */ /* 0x000fe20000400000 */
[----:B------:R-:W-:-:S02]  /*14a70*/  IMAD.MOV.U32 R108, RZ, RZ, R24 ;  /* 0x000000ffff6c7224 */ /* 0x000fc400078e0018 */
[C---:B------:R-:W-:Y:S01]  /*14a80*/  FMUL R48, R2.reuse, R180 ;  /* 0x000000b402307220 */ /* 0x040fe20000400000 */
[----:B------:R-:W-:Y:S01]  /*14a90*/  @!P6 FMUL R33, R33, 16777216 ;  /* 0x4b8000002121e820 */ /* 0x000fe20000400000 */
[----:B------:R-:W-:Y:S02]  /*14aa0*/  IMAD.MOV.U32 R113, RZ, RZ, R141 ;  /* 0x000000ffff717224 */ /* 0x000fe400078e008d */
[----:B------:R-:W-:Y:S01]  /*14ab0*/  FMUL R141, R2, R46 ;  /* 0x0000002e028d7220 */ /* 0x000fe20000400000 */
[----:B------:R-:W-:Y:S02]  /*14ac0*/  IMAD.MOV.U32 R180, RZ, RZ, R171 ;  /* 0x000000ffffb47224 */ /* 0x000fe400078e00ab */
[----:B------:R-:W-:Y:S01]  /*14ad0*/  @!P6 FMUL R51, R51, 16777216 ;  /* 0x4b8000003333e820 */ /* 0x000fe20000400000 */
[----:B------:R-:W-:Y:S02]  /*14ae0*/  IMAD.MOV.U32 R171, RZ, RZ, R112 ;  /* 0x000000ffffab7224 */ /* 0x000fe400078e0070 */
[----:B------:R-:W-:Y:S01]  /*14af0*/  @!P6 FMUL R181, R181, 16777216 ;  /* 0x4b800000b5b5e820 */ /* 0x000fe20000400000 */
[----:B------:R-:W-:-:S02]  /*14b00*/  IMAD.MOV.U32 R46, RZ, RZ, R140 ;  /* 0x000000ffff2e7224 */ /* 0x000fc400078e008c */
[C---:B------:R-:W-:Y:S01]  /*14b10*/  FMUL R140, R2.reuse, R50 ;  /* 0x00000032028c7220 */ /* 0x040fe20000400000 */
[----:B------:R-:W-:Y:S02]  /*14b20*/  IMAD.MOV.U32 R112, RZ, RZ, R109 ;  /* 0x000000ffff707224 */ /* 0x000fe400078e006d */
[----:B------:R-:W-:Y:S01]  /*14b30*/  FMUL R74, R2, R33 ;  /* 0x00000021024a7220 */ /* 0x000fe20000400000 */
[----:B------:R-:W-:Y:S02]  /*14b40*/  IMAD.MOV.U32 R109, RZ, RZ, R108 ;  /* 0x000000ffff6d7224 */ /* 0x000fe400078e006c */
[----:B------:R-:W-:Y:S01]  /*14b50*/  @!P6 FMUL R182, R182, 16777216 ;  /* 0x4b800000b6b6e820 */ /* 0x000fe20000400000 */
[----:B------:R-:W-:Y:S02]  /*14b60*/  IMAD.MOV.U32 R50, RZ, RZ, R45 ;  /* 0x000000ffff327224 */ /* 0x000fe400078e002d */
[----:B------:R-:W-:Y:S01]  /*14b70*/  IMAD.MOV.U32 R108, RZ, RZ, R105 ;  /* 0x000000ffff6c7224 */ /* 0x000fe200078e0069 */
[----:B------:R-:W-:Y:S01]  /*14b80*/  MOV R105, R104 ;  /* 0x0000006800697202 */ /* 0x000fe20000000f00 */
[----:B------:R-:W-:-:S02]  /*14b90*/  IMAD.MOV.U32 R33, RZ, RZ, R150 ;  /* 0x000000ffff217224 */ /* 0x000fc400078e0096 */
[C---:B------:R-:W-:Y:S01]  /*14ba0*/  FMUL R139, R2.reuse, R51 ;  /* 0x00000033028b7220 */ /* 0x040fe20000400000 */
[----:B------:R-:W-:Y:S02]  /*14bb0*/  IMAD.MOV.U32 R104, RZ, RZ, R49 ;  /* 0x000000ffff687224 */ /* 0x000fe400078e0031 */
[----:B------:R-:W-:Y:S01]  /*14bc0*/  @!P6 FMUL R27, R27, 16777216 ;  /* 0x4b8000001b1be820 */ /* 0x000fe20000400000 */
[----:B------:R-:W-:Y:S02]  /*14bd0*/  IMAD.MOV.U32 R51, RZ, RZ, R37 ;  /* 0x000000ffff337224 */ /* 0x000fe400078e0025 */
[----:B------:R-:W-:Y:S01]  /*14be0*/  FMUL R49, R2, R181 ;  /* 0x000000b502317220 */ /* 0x000fe20000400000 */
[----:B------:R-:W-:Y:S01]  /*14bf0*/  @!P6 FMUL R160, R160, 16777216 ;  /* 0x4b800000a0a0e820 */ /* 0x000fe20000400000 */
[----:B------:R-:W-:Y:S01]  /*14c00*/  @!P6 FMUL R167, R167, 16777216 ;  /* 0x4b800000a7a7e820 */ /* 0x000fe20000400000 */
[----:B------:R-:W-:Y:S01]  /*14c10*/  @!P6 FMUL R168, R168, 16777216 ;  /* 0x4b800000a8a8e820 */ /* 0x000fe20000400000 */
[----:B------:R-:W-:Y:S01]  /*14c20*/  @!P6 FMUL R170, R170, 16777216 ;  /* 0x4b800000aaaae820 */ /* 0x000fe20000400000 */
[----:B------:R-:W-:Y:S01]  /*14c30*/  @!P6 FMUL R183, R183, 16777216 ;  /* 0x4b800000b7b7e820 */ /* 0x000fe20000400000 */
[----:B------:R-:W-:-:S02]  /*14c40*/  IMAD.MOV.U32 R181, RZ, RZ, R50 ;  /* 0x000000ffffb57224 */ /* 0x000fc400078e0032 */
[----:B------:R-:W-:Y:S01]  /*14c50*/  FMUL R50, R2, R182 ;  /* 0x000000b602327220 */ /* 0x000fe20000400000 */
        /* <DEDUP_REMOVED lines=34> */
[C---:B------:R-:W-:Y:S01]  /*14e80*/  FMUL R150, R2.reuse, R27 ;  /* 0x0000001b02967220 */ /* 0x040fe20000400000 */
[----:B------:R-:W-:Y:S02]  /*14e90*/  IMAD.MOV.U32 R158, RZ, RZ, R51 ;  /* 0x000000ffff9e7224 */ /* 0x000fe400078e0033 */
        /* <DEDUP_REMOVED lines=43> */
[----:B------:R-:W-:Y:S01]  /*15150*/  IMAD.MOV.U32 R186, RZ, RZ, R112 ;  /* 0x000000ffffba7224 */ /* 0x000fe200078e0070 */
[----:B------:R-:W-:Y:S01]  /*15160*/  BAR.SYNC.DEFER_BLOCKING 0x0 ;  /* 0x0000000000007b1d */ /* 0x000fe20000010000 */
[----:B------:R-:W-:Y:S02]  /*15170*/  F2FP.F16.F32.PACK_AB R72, R201, R197 ;  /* 0x000000c5c948723e */ /* 0x000fe400000000ff */
[----:B------:R-:W-:-:S03]  /*15180*/  F2FP.F16.F32.PACK_AB R73, R198, R195 ;  /* 0x000000c3c649723e */ /* 0x000fc600000000ff */
[----:B------:R-:W3:Y:S01]  /*15190*/  LDS.128 R112, [R18] ;  /* 0x0000000012707984 */ /* 0x000ee20000000c00 */
[----:B------:R-:W-:Y:S02]  /*151a0*/  F2FP.F16.F32.PACK_AB R74, R74, R69 ;  /* 0x000000454a4a723e */ /* 0x000fe400000000ff */
[----:B------:R-:W-:Y:S01]  /*151b0*/  F2FP.F16.F32.PACK_AB R75, R75, R68 ;  /* 0x000000444b4b723e */ /* 0x000fe200000000ff */
[----:B------:R-:W-:Y:S06]  /*151c0*/  BAR.SYNC.DEFER_BLOCKING 0x0 ;  /* 0x0000000000007b1d */ /* 0x000fec0000010000 */
[----:B------:R-:W-:Y:S02]  /*151d0*/  STSM.16.M88.4 [R0], R72 ;  /* 0x0000004800007844 */ /* 0x000fe40000000200 */
[----:B------:R-:W-:Y:S01]  /*151e0*/  BAR.SYNC.DEFER_BLOCKING 0x0 ;  /* 0x0000000000007b1d */ /* 0x000fe20000010000 */
[----:B------:R-:W-:-:S02]  /*151f0*/  IMAD.MOV.U32 R179, RZ, RZ, R109 ;  /* 0x000000ffffb37224 */ /* 0x000fc400078e006d */
[----:B------:R-:W-:Y:S01]  /*15200*/  IMAD.MOV.U32 R178, RZ, RZ, R108 ;  /* 0x000000ffffb27224 */ /* 0x000fe200078e006c */
[----:B------:R-:W-:Y:S02]  /*15210*/  F2FP.F16.F32.PACK_AB R68, R202, R199 ;  /* 0x000000c7ca44723e */ /* 0x000fe400000000ff */
[----:B------:R-:W4:Y:S01]  /*15220*/  LDS.128 R108, [R18] ;  /* 0x00000000126c7984 */ /* 0x000f220000000c00 */
[----:B------:R-:W-:Y:S02]  /*15230*/  F2FP.F16.F32.PACK_AB R69, R200, R196 ;  /* 0x000000c4c845723e */ /* 0x000fe400000000ff */
[----:B------:R-:W-:Y:S02]  /*15240*/  F2FP.F16.F32.PACK_AB R70, R70, R65 ;  /* 0x000000414646723e */ /* 0x000fe400000000ff */
[----:B------:R-:W-:Y:S01]  /*15250*/  F2FP.F16.F32.PACK_AB R71, R71, R64 ;  /* 0x000000404747723e */ /* 0x000fe200000000ff */
[----:B------:R-:W-:Y:S06]  /*15260*/  BAR.SYNC.DEFER_BLOCKING 0x0 ;  /* 0x0000000000007b1d */ /* 0x000fec0000010000 */
[----:B------:R-:W-:Y:S02]  /*15270*/  STSM.16.M88.4 [R0], R68 ;  /* 0x0000004400007844 */ /* 0x000fe40000000200 */
[----:B------:R-:W-:Y:S01]  /*15280*/  BAR.SYNC.DEFER_BLOCKING 0x0 ;  /* 0x0000000000007b1d */ /* 0x000fe20000010000 */
[----:B------:R-:W-:Y:S01]  /*15290*/  MOV R177, R105 ;  /* 0x0000006900b17202 */ /* 0x000fe20000000f00 */
[----:B------:R-:W-:Y:S01]  /*152a0*/  IMAD.MOV.U32 R19, RZ, RZ, R104 ;  /* 0x000000ffff137224 */ /* 0x000fe200078e0068 */
[----:B------:R-:W-:-:S03]  /*152b0*/  F2FP.F16.F32.PACK_AB R64, R209, R205 ;  /* 0x000000cdd140723e */ /* 0x000fc600000000ff */
[----:B------:R-:W5:Y:S01]  /*152c0*/  LDS.128 R104, [R18] ;  /* 0x0000000012687984 */ /* 0x000f620000000c00 */
[----:B------:R-:W-:Y:S02]  /*152d0*/  F2FP.F16.F32.PACK_AB R65, R206, R203 ;  /* 0x000000cbce41723e */ /* 0x000fe400000000ff */
[----:B------:R-:W-:Y:S02]  /*152e0*/  F2FP.F16.F32.PACK_AB R66, R66, R61 ;  /* 0x0000003d4242723e */ /* 0x000fe400000000ff */
[----:B------:R-:W-:Y:S01]  /*152f0*/  F2FP.F16.F32.PACK_AB R67, R67, R60 ;  /* 0x0000003c4343723e */ /* 0x000fe200000000ff */
[----:B------:R-:W-:Y:S06]  /*15300*/  BAR.SYNC.DEFER_BLOCKING 0x0 ;  /* 0x0000000000007b1d */ /* 0x000fec0000010000 */
[----:B------:R0:W-:Y:S01]  /*15310*/  STSM.16.M88.4 [R0], R64 ;  /* 0x0000004000007844 */ /* 0x0001e20000000200 */
[----:B------:R-:W-:Y:S01]  /*15320*/  IMAD.MOV.U32 R184, RZ, RZ, R103 ;  /* 0x000000ffffb87224 */ /* 0x000fe200078e0067 */
[----:B------:R-:W-:-:S02]  /*15330*/  MOV R176, R102 ;  /* 0x0000006600b07202 */ /* 0x000fc40000000f00 */
[----:B------:R-:W-:Y:S02]  /*15340*/  F2FP.F16.F32.PACK_AB R62, R62, R101 ;  /* 0x000000653e3e723e */ /* 0x000fe400000000ff */
[----:B------:R-:W-:Y:S01]  /*15350*/  F2FP.F16.F32.PACK_AB R63, R63, R100 ;  /* 0x000000643f3f723e */ /* 0x000fe200000000ff */
[----:B------:R-:W-:Y:S01]  /*15360*/  BAR.SYNC.DEFER_BLOCKING 0x0 ;  /* 0x0000000000007b1d */ /* 0x000fe20000010000 */
[----:B------:R-:W-:Y:S02]  /*15370*/  F2FP.F16.F32.PACK_AB R60, R210, R207 ;  /* 0x000000cfd23c723e */ /* 0x000fe400000000ff */
[----:B------:R-:W-:-:S03]  /*15380*/  F2FP.F16.F32.PACK_AB R61, R208, R204 ;  /* 0x000000ccd03d723e */ /* 0x000fc600000000ff */
[----:B------:R-:W5:Y:S02]  /*15390*/  LDS.128 R100, [R18] ;  /* 0x0000000012647984 */ /* 0x000f640000000c00 */
[----:B------:R-:W-:Y:S06]  /*153a0*/  BAR.SYNC.DEFER_BLOCKING 0x0 ;  /* 0x0000000000007b1d */ /* 0x000fec0000010000 */
[----:B------:R1:W-:Y:S01]  /*153b0*/  STSM.16.M88.4 [R0], R60 ;  /* 0x0000003c00007844 */ /* 0x0003e20000000200 */
[----:B--2---:R-:W-:Y:S02]  /*153c0*/  F2FP.F16.F32.PACK_AB R58, R98, R99 ;  /* 0x00000063623a723e */ /* 0x004fe400000000ff */
[----:B------:R-:W-:Y:S01]  /*153d0*/  F2FP.F16.F32.PACK_AB R59, R96, R97 ;  /* 0x00000061603b723e */ /* 0x000fe200000000ff */
[----:B------:R-:W-:Y:S01]  /*153e0*/  BAR.SYNC.DEFER_BLOCKING 0x0 ;  /* 0x0000000000007b1d */ /* 0x000fe20000010000 */
[----:B------:R-:W-:-:S02]  /*153f0*/  F2FP.F16.F32.PACK_AB R56, R217, R213 ;  /* 0x000000d5d938723e */ /* 0x000fc400000000ff */
[----:B------:R-:W-:-:S03]  /*15400*/  F2FP.F16.F32.PACK_AB R57, R214, R211 ;  /* 0x000000d3d639723e */ /* 0x000fc600000000ff */
[----:B------:R-:W2:Y:S02]  /*15410*/  LDS.128 R96, [R18] ;  /* 0x0000000012607984 */ /* 0x000ea40000000c00 */
[----:B------:R-:W-:Y:S06]  /*15420*/  BAR.SYNC.DEFER_BLOCKING 0x0 ;  /* 0x0000000000007b1d */ /* 0x000fec0000010000 */
[----:B------:R3:W-:Y:S01]  /*15430*/  STSM.16.M88.4 [R0], R56 ;  /* 0x0000003800007844 */ /* 0x0007e20000000200 */
[----:B------:R-:W-:Y:S02]  /*15440*/  F2FP.F16.F32.PACK_AB R10, R94, R95 ;  /* 0x0000005f5e0a723e */ /* 0x000fe400000000ff */
[----:B------:R-:W-:Y:S01]  /*15450*/  F2FP.F16.F32.PACK_AB R11, R92, R93 ;  /* 0x0000005d5c0b723e */ /* 0x000fe200000000ff */
[----:B------:R-:W-:Y:S01]  /*15460*/  BAR.SYNC.DEFER_BLOCKING 0x0 ;  /* 0x0000000000007b1d */ /* 0x000fe20000010000 */
[----:B------:R-:W-:-:S02]  /*15470*/  F2FP.F16.F32.PACK_AB R8, R218, R215 ;  /* 0x000000d7da08723e */ /* 0x000fc400000000ff */
[----:B------:R-:W-:-:S03]  /*15480*/  F2FP.F16.F32.PACK_AB R9, R216, R212 ;  /* 0x000000d4d809723e */ /* 0x000fc600000000ff */
[----:B------:R-:W2:Y:S02]  /*15490*/  LDS.128 R92, [R18] ;  /* 0x00000000125c7984 */ /* 0x000ea40000000c00 */
[----:B------:R-:W-:Y:S06]  /*154a0*/  BAR.SYNC.DEFER_BLOCKING 0x0 ;  /* 0x0000000000007b1d */ /* 0x000fec0000010000 */
[----:B------:R4:W-:Y:S01]  /*154b0*/  STSM.16.M88.4 [R0], R8 ;  /* 0x0000000800007844 */ /* 0x0009e20000000200 */
[----:B0-----:R-:W-:Y:S02]  /*154c0*/  F2FP.F16.F32.PACK_AB R66, R90, R91 ;  /* 0x0000005b5a42723e */ /* 0x001fe400000000ff */
[----:B------:R-:W-:Y:S01]  /*154d0*/  F2FP.F16.F32.PACK_AB R67, R88, R89 ;  /* 0x000000595843723e */ /* 0x000fe200000000ff */
[----:B------:R-:W-:Y:S01]  /*154e0*/  BAR.SYNC.DEFER_BLOCKING 0x0 ;  /* 0x0000000000007b1d */ /* 0x000fe20000010000 */
[----:B------:R-:W-:-:S02]  /*154f0*/  F2FP.F16.F32.PACK_AB R64, R225, R221 ;  /* 0x000000dde140723e */ /* 0x000fc400000000ff */
[----:B------:R-:W-:-:S03]  /*15500*/  F2FP.F16.F32.PACK_AB R65, R222, R219 ;  /* 0x000000dbde41723e */ /* 0x000fc600000000ff */
[----:B------:R-:W0:Y:S02]  /*15510*/  LDS.128 R88, [R18] ;  /* 0x0000000012587984 */ /* 0x000e240000000c00 */
[----:B------:R-:W-:Y:S06]  /*15520*/  BAR.SYNC.DEFER_BLOCKING 0x0 ;  /* 0x0000000000007b1d */ /* 0x000fec0000010000 */
[----:B------:R-:W-:Y:S01]  /*15530*/  STSM.16.M88.4 [R0], R64 ;  /* 0x0000004000007844 */ /* 0x000fe20000000200 */
[----:B-1----:R-:W-:Y:S02]  /*15540*/  F2FP.F16.F32.PACK_AB R62, R86, R87 ;  /* 0x00000057563e723e */ /* 0x002fe400000000ff */
[----:B------:R-:W-:Y:S01]  /*15550*/  F2FP.F16.F32.PACK_AB R63, R84, R85 ;  /* 0x00000055543f723e */ /* 0x000fe200000000ff */
[----:B------:R-:W-:Y:S01]  /*15560*/  BAR.SYNC.DEFER_BLOCKING 0x0 ;  /* 0x0000000000007b1d */ /* 0x000fe20000010000 */
[----:B------:R-:W-:-:S02]  /*15570*/  F2FP.F16.F32.PACK_AB R60, R226, R223 ;  /* 0x000000dfe23c723e */ /* 0x000fc400000000ff */
[----:B------:R-:W-:-:S03]  /*15580*/  F2FP.F16.F32.PACK_AB R61, R224, R220 ;  /* 0x000000dce03d723e */ /* 0x000fc600000000ff */
[----:B------:R-:W1:Y:S02]  /*15590*/  LDS.128 R84, [R18] ;  /* 0x0000000012547984 */ /* 0x000e640000000c00 */
[----:B------:R-:W-:Y:S06]  /*155a0*/  BAR.SYNC.DEFER_BLOCKING 0x0 ;  /* 0x0000000000007b1d */ /* 0x000fec0000010000 */
[----:B------:R-:W-:Y:S01]  /*155b0*/  STSM.16.M88.4 [R0], R60 ;  /* 0x0000003c00007844 */ /* 0x000fe20000000200 */
[----:B---3--:R-:W-:Y:S02]  /*155c0*/  F2FP.F16.F32.PACK_AB R58, R82, R83 ;  /* 0x00000053523a723e */ /* 0x008fe400000000ff */
[----:B------:R-:W-:Y:S01]  /*155d0*/  F2FP.F16.F32.PACK_AB R59, R80, R81 ;  /* 0x00000051503b723e */ /* 0x000fe200000000ff */
[----:B------:R-:W-:Y:S01]  /*155e0*/  BAR.SYNC.DEFER_BLOCKING 0x0 ;  /* 0x0000000000007b1d */ /* 0x000fe20000010000 */
[----:B------:R-:W-:-:S02]  /*155f0*/  F2FP.F16.F32.PACK_AB R56, R230, R228 ;  /* 0x000000e4e638723e */ /* 0x000fc400000000ff */
[----:B------:R-:W-:-:S03]  /*15600*/  F2FP.F16.F32.PACK_AB R57, R229, R227 ;  /* 0x000000e3e539723e */ /* 0x000fc600000000ff */
[----:B------:R-:W3:Y:S02]  /*15610*/  LDS.128 R80, [R18] ;  /* 0x0000000012507984 */ /* 0x000ee40000000c00 */
[----:B------:R-:W-:Y:S06]  /*15620*/  BAR.SYNC.DEFER_BLOCKING 0x0 ;  /* 0x0000000000007b1d */ /* 0x000fec0000010000 */
[----:B------:R-:W-:Y:S01]  /*15630*/  STSM.16.M88.4 [R0], R56 ;  /* 0x0000003800007844 */ /* 0x000fe20000000200 */
[----:B----4-:R-:W-:Y:S02]  /*15640*/  F2FP.F16.F32.PACK_AB R10, R78, R79 ;  /* 0x0000004f4e0a723e */ /* 0x010fe400000000ff */
[----:B------:R-:W-:Y:S01]  /*15650*/  F2FP.F16.F32.PACK_AB R11, R76, R77 ;  /* 0x0000004d4c0b723e */ /* 0x000fe200000000ff */
[----:B------:R-:W-:Y:S01]  /*15660*/  BAR.SYNC.DEFER_BLOCKING 0x0 ;  /* 0x0000000000007b1d */ /* 0x000fe20000010000 */
[----:B------:R-:W-:-:S02]  /*15670*/  F2FP.F16.F32.PACK_AB R8, R231, R188 ;  /* 0x000000bce708723e */ /* 0x000fc400000000ff */
[----:B------:R-:W-:-:S03]  /*15680*/  F2FP.F16.F32.PACK_AB R9, R189, R190 ;  /* 0x000000bebd09723e */ /* 0x000fc600000000ff */
[----:B------:R-:W4:Y:S02]  /*15690*/  LDS.128 R76, [R18] ;  /* 0x00000000124c7984 */ /* 0x000f240000000c00 */
[----:B------:R-:W-:Y:S01]  /*156a0*/  BAR.SYNC.DEFER_BLOCKING 0x0 ;  /* 0x0000000000007b1d */ /* 0x000fe20000010000 */
[----:B------:R-:W-:Y:S02]  /*156b0*/  IMAD.MOV.U32 R20, RZ, RZ, R185 ;  /* 0x000000ffff147224 */ /* 0x000fe400078e00b9 */
[----:B------:R-:W-:Y:S01]  /*156c0*/  IMAD.MOV.U32 R185, RZ, RZ, R183 ;  /* 0x000000ffffb97224 */ /* 0x000fe200078e00b7 */
[----:B------:R-:W-:Y:S01]  /*156d0*/  MOV R183, R181 ;  /* 0x000000b500b77202 */ /* 0x000fe20000000f00 */
[----:B------:R-:W-:Y:S02]  /*156e0*/  IMAD.MOV.U32 R181, RZ, RZ, R250 ;  /* 0x000000ffffb57224 */ /* 0x000fe400078e00fa */
[----:B------:R-:W5:Y:S04]  /*156f0*/  LDL.LU R250, [R1+0x6e8] ;  /* 0x0006e80001fa7983 */ /* 0x000f680000300800 */
[----:B------:R2:W-:Y:S01]  /*15700*/  STSM.16.M88.4 [R0], R8 ;  /* 0x0000000800007844 */ /* 0x0005e20000000200 */
[----:B------:R-:W-:Y:S01]  /*15710*/  BAR.SYNC.DEFER_BLOCKING 0x0 ;  /* 0x0000000000007b1d */ /* 0x000fe20000010000 */
[----:B--2---:R-:W-:-:S02]  /*15720*/  F2FP.F16.F32.PACK_AB R11, R128, R129 ;  /* 0x00000081800b723e */ /* 0x004fc400000000ff */
[----:B------:R-:W-:Y:S01]  /*15730*/  F2FP.F16.F32.PACK_AB R128, R19, R251 ;  /* 0x000000fb1380723e */ /* 0x000fe200000000ff */
[----:B------:R-:W-:Y:S02]  /*15740*/  IMAD.MOV.U32 R19, RZ, RZ, R186 ;  /* 0x000000ffff137224 */ /* 0x000fe400078e00ba */
[----:B------:R-:W-:Y:S02]  /*15750*/  IMAD.MOV.U32 R186, RZ, RZ, R184 ;  /* 0x000000ffffba7224 */ /* 0x000fe400078e00b8 */
[----:B------:R-:W-:Y:S02]  /*15760*/  IMAD.MOV.U32 R184, RZ, RZ, R182 ;  /* 0x000000ffffb87224 */ /* 0x000fe400078e00b6 */
[----:B------:R-:W-:Y:S02]  /*15770*/  IMAD.MOV.U32 R182, RZ, RZ, R180 ;  /* 0x000000ffffb67224 */ /* 0x000fe400078e00b4 */
[----:B------:R-:W-:Y:S01]  /*15780*/  IMAD.MOV.U32 R180, RZ, RZ, R12 ;  /* 0x000000ffffb47224 */ /* 0x000fe200078e000c */
[----:B------:R-:W2:Y:S04]  /*15790*/  LDS.128 R72, [R18] ;  /* 0x0000000012487984 */ /* 0x000ea80000000c00 */
[----:B------:R-:W5:Y:S01]  /*157a0*/  LDL.LU R12, [R1+0x6e4] ;  /* 0x0006e400010c7983 */ /* 0x000f620000300800 */
[----:B------:R-:W-:-:S02]  /*157b0*/  F2FP.F16.F32.PACK_AB R64, R234, R192 ;  /* 0x000000c0ea40723e */ /* 0x000fc400000000ff */
[----:B------:R-:W-:Y:S02]  /*157c0*/  F2FP.F16.F32.PACK_AB R65, R193, R194 ;  /* 0x000000c2c141723e */ /* 0x000fe400000000ff */
[----:B------:R-:W-:Y:S02]  /*157d0*/  F2FP.F16.F32.PACK_AB R66, R155, R156 ;  /* 0x0000009c9b42723e */ /* 0x000fe400000000ff */
[----:B------:R-:W-:Y:S01]  /*157e0*/  F2FP.F16.F32.PACK_AB R67, R153, R154 ;  /* 0x0000009a9943723e */ /* 0x000fe200000000ff */
[----:B------:R-:W-:Y:S06]  /*157f0*/  BAR.SYNC.DEFER_BLOCKING 0x0 ;  /* 0x0000000000007b1d */ /* 0x000fec0000010000 */
[----:B------:R-:W-:Y:S02]  /*15800*/  STSM.16.M88.4 [R0], R64 ;  /* 0x0000004000007844 */ /* 0x000fe40000000200 */
[----:B------:R-:W-:Y:S01]  /*15810*/  BAR.SYNC.DEFER_BLOCKING 0x0 ;  /* 0x0000000000007b1d */ /* 0x000fe20000010000 */
[----:B------:R-:W-:-:S02]  /*15820*/  F2FP.F16.F32.PACK_AB R60, R235, R232 ;  /* 0x000000e8eb3c723e */ /* 0x000fc400000000ff */
[----:B------:R-:W-:-:S03]  /*15830*/  F2FP.F16.F32.PACK_AB R61, R233, R191 ;  /* 0x000000bfe93d723e */ /* 0x000fc600000000ff */
[----:B------:R-:W2:Y:S01]  /*15840*/  LDS.128 R68, [R18] ;  /* 0x0000000012447984 */ /* 0x000ea20000000c00 */
        /* <DEDUP_REMOVED lines=10> */
[----:B------:R-:W-:Y:S01]  /*158f0*/  BAR.SYNC.DEFER_BLOCKING 0x0 ;  /* 0x0000000000007b1d */ /* 0x000fe20000010000 */
[----:B------:R-:W-:Y:S02]  /*15900*/  F2FP.F16.F32.PACK_AB R8, R246, R242 ;  /* 0x000000f2f608723e */ /* 0x000fe400000000ff */
[----:B------:R-:W-:Y:S02]  /*15910*/  F2FP.F16.F32.PACK_AB R9, R243, R239 ;  /* 0x000000eff309723e */ /* 0x000fe400000000ff */
[----:B------:R-:W-:-:S03]  /*15920*/  F2FP.F16.F32.PACK_AB R10, R141, R144 ;  /* 0x000000908d0a723e */ /* 0x000fc600000000ff */
[----:B------:R-:W0:Y:S01]  /*15930*/  LDC R147, c[0x0][0x278] ;  /* 0x00009e00ff937b82 */ /* 0x000e220000000800 */
[----:B------:R-:W-:Y:S02]  /*15940*/  F2FP.F16.F32.PACK_AB R129, R252, R249 ;  /* 0x000000f9fc81723e */ /* 0x000fe400000000ff */
[----:B------:R-:W-:Y:S01]  /*15950*/  F2FP.F16.F32.PACK_AB R130, R130, R140 ;  /* 0x0000008c8282723e */ /* 0x000fe200000000ff */
[----:B------:R-:W-:Y:S01]  /*15960*/  STSM.16.M88.4 [R0], R56 ;  /* 0x0000003800007844 */ /* 0x000fe20000000200 */
[----:B------:R-:W-:-:S03]  /*15970*/  F2FP.F16.F32.PACK_AB R131, R131, R139 ;  /* 0x0000008b8383723e */ /* 0x000fc600000000ff */
[----:B------:R-:W1:Y:S08]  /*15980*/  LDC.64 R144, c[0x0][0x228] ;  /* 0x00008a00ff907b82 */ /* 0x000e700000000a00 */
[----:B------:R-:W-:Y:S06]  /*15990*/  BAR.SYNC.DEFER_BLOCKING 0x0 ;  /* 0x0000000000007b1d */ /* 0x000fec0000010000 */
[----:B------:R-:W2:Y:S02]  /*159a0*/  LDS.128 R60, [R18] ;  /* 0x00000000123c7984 */ /* 0x000ea40000000c00 */
[----:B------:R-:W-:Y:S06]  /*159b0*/  BAR.SYNC.DEFER_BLOCKING 0x0 ;  /* 0x0000000000007b1d */ /* 0x000fec0000010000 */
[----:B------:R-:W-:Y:S02]  /*159c0*/  STSM.16.M88.4 [R0], R8 ;  /* 0x0000000800007844 */ /* 0x000fe40000000200 */
[----:B------:R-:W-:Y:S06]  /*159d0*/  BAR.SYNC.DEFER_BLOCKING 0x0 ;  /* 0x0000000000007b1d */ /* 0x000fec0000010000 */
[----:B------:R-:W2:Y:S02]  /*159e0*/  LDS.128 R56, [R18] ;  /* 0x0000000012387984 */ /* 0x000ea40000000c00 */
[----:B------:R-:W-:Y:S06]  /*159f0*/  BAR.SYNC.DEFER_BLOCKING 0x0 ;  /* 0x0000000000007b1d */ /* 0x000fec0000010000 */
[----:B------:R-:W-:Y:S02]  /*15a00*/  STSM.16.M88.4 [R0], R128 ;  /* 0x0000008000007844 */ /* 0x000fe40000000200 */
[----:B------:R-:W-:Y:S01]  /*15a10*/  BAR.SYNC.DEFER_BLOCKING 0x0 ;  /* 0x0000000000007b1d */ /* 0x000fe20000010000 */
[----:B------:R-:W-:-:S02]  /*15a20*/  F2FP.F16.F32.PACK_AB R140, R20, R19 ;  /* 0x00000013148c723e */ /* 0x000fc400000000ff */
[----:B------:R-:W-:-:S03]  /*15a30*/  F2FP.F16.F32.PACK_AB R142, R142, R133 ;  /* 0x000000858e8e723e */ /* 0x000fc600000000ff */
[----:B------:R-:W2:Y:S01]  /*15a40*/  LDS.128 R8, [R18] ;  /* 0x0000000012087984 */ /* 0x000ea20000000c00 */
[----:B------:R-:W-:Y:S02]  /*15a50*/  F2FP.F16.F32.PACK_AB R143, R143, R132 ;  /* 0x000000848f8f723e */ /* 0x000fe400000000ff */
[----:B-----5:R-:W-:Y:S01]  /*15a60*/  F2FP.F16.F32.PACK_AB R141, R12, R250 ;  /* 0x000000fa0c8d723e */ /* 0x020fe200000000ff */
[----:B------:R-:W-:Y:S01]  /*15a70*/  BAR.SYNC.DEFER_BLOCKING 0x0 ;  /* 0x0000000000007b1d */ /* 0x000fe20000010000 */
[----:B------:R-:W-:Y:S02]  /*15a80*/  IMAD.MOV.U32 R19, RZ, RZ, R186 ;  /* 0x000000ffff137224 */ /* 0x000fe400078e00ba */
[----:B------:R-:W-:Y:S01]  /*15a90*/  IMAD.MOV.U32 R20, RZ, RZ, R185 ;  /* 0x000000ffff147224 */ /* 0x000fe200078e00b9 */
[----:B------:R-:W-:Y:S02]  /*15aa0*/  F2FP.F16.F32.PACK_AB R133, R15, R4 ;  /* 0x000000040f85723e */ /* 0x000fe400000000ff */
[----:B------:R-:W-:-:S02]  /*15ab0*/  F2FP.F16.F32.PACK_AB R134, R134, R125 ;  /* 0x0000007d8686723e */ /* 0x000fc400000000ff */
[----:B------:R-:W-:Y:S01]  /*15ac0*/  F2FP.F16.F32.PACK_AB R135, R135, R124 ;  /* 0x0000007c8787723e */ /* 0x000fe200000000ff */
[----:B------:R-:W5:Y:S04]  /*15ad0*/  LDL.LU R12, [R1+0x6e0] ;  /* 0x0006e000010c7983 */ /* 0x000f680000300800 */
[----:B------:R-:W-:Y:S01]  /*15ae0*/  STSM.16.M88.4 [R0], R140 ;  /* 0x0000008c00007844 */ /* 0x000fe20000000200 */
[----:B------:R-:W-:Y:S01]  /*15af0*/  BAR.SYNC.DEFER_BLOCKING 0x0 ;  /* 0x0000000000007b1d */ /* 0x000fe20000010000 */
[----:B------:R-:W-:-:S05]  /*15b00*/  F2FP.F16.F32.PACK_AB R132, R20, R19 ;  /* 0x000000131484723e */ /* 0x000fca00000000ff */
[----:B------:R-:W2:Y:S02]  /*15b10*/  LDS.128 R128, [R18] ;  /* 0x0000000012807984 */ /* 0x000ea40000000c00 */
[----:B------:R-:W-:Y:S06]  /*15b20*/  BAR.SYNC.DEFER_BLOCKING 0x0 ;  /* 0x0000000000007b1d */ /* 0x000fec0000010000 */
[----:B------:R-:W-:Y:S02]  /*15b30*/  STSM.16.M88.4 [R0], R132 ;  /* 0x0000008400007844 */ /* 0x000fe40000000200 */
[----:B------:R-:W-:Y:S01]  /*15b40*/  BAR.SYNC.DEFER_BLOCKING 0x0 ;  /* 0x0000000000007b1d */ /* 0x000fe20000010000 */
[----:B------:R-:W-:Y:S01]  /*15b50*/  MOV R185, R183 ;  /* 0x000000b700b97202 */ /* 0x000fe20000000f00 */
[----:B------:R-:W-:-:S04]  /*15b60*/  IMAD.MOV.U32 R186, RZ, RZ, R184 ;  /* 0x000000ffffba7224 */ /* 0x000fc800078e00b8 */
[----:B------:R-:W-:Y:S02]  /*15b70*/  IMAD.MOV.U32 R19, RZ, RZ, R186 ;  /* 0x000000ffff137224 */ /* 0x000fe400078e00ba */
[----:B------:R-:W-:Y:S01]  /*15b80*/  IMAD.MOV.U32 R20, RZ, RZ, R185 ;  /* 0x000000ffff147224 */ /* 0x000fe200078e00b9 */
[----:B------:R-:W2:Y:S04]  /*15b90*/  LDS.128 R132, [R18] ;  /* 0x0000000012847984 */ /* 0x000ea80000000c00 */
[----:B------:R-:W-:Y:S02]  /*15ba0*/  F2FP.F16.F32.PACK_AB R124, R20, R19 ;  /* 0x00000013147c723e */ /* 0x000fe400000000ff */
[----:B------:R-:W-:Y:S02]  /*15bb0*/  F2FP.F16.F32.PACK_AB R125, R7, R17 ;  /* 0x00000011077d723e */ /* 0x000fe400000000ff */
[----:B------:R-:W-:-:S02]  /*15bc0*/  F2FP.F16.F32.PACK_AB R126, R126, R137 ;  /* 0x000000897e7e723e */ /* 0x000fc400000000ff */
[----:B------:R-:W-:Y:S01]  /*15bd0*/  F2FP.F16.F32.PACK_AB R127, R127, R136 ;  /* 0x000000887f7f723e */ /* 0x000fe200000000ff */
[----:B------:R-:W-:Y:S06]  /*15be0*/  BAR.SYNC.DEFER_BLOCKING 0x0 ;  /* 0x0000000000007b1d */ /* 0x000fec0000010000 */
[----:B------:R-:W-:Y:S02]  /*15bf0*/  STSM.16.M88.4 [R0], R124 ;  /* 0x0000007c00007844 */ /* 0x000fe40000000200 */
[----:B------:R-:W-:Y:S01]  /*15c00*/  BAR.SYNC.DEFER_BLOCKING 0x0 ;  /* 0x0000000000007b1d */ /* 0x000fe20000010000 */
[----:B------:R-:W-:-:S02]  /*15c10*/  IMAD.MOV.U32 R184, RZ, RZ, R182 ;  /* 0x000000ffffb87224 */ /* 0x000fc400078e00b6 */
[----:B------:R-:W-:Y:S02]  /*15c20*/  IMAD.MOV.U32 R183, RZ, RZ, R181 ;  /* 0x000000ffffb77224 */ /* 0x000fe400078e00b5 */
[----:B------:R-:W-:Y:S02]  /*15c30*/  IMAD.MOV.U32 R182, RZ, RZ, R180 ;  /* 0x000000ffffb67224 */ /* 0x000fe400078e00b4 */
[----:B------:R-:W-:Y:S02]  /*15c40*/  IMAD.MOV.U32 R181, RZ, RZ, R179 ;  /* 0x000000ffffb57224 */ /* 0x000fe400078e00b3 */
[----:B------:R-:W-:Y:S02]  /*15c50*/  IMAD.MOV.U32 R186, RZ, RZ, R183 ;  /* 0x000000ffffba7224 */ /* 0x000fe400078e00b7 */
[----:B------:R-:W-:Y:S02]  /*15c60*/  IMAD.MOV.U32 R185, RZ, RZ, R182 ;  /* 0x000000ffffb97224 */ /* 0x000fe400078e00b6 */
[----:B------:R-:W-:Y:S01]  /*15c70*/  IMAD.MOV.U32 R183, RZ, RZ, R181 ;  /* 0x000000ffffb77224 */ /* 0x000fe200078e00b5 */
[----:B------:R-:W2:Y:S01]  /*15c80*/  LDS.128 R124, [R18] ;  /* 0x00000000127c7984 */ /* 0x000ea20000000c00 */
[----:B------:R-:W-:-:S02]  /*15c90*/  IMAD.MOV.U32 R19, RZ, RZ, R185 ;  /* 0x000000ffff137224 */ /* 0x000fc400078e00b9 */
[----:B------:R-:W-:Y:S01]  /*15ca0*/  IMAD.MOV.U32 R185, RZ, RZ, R183 ;  /* 0x000000ffffb97224 */ /* 0x000fe200078e00b7 */
[----:B------:R-:W-:Y:S02]  /*15cb0*/  F2FP.F16.F32.PACK_AB R138, R55, R138 ;  /* 0x0000008a378a723e */ /* 0x000fe400000000ff */
[----:B------:R-:W-:Y:S02]  /*15cc0*/  F2FP.F16.F32.PACK_AB R136, R19, R186 ;  /* 0x000000ba1388723e */ /* 0x000fe400000000ff */
[----:B------:R-:W-:Y:S02]  /*15cd0*/  F2FP.F16.F32.PACK_AB R137, R185, R184 ;  /* 0x000000b8b989723e */ /* 0x000fe400000000ff */
[----:B------:R-:W-:Y:S01]  /*15ce0*/  F2FP.F16.F32.PACK_AB R139, R53, R54 ;  /* 0x00000036358b723e */ /* 0x000fe200000000ff */
[----:B------:R-:W-:Y:S01]  /*15cf0*/  BAR.SYNC.DEFER_BLOCKING 0x0 ;  /* 0x0000000000007b1d */ /* 0x000fe20000010000 */
[----:B------:R-:W-:Y:S02]  /*15d00*/  IMAD.MOV.U32 R180, RZ, RZ, R178 ;  /* 0x000000ffffb47224 */ /* 0x000fe400078e00b2 */
[----:B------:R-:W-:Y:S01]  /*15d10*/  IMAD.MOV.U32 R179, RZ, RZ, R177 ;  /* 0x000000ffffb37224 */ /* 0x000fe200078e00b1 */
[----:B------:R-:W-:-:S02]  /*15d20*/  F2FP.F16.F32.PACK_AB R22, R3, R23 ;  /* 0x000000170316723e */ /* 0x000fc400000000ff */
[----:B------:R-:W-:Y:S02]  /*15d30*/  F2FP.F16.F32.PACK_AB R26, R26, R27 ;  /* 0x0000001b1a1a723e */ /* 0x000fe400000000ff */
[----:B------:R-:W3:Y:S01]  /*15d40*/  LDC.64 R54, c[0x0][0x270] ;  /* 0x00009c00ff367b82 */ /* 0x000ee20000000a00 */
[----:B------:R-:W-:Y:S07]  /*15d50*/  STSM.16.M88.4 [R0], R136 ;  /* 0x0000008800007844 */ /* 0x000fee0000000200 */
[----:B------:R-:W-:Y:S01]  /*15d60*/  BAR.SYNC.DEFER_BLOCKING 0x0 ;  /* 0x0000000000007b1d */ /* 0x000fe20000010000 */
[----:B------:R-:W-:Y:S01]  /*15d70*/  MOV R178, R13 ;  /* 0x0000000d00b27202 */ /* 0x000fe20000000f00 */
[----:B------:R-:W-:Y:S01]  /*15d80*/  IMAD.MOV.U32 R177, RZ, RZ, R14 ;  /* 0x000000ffffb17224 */ /* 0x000fe200078e000e */
[----:B------:R-:W-:-:S03]  /*15d90*/  MOV R182, R179 ;  /* 0x000000b300b67202 */ /* 0x000fc60000000f00 */
[----:B------:R-:W-:Y:S02]  /*15da0*/  IMAD.MOV.U32 R181, RZ, RZ, R178 ;  /* 0x000000ffffb57224 */ /* 0x000fe400078e00b2 */
[----:B------:R-:W-:Y:S01]  /*15db0*/  IMAD.MOV.U32 R179, RZ, RZ, R177 ;  /* 0x000000ffffb37224 */ /* 0x000fe200078e00b1 */
[----:B------:R-:W-:Y:S01]  /*15dc0*/  F2FP.F16.F32.PACK_AB R23, R24, R25 ;  /* 0x000000191817723e */ /* 0x000fe200000000ff */
[----:B------:R-:W4:Y:S04]  /*15dd0*/  LDL.LU R13, [R1+0x6dc] ;  /* 0x0006dc00010d7983 */ /* 0x000f280000300800 */
[----:B------:R-:W2:Y:S01]  /*15de0*/  LDS.128 R136, [R18] ;  /* 0x0000000012887984 */ /* 0x000ea20000000c00 */
[----:B------:R-:W-:Y:S01]  /*15df0*/  MOV R183, R181 ;  /* 0x000000b500b77202 */ /* 0x000fe20000000f00 */
[----:B------:R-:W-:-:S02]  /*15e00*/  IMAD.MOV.U32 R181, RZ, RZ, R179 ;  /* 0x000000ffffb57224 */ /* 0x000fc400078e00b3 */
[----:B------:R-:W-:Y:S01]  /*15e10*/  IMAD.MOV.U32 R178, RZ, RZ, R175 ;  /* 0x000000ffffb27224 */ /* 0x000fe200078e00af */
[----:B------:R-:W-:Y:S01]  /*15e20*/  F2FP.F16.F32.PACK_AB R20, R183, R182 ;  /* 0x000000b6b714723e */ /* 0x000fe200000000ff */
[----:B------:R-:W-:Y:S01]  /*15e30*/  IMAD.MOV.U32 R177, RZ, RZ, R174 ;  /* 0x000000ffffb17224 */ /* 0x000fe200078e00ae */
[----:B------:R-:W-:Y:S01]  /*15e40*/  F2FP.F16.F32.PACK_AB R21, R181, R180 ;  /* 0x000000b4b515723e */ /* 0x000fe200000000ff */
[----:B------:R-:W-:Y:S01]  /*15e50*/  BAR.SYNC.DEFER_BLOCKING 0x0 ;  /* 0x0000000000007b1d */ /* 0x000fe20000010000 */
[----:B------:R-:W-:-:S05]  /*15e60*/  F2FP.F16.F32.PACK_AB R27, R28, R29 ;  /* 0x0000001d1c1b723e */ /* 0x000fca00000000ff */
[----:B------:R-:W2:Y:S01]  /*15e70*/  LDL.LU R14, [R1+0x6d8] ;  /* 0x0006d800010e7983 */ /* 0x000ea20000300800 */
[----:B------:R-:W-:Y:S02]  /*15e80*/  IMAD.MOV.U32 R175, RZ, RZ, R173 ;  /* 0x000000ffffaf7224 */ /* 0x000fe400078e00ad */
[----:B------:R-:W-:Y:S01]  /*15e90*/  IMAD.MOV.U32 R179, RZ, RZ, R177 ;  /* 0x000000ffffb37224 */ /* 0x000fe200078e00b1 */
[----:B------:R-:W2:Y:S04]  /*15ea0*/  LDL.LU R15, [R1+0x6d4] ;  /* 0x0006d400010f7983 */ /* 0x000ea80000300800 */
[----:B------:R-:W-:Y:S01]  /*15eb0*/  STSM.16.M88.4 [R0], R20 ;  /* 0x0000001400007844 */ /* 0x000fe20000000200 */
[----:B------:R-:W-:Y:S01]  /*15ec0*/  BAR.SYNC.DEFER_BLOCKING 0x0 ;  /* 0x0000000000007b1d */ /* 0x000fe20000010000 */
[----:B------:R-:W-:Y:S01]  /*15ed0*/  IMAD.MOV.U32 R177, RZ, RZ, R175 ;  /* 0x000000ffffb17224 */ /* 0x000fe200078e00af */
[----:B------:R-:W-:-:S02]  /*15ee0*/  F2FP.F16.F32.PACK_AB R24, R179, R178 ;  /* 0x000000b2b318723e */ /* 0x000fc400000000ff */
[----:B------:R-:W-:Y:S02]  /*15ef0*/  MOV R173, R163 ;  /* 0x000000a300ad7202 */ /* 0x000fe40000000f00 */
[----:B------:R-:W5:Y:S04]  /*15f00*/  LDL.LU R4, [R1+0x6d0] ;  /* 0x0006d00001047983 */ /* 0x000f680000300800 */
[----:B------:R-:W2:Y:S01]  /*15f10*/  LDS.128 R20, [R18] ;  /* 0x0000000012147984 */ /* 0x000ea20000000c00 */
[----:B------:R-:W-:Y:S01]  /*15f20*/  F2FP.F16.F32.PACK_AB R25, R177, R176 ;  /* 0x000000b0b119723e */ /* 0x000fe200000000ff */
[----:B------:R-:W-:Y:S06]  /*15f30*/  BAR.SYNC.DEFER_BLOCKING 0x0 ;  /* 0x0000000000007b1d */ /* 0x000fec0000010000 */
[----:B------:R-:W-:Y:S02]  /*15f40*/  STSM.16.M88.4 [R0], R24 ;  /* 0x0000001800007844 */ /* 0x000fe40000000200 */
[----:B------:R-:W-:Y:S01]  /*15f50*/  BAR.SYNC.DEFER_BLOCKING 0x0 ;  /* 0x0000000000007b1d */ /* 0x000fe20000010000 */
[----:B------:R-:W-:-:S02]  /*15f60*/  IMAD.MOV.U32 R163, RZ, RZ, R5 ;  /* 0x000000ffffa37224 */ /* 0x000fc400078e0005 */
[----:B------:R-:W-:Y:S02]  /*15f70*/  IMAD.MOV.U32 R174, RZ, RZ, R164 ;  /* 0x000000ffffae7224 */ /* 0x000fe400078e00a4 */
[----:B------:R-:W-:Y:S01]  /*15f80*/  IMAD.MOV.U32 R164, RZ, RZ, R162 ;  /* 0x000000ffffa47224 */ /* 0x000fe200078e00a2 */
[----:B------:R-:W4:Y:S01]  /*15f90*/  LDL.LU R5, [R1+0x6cc] ;  /* 0x0006cc0001057983 */ /* 0x000f220000300800 */
[----:B------:R-:W-:Y:S02]  /*15fa0*/  IMAD.MOV.U32 R162, RZ, RZ, R159 ;  /* 0x000000ffffa27224 */ /* 0x000fe400078e009f */
[----:B------:R-:W-:Y:S02]  /*15fb0*/  IMAD.MOV.U32 R159, RZ, RZ, R6 ;  /* 0x000000ffff9f7224 */ /* 0x000fe400078e0006 */
[----:B------:R-:W2:Y:S04]  /*15fc0*/  LDL.LU R6, [R1+0x6c8] ;  /* 0x0006c80001067983 */ /* 0x000ea80000300800 */
[----:B------:R-:W2:Y:S01]  /*15fd0*/  LDL.LU R7, [R1+0x6c4] ;  /* 0x0006c40001077983 */ /* 0x000ea20000300800 */
[----:B------:R-:W-:-:S03]  /*15fe0*/  IMAD.MOV.U32 R175, RZ, RZ, R173 ;  /* 0x000000ffffaf7224 */ /* 0x000fc600078e00ad */
[----:B------:R-:W2:Y:S01]  /*15ff0*/  LDS.128 R24, [R18] ;  /* 0x0000000012187984 */ /* 0x000ea20000000c00 */
[----:B------:R-:W-:Y:S01]  /*16000*/  IMAD.MOV.U32 R173, RZ, RZ, R164 ;  /* 0x000000ffffad7224 */ /* 0x000fe200078e00a4 */
[----:B------:R-:W-:Y:S02]  /*16010*/  F2FP.F16.F32.PACK_AB R30, R30, R31 ;  /* 0x0000001f1e1e723e */ /* 0x000fe400000000ff */
[----:B------:R-:W-:Y:S02]  /*16020*/  F2FP.F16.F32.PACK_AB R28, R175, R174 ;  /* 0x000000aeaf1c723e */ /* 0x000fe400000000ff */
[----:B------:R-:W-:Y:S02]  /*16030*/  F2FP.F16.F32.PACK_AB R34, R34, R35 ;  /* 0x000000232222723e */ /* 0x000fe400000000ff */
[----:B------:R-:W-:Y:S02]  /*16040*/  F2FP.F16.F32.PACK_AB R38, R38, R39 ;  /* 0x000000272626723e */ /* 0x000fe400000000ff */
[----:B------:R-:W-:Y:S01]  /*16050*/  F2FP.F16.F32.PACK_AB R42, R42, R43 ;  /* 0x0000002b2a2a723e */ /* 0x000fe200000000ff */
[----:B------:R-:W0:Y:S01]  /*16060*/  S2R R148, SR_CTAID.X ;  /* 0x0000000000947919 */ /* 0x000e220000002500 */
[----:B------:R-:W-:-:S02]  /*16070*/  F2FP.F16.F32.PACK_AB R29, R173, R172 ;  /* 0x000000acad1d723e */ /* 0x000fc400000000ff */
[----:B------:R-:W-:Y:S01]  /*16080*/  F2FP.F16.F32.PACK_AB R31, R32, R33 ;  /* 0x00000021201f723e */ /* 0x000fe200000000ff */
[----:B------:R-:W-:Y:S06]  /*16090*/  BAR.SYNC.DEFER_BLOCKING 0x0 ;  /* 0x0000000000007b1d */ /* 0x000fec0000010000 */
[----:B------:R-:W3:Y:S01]  /*160a0*/  S2R R150, SR_CTAID.Y ;  /* 0x0000000000967919 */ /* 0x000ee20000002600 */
[----:B------:R-:W-:Y:S02]  /*160b0*/  F2FP.F16.F32.PACK_AB R46, R46, R47 ;  /* 0x0000002f2e2e723e */ /* 0x000fe400000000ff */
[----:B------:R-:W-:Y:S01]  /*160c0*/  F2FP.F16.F32.PACK_AB R244, R247, R244 ;  /* 0x000000f4f7f4723e */ /* 0x000fe200000000ff */
[----:B------:R-:W2:Y:S04]  /*160d0*/  LDL.LU R17, [R1+0x6c0] ;  /* 0x0006c00001117983 */ /* 0x000ea80000300800 */
[----:B------:R-:W-:Y:S01]  /*160e0*/  STSM.16.M88.4 [R0], R28 ;  /* 0x0000001c00007844 */ /* 0x000fe20000000200 */
[----:B------:R-:W-:Y:S01]  /*160f0*/  BAR.SYNC.DEFER_BLOCKING 0x0 ;  /* 0x0000000000007b1d */ /* 0x000fe20000010000 */
[----:B------:R-:W-:-:S02]  /*16100*/  F2FP.F16.F32.PACK_AB R32, R171, R170 ;  /* 0x000000aaab20723e */ /* 0x000fc400000000ff */
[----:B------:R-:W-:-:S03]  /*16110*/  F2FP.F16.F32.PACK_AB R33, R169, R168 ;  /* 0x000000a8a921723e */ /* 0x000fc600000000ff */
[----:B------:R-:W2:Y:S01]  /*16120*/  LDS.128 R28, [R18] ;  /* 0x00000000121c7984 */ /* 0x000ea20000000c00 */
[----:B------:R-:W-:Y:S01]  /*16130*/  F2FP.F16.F32.PACK_AB R35, R36, R37 ;  /* 0x000000252423723e */ /* 0x000fe200000000ff */
[----:B------:R-:W-:Y:S06]  /*16140*/  BAR.SYNC.DEFER_BLOCKING 0x0 ;  /* 0x0000000000007b1d */ /* 0x000fec0000010000 */
[----:B------:R-:W-:Y:S02]  /*16150*/  STSM.16.M88.4 [R0], R32 ;  /* 0x0000002000007844 */ /* 0x000fe40000000200 */
        /* <DEDUP_REMOVED lines=8> */
[----:B------:R-:W-:-:S02]  /*161e0*/  IMAD.MOV.U32 R164, RZ, RZ, R159 ;  /* 0x000000ffffa47224 */ /* 0x000fc400078e009f */
[----:B------:R-:W-:Y:S01]  /*161f0*/  IMAD.MOV.U32 R160, RZ, RZ, R157 ;  /* 0x000000ffffa07224 */ /* 0x000fe200078e009d */
[----:B------:R-:W-:Y:S02]  /*16200*/  F2FP.F16.F32.PACK_AB R41, R162, R161 ;  /* 0x000000a1a229723e */ /* 0x000fe400000000ff */
[----:B------:R-:W2:Y:S01]  /*16210*/  LDS.128 R140, [R18] ;  /* 0x00000000128c7984 */ /* 0x000ea20000000c00 */
[----:B------:R-:W-:Y:S02]  /*16220*/  F2FP.F16.F32.PACK_AB R40, R164, R163 ;  /* 0x000000a3a428723e */ /* 0x000fe400000000ff */
[----:B------:R-:W-:Y:S01]  /*16230*/  F2FP.F16.F32.PACK_AB R43, R44, R45 ;  /* 0x0000002d2c2b723e */ /* 0x000fe200000000ff */
[----:B------:R-:W-:Y:S06]  /*16240*/  BAR.SYNC.DEFER_BLOCKING 0x0 ;  /* 0x0000000000007b1d */ /* 0x000fec0000010000 */
[----:B------:R-:W1:Y:S01]  /*16250*/  S2R R157, SR_TID.X ;  /* 0x00000000009d7919 */ /* 0x000e620000002100 */
[----:B------:R-:W-:Y:S01]  /*16260*/  STSM.16.M88.4 [R0], R40 ;  /* 0x0000002800007844 */ /* 0x000fe20000000200 */
[----:B------:R-:W-:Y:S01]  /*16270*/  BAR.SYNC.DEFER_BLOCKING 0x0 ;  /* 0x0000000000007b1d */ /* 0x000fe20000010000 */
[----:B---3--:R-:W-:Y:S01]  /*16280*/  IMAD R19, R150, R54, RZ ;  /* 0x0000003696137224 */ /* 0x008fe200078e02ff */
[----:B-1----:R-:W-:-:S05]  /*16290*/  LOP3.LUT R149, R157, 0x3f, RZ, 0xc0, !PT ;  /* 0x0000003f9d957812 */ /* 0x002fca00078ec0ff */
[----:B0-----:R-:W-:Y:S01]  /*162a0*/  IMAD R148, R148, 0x40, R149 ;  /* 0x0000004094947824 */ /* 0x001fe200078e0295 */
[----:B------:R-:W0:Y:S03]  /*162b0*/  LDS.128 R36, [R18] ;  /* 0x0000000012247984 */ /* 0x000e260000000c00 */
[----:B------:R-:W-:Y:S01]  /*162c0*/  IMAD R53, R148, R55, RZ ;  /* 0x0000003794357224 */ /* 0x000fe200078e02ff */
[----:B------:R-:W-:Y:S01]  /*162d0*/  MOV R159, R158 ;  /* 0x0000009e009f7202 */ /* 0x000fe20000000f00 */
[----:B------:R-:W-:Y:S02]  /*162e0*/  IMAD.SHL.U32 R3, R19, 0x2, RZ ;  /* 0x0000000213037824 */ /* 0x000fe400078e00ff */
[----:B------:R-:W-:Y:S02]  /*162f0*/  IMAD.SHL.U32 R44, R53, 0x2, RZ ;  /* 0x00000002352c7824 */ /* 0x000fe400078e00ff */
[----:B------:R-:W-:Y:S01]  /*16300*/  IMAD.MOV.U32 R158, RZ, RZ, R16 ;  /* 0x000000ffff9e7224 */ /* 0x000fe200078e0010 */
[----:B------:R-:W-:Y:S01]  /*16310*/  F2FP.F16.F32.PACK_AB R47, R48, R49 ;  /* 0x00000031302f723e */ /* 0x000fe200000000ff */
[----:B------:R-:W3:Y:S01]  /*16320*/  LDL.LU R16, [R1+0x6bc] ;  /* 0x0006bc0001107983 */ /* 0x000ee20000300800 */
[----:B------:R-:W-:-:S02]  /*16330*/  IADD3 R3, P1, P3, R44, R144, R3 ;  /* 0x000000902c037210 */ /* 0x000fc40007b3e003 */
[----:B------:R-:W-:Y:S02]  /*16340*/  F2FP.F16.F32.PACK_AB R44, R160, R159 ;  /* 0x0000009fa02c723e */ /* 0x000fe400000000ff */
[----:B------:R-:W-:Y:S01]  /*16350*/  F2FP.F16.F32.PACK_AB R45, R158, R248 ;  /* 0x000000f89e2d723e */ /* 0x000fe200000000ff */
[----:B------:R-:W-:Y:S01]  /*16360*/  BAR.SYNC.DEFER_BLOCKING 0x0 ;  /* 0x0000000000007b1d */ /* 0x000fe20000010000 */
[----:B------:R-:W-:Y:S02]  /*16370*/  SHF.R.U32.HI R146, RZ, 0x6, R157 ;  /* 0x00000006ff927819 */ /* 0x000fe4000001169d */
[----:B------:R-:W-:Y:S02]  /*16380*/  F2FP.F16.F32.PACK_AB R245, R237, R236 ;  /* 0x000000ecedf5723e */ /* 0x000fe400000000ff */
[----:B------:R-:W-:Y:S02]  /*16390*/  F2FP.F16.F32.PACK_AB R246, R50, R51 ;  /* 0x0000003332f6723e */ /* 0x000fe400000000ff */
[----:B------:R-:W-:Y:S01]  /*163a0*/  F2FP.F16.F32.PACK_AB R247, R52, R2 ;  /* 0x0000000234f7723e */ /* 0x000fe200000000ff */
[----:B------:R-:W-:Y:S01]  /*163b0*/  IMAD.HI R48, R19, 0x2, RZ ;  /* 0x0000000213307827 */ /* 0x000fe200078e02ff */
[----:B------:R-:W3:Y:S04]  /*163c0*/  LDL.LU R159, [R1+0x204] ;  /* 0x00020400019f7983 */ /* 0x000ee80000300800 */
[----:B------:R1:W-:Y:S01]  /*163d0*/  STSM.16.M88.4 [R0], R44 ;  /* 0x0000002c00007844 */ /* 0x0003e20000000200 */
[----:B------:R-:W-:Y:S01]  /*163e0*/  BAR.SYNC.DEFER_BLOCKING 0x0 ;  /* 0x0000000000007b1d */ /* 0x000fe20000010000 */
[----:B------:R-:W-:Y:S01]  /*163f0*/  SGXT.U32 R146, R146, 0x1 ;  /* 0x000000019292781a */ /* 0x000fe20000000000 */
[----:B------:R-:W-:-:S04]  /*16400*/  IMAD.HI R19, R53, 0x2, RZ ;  /* 0x0000000235137827 */ /* 0x000fc800078e02ff */
[----:B------:R-:W3:Y:S04]  /*16410*/  LDL.LU R158, [R1+0x200] ;  /* 0x00020000019e7983 */ /* 0x000ee80000300800 */
[----:B------:R-:W0:Y:S01]  /*16420*/  LDS.128 R40, [R18] ;  /* 0x0000000012287984 */ /* 0x000e220000000c00 */
[----:B------:R-:W-:Y:S01]  /*16430*/  BAR.SYNC.DEFER_BLOCKING 0x0 ;  /* 0x0000000000007b1d */ /* 0x000fe20000010000 */
[----:B------:R-:W-:-:S05]  /*16440*/  IMAD R54, R146, R147, RZ ;  /* 0x0000009392367224 */ /* 0x000fca00078e02ff */
[----:B------:R-:W-:Y:S02]  /*16450*/  LEA R144, R147, R54, 0x1 ;  /* 0x0000003693907211 */ /* 0x000fe400078e08ff */
[----:B------:R-:W-:Y:S01]  /*16460*/  IADD3.X R19, R19, R145, R48, P1, P3 ;  /* 0x0000009113137210 */ /* 0x000fe20000fe6430 */
[----:B------:R-:W3:Y:S02]  /*16470*/  LDL.LU R157, [R1+0x20c] ;  /* 0x00020c00019d7983 */ /* 0x000ee40000300800 */
[C---:B------:R-:W-:Y:S01]  /*16480*/  IMAD R146, R147.reuse, 0x2, R144 ;  /* 0x0000000293927824 */ /* 0x040fe200078e0290 */
[C---:B------:R-:W-:Y:S01]  /*16490*/  LEA R48, P1, R54.reuse, R3, 0x1 ;  /* 0x0000000336307211 */ /* 0x040fe200078208ff */
[----:B------:R-:W0:Y:S01]  /*164a0*/  LDC R145, c[0x0][0x278] ;  /* 0x00009e00ff917b82 */ /* 0x000e220000000800 */
[----:B------:R1:W-:Y:S01]  /*164b0*/  STSM.16.M88.4 [R0], R244 ;  /* 0x000000f400007844 */ /* 0x0003e20000000200 */
[----:B------:R-:W-:Y:S01]  /*164c0*/  IMAD R2, R147, 0x2, R146 ;  /* 0x0000000293027824 */ /* 0x000fe200078e0292 */
[----:B------:R-:W-:-:S05]  /*164d0*/  LEA.HI.X.SX32 R49, R54, R19, 0x1, P1 ;  /* 0x0000001336317211 */ /* 0x000fca00008f0eff */
[----:B------:R-:W-:Y:S01]  /*164e0*/  BAR.SYNC.DEFER_BLOCKING 0x0 ;  /* 0x0000000000007b1d */ /* 0x000fe20000010000 */
[C---:B------:R-:W-:Y:S01]  /*164f0*/  IMAD R54, R147.reuse, 0x2, R2 ;  /* 0x0000000293367824 */ /* 0x040fe200078e0202 */
[-C--:B-1----:R-:W-:Y:S02]  /*16500*/  LEA R44, P1, R2, R3.reuse, 0x1 ;  /* 0x00000003022c7211 */ /* 0x082fe400078208ff */
[----:B------:R-:W-:Y:S02]  /*16510*/  LEA R50, P3, R144, R3, 0x1 ;  /* 0x0000000390327211 */ /* 0x000fe400078608ff */
[----:B------:R-:W-:Y:S02]  /*16520*/  LEA.HI.X.SX32 R45, R2, R19, 0x1, P1 ;  /* 0x00000013022d7211 */ /* 0x000fe400008f0eff */
[-C--:B------:R-:W-:Y:S02]  /*16530*/  LEA R46, P1, R54, R3.reuse, 0x1 ;  /* 0x00000003362e7211 */ /* 0x080fe400078208ff */
[----:B------:R-:W-:Y:S01]  /*16540*/  LEA R52, P4, R146, R3, 0x1 ;  /* 0x0000000392347211 */ /* 0x000fe200078808ff */
[----:B------:R-:W-:Y:S01]  /*16550*/  IMAD R0, R147, 0x2, R54 ;  /* 0x0000000293007824 */ /* 0x000fe200078e0236 */
[----:B------:R-:W-:-:S02]  /*16560*/  LEA.HI.X.SX32 R51, R144, R19, 0x1, P3 ;  /* 0x0000001390337211 */ /* 0x000fc400018f0eff */
[-C--:B------:R-:W-:Y:S01]  /*16570*/  LEA.HI.X.SX32 R47, R54, R19.reuse, 0x1, P1 ;  /* 0x00000013362f7211 */ /* 0x080fe200008f0eff */
[----:B------:R-:W-:Y:S01]  /*16580*/  IMAD R2, R147, 0x2, R0 ;  /* 0x0000000293027824 */ /* 0x000fe200078e0200 */
[----:B------:R-:W-:Y:S01]  /*16590*/  LEA.HI.X.SX32 R53, R146, R19, 0x1, P4 ;  /* 0x0000001392357211 */ /* 0x000fe200020f0eff */
[----:B-----5:R1:W-:Y:S04]  /*165a0*/  STG.E.U16 desc[UR60][R48.64], R4 ;  /* 0x0000000430007986 */ /* 0x0203e8000c10153c */
[----:B----4-:R4:W-:Y:S01]  /*165b0*/  STG.E.U16 desc[UR60][R50.64], R5 ;  /* 0x0000000532007986 */ /* 0x0109e2000c10153c */
[----:B-1----:R-:W-:Y:S02]  /*165c0*/  PRMT R49, R4, 0x7632, R49 ;  /* 0x0000763204317816 */ /* 0x002fe40000000031 */
[----:B------:R-:W-:-:S02]  /*165d0*/  LEA R4, P1, R0, R3, 0x1 ;  /* 0x0000000300047211 */ /* 0x000fc400078208ff */
[----:B----4-:R-:W-:Y:S02]  /*165e0*/  PRMT R51, R5, 0x7632, R51 ;  /* 0x0000763205337816 */ /* 0x010fe40000000033 */
[----:B------:R-:W-:Y:S01]  /*165f0*/  LEA.HI.X.SX32 R5, R0, R19, 0x1, P1 ;  /* 0x0000001300057211 */ /* 0x000fe200008f0eff */
[----:B--2---:R1:W-:Y:S01]  /*16600*/  STG.E.U16 desc[UR60][R52.64], R6 ;  /* 0x0000000634007986 */ /* 0x0043e2000c10153c */
[----:B------:R-:W-:Y:S02]  /*16610*/  LEA R48, P1, R2, R3, 0x1 ;  /* 0x0000000302307211 */ /* 0x000fe400078208ff */
[C---:B------:R-:W-:Y:S01]  /*16620*/  LEA R0, R147.reuse, R2, 0x1 ;  /* 0x0000000293007211 */ /* 0x040fe200078e08ff */
[----:B------:R-:W-:Y:S04]  /*16630*/  STG.E.U16 desc[UR60][R44.64], R7 ;  /* 0x000000072c007986 */ /* 0x000fe8000c10153c */
[----:B------:R2:W-:Y:S04]  /*16640*/  STG.E.U16 desc[UR60][R46.64], R49 ;  /* 0x000000312e007986 */ /* 0x0005e8000c10153c */
[----:B------:R4:W-:Y:S01]  /*16650*/  STG.E.U16 desc[UR60][R4.64], R51 ;  /* 0x0000003304007986 */ /* 0x0009e2000c10153c */
[----:B------:R-:W-:Y:S01]  /*16660*/  PRMT R55, R6, 0x7632, R55 ;  /* 0x0000763206377816 */ /* 0x000fe20000000037 */
[----:B-1----:R-:W1:Y:S01]  /*16670*/  LDC R53, c[0x0][0x278] ;  /* 0x00009e00ff357b82 */ /* 0x002e620000000800 */
[----:B--2---:R-:W-:Y:S01]  /*16680*/  LEA.HI.X.SX32 R49, R2, R19, 0x1, P1 ;  /* 0x0000001302317211 */ /* 0x004fe200008f0eff */
[----:B------:R-:W-:Y:S01]  /*16690*/  IMAD R2, R147, 0x2, R0 ;  /* 0x0000000293027824 */ /* 0x000fe200078e0200 */
[----:B------:R-:W-:-:S04]  /*166a0*/  LEA R50, P1, R0, R3, 0x1 ;  /* 0x0000000300327211 */ /* 0x000fc800078208ff */
[----:B----4-:R-:W-:Y:S01]  /*166b0*/  LEA.HI.X.SX32 R51, R0, R19, 0x1, P1 ;  /* 0x0000001300337211 */ /* 0x010fe200008f0eff */
[----:B------:R-:W-:Y:S01]  /*166c0*/  IMAD R0, R147, 0x2, R2 ;  /* 0x0000000293007824 */ /* 0x000fe200078e0202 */
[----:B------:R-:W-:-:S03]  /*166d0*/  LEA R6, P1, R2, R3, 0x1 ;  /* 0x0000000302067211 */ /* 0x000fc600078208ff */
[----:B------:R-:W-:Y:S01]  /*166e0*/  IMAD R52, R147, 0x2, R0 ;  /* 0x0000000293347824 */ /* 0x000fe200078e0200 */
[----:B------:R-:W-:Y:S02]  /*166f0*/  PRMT R54, R7, 0x7632, R54 ;  /* 0x0000763207367816 */ /* 0x000fe40000000036 */
[----:B------:R-:W-:Y:S01]  /*16700*/  LEA.HI.X.SX32 R7, R2, R19, 0x1, P1 ;  /* 0x0000001302077211 */ /* 0x000fe200008f0eff */
[----:B------:R2:W-:Y:S01]  /*16710*/  STG.E.U16 desc[UR60][R48.64], R55 ;  /* 0x0000003730007986 */ /* 0x0005e2000c10153c */
[-C--:B------:R-:W-:Y:S02]  /*16720*/  LEA R46, P1, R52, R3.reuse, 0x1 ;  /* 0x00000003342e7211 */ /* 0x080fe400078208ff */
[----:B------:R-:W-:Y:S02]  /*16730*/  LEA R44, P3, R0, R3, 0x1 ;  /* 0x00000003002c7211 */ /* 0x000fe400078608ff */
[-C--:B------:R-:W-:Y:S01]  /*16740*/  LEA.HI.X.SX32 R47, R52, R19.reuse, 0x1, P1 ;  /* 0x00000013342f7211 */ /* 0x080fe200008f0eff */
[C---:B------:R-:W-:Y:S01]  /*16750*/  IMAD R52, R147.reuse, 0x2, R52 ;  /* 0x0000000293347824 */ /* 0x040fe200078e0234 */
[----:B------:R4:W-:Y:S01]  /*16760*/  STG.E.U16 desc[UR60][R50.64], R54 ;  /* 0x0000003632007986 */ /* 0x0009e2000c10153c */
[----:B--2---:R-:W2:Y:S01]  /*16770*/  LDC R49, c[0x0][0x278] ;  /* 0x00009e00ff317b82 */ /* 0x004ea20000000800 */
[----:B------:R-:W-:Y:S01]  /*16780*/  LEA.HI.X.SX32 R45, R0, R19, 0x1, P3 ;  /* 0x00000013002d7211 */ /* 0x000fe200018f0eff */
[----:B------:R-:W-:Y:S01]  /*16790*/  IMAD R0, R147, 0x2, R52 ;  /* 0x0000000293007824 */ /* 0x000fe200078e0234 */
[----:B------:R-:W-:-:S05]  /*167a0*/  LEA R4, P1, R52, R3, 0x1 ;  /* 0x0000000334047211 */ /* 0x000fca00078208ff */
[----:B----4-:R-:W4:Y:S01]  /*167b0*/  LDC R51, c[0x0][0x278] ;  /* 0x00009e00ff337b82 */ /* 0x010f220000000800 */
[----:B------:R5:W-:Y:S01]  /*167c0*/  STG.E.U16 desc[UR60][R6.64], R12 ;  /* 0x0000000c06007986 */ /* 0x000be2000c10153c */
[----:B------:R-:W-:Y:S02]  /*167d0*/  LEA.HI.X.SX32 R5, R52, R19, 0x1, P1 ;  /* 0x0000001334057211 */ /* 0x000fe400008f0eff */
[----:B------:R-:W-:-:S04]  /*167e0*/  LEA R2, R147, R0, 0x1 ;  /* 0x0000000093027211 */ /* 0x000fc800078e08ff */
[----:B------:R-:W0:Y:S01]  /*167f0*/  LDC R55, c[0x0][0x278] ;  /* 0x00009e00ff377b82 */ /* 0x000e220000000800 */
[----:B------:R1:W-:Y:S01]  /*16800*/  STG.E.U16 desc[UR60][R44.64], R13 ;  /* 0x0000000d2c007986 */ /* 0x0003e2000c10153c */
[----:B-----5:R-:W-:-:S04]  /*16810*/  LEA R6, P1, R0, R3, 0x1 ;  /* 0x0000000300067211 */ /* 0x020fc800078208ff */
[----:B------:R-:W-:Y:S01]  /*16820*/  LEA.HI.X.SX32 R7, R0, R19, 0x1, P1 ;  /* 0x0000001300077211 */ /* 0x000fe200008f0eff */
[----:B-1----:R-:W-:Y:S02]  /*16830*/  IMAD R0, R53, 0x2, R2 ;  /* 0x0000000235007824 */ /* 0x002fe400078e0202 */
[----:B------:R-:W1:Y:S01]  /*16840*/  LDC R53, c[0x0][0x278] ;  /* 0x00009e00ff357b82 */ /* 0x000e620000000800 */
[----:B------:R-:W-:Y:S02]  /*16850*/  PRMT R45, R12, 0x7632, R45 ;  /* 0x000076320c2d7816 */ /* 0x000fe4000000002d */
[----:B------:R-:W-:Y:S01]  /*16860*/  LEA R12, P1, R2, R3, 0x1 ;  /* 0x00000003020c7211 */ /* 0x000fe200078208ff */
[----:B------:R5:W-:Y:S01]  /*16870*/  STG.E.U16 desc[UR60][R46.64], R14 ;  /* 0x0000000e2e007986 */ /* 0x000be2000c10153c */
[----:B------:R-:W-:-:S03]  /*16880*/  PRMT R50, R15, 0x7632, R50 ;  /* 0x000076320f327816 */ /* 0x000fc60000000032 */
[----:B------:R2:W-:Y:S01]  /*16890*/  STG.E.U16 desc[UR60][R4.64], R15 ;  /* 0x0000000f04007986 */ /* 0x0005e2000c10153c */
[----:B------:R-:W-:Y:S02]  /*168a0*/  PRMT R48, R14, 0x7632, R48 ;  /* 0x000076320e307816 */ /* 0x000fe40000000030 */
[----:B-----5:R-:W-:Y:S02]  /*168b0*/  PRMT R47, R13, 0x7632, R47 ;  /* 0x000076320d2f7816 */ /* 0x020fe4000000002f */
[----:B------:R-:W-:Y:S01]  /*168c0*/  LEA.HI.X.SX32 R13, R2, R19, 0x1, P1 ;  /* 0x00000013020d7211 */ /* 0x000fe200008f0eff */
[----:B--2---:R-:W-:Y:S01]  /*168d0*/  IMAD R2, R49, 0x2, R0 ;  /* 0x0000000231027824 */ /* 0x004fe200078e0200 */
[C---:B------:R-:W-:Y:S01]  /*168e0*/  LEA R44, P1, R0.reuse, R3, 0x1 ;  /* 0x00000003002c7211 */ /* 0x040fe200078208ff */
[----:B------:R-:W2:Y:S01]  /*168f0*/  LDC R15, c[0x0][0x278] ;  /* 0x00009e00ff0f7b82 */ /* 0x000ea20000000800 */
[----:B------:R5:W-:Y:S04]  /*16900*/  STG.E.U16 desc[UR60][R6.64], R45 ;  /* 0x0000002d06007986 */ /* 0x000be8000c10153c */
[----:B------:R0:W-:Y:S03]  /*16910*/  STG.E.U16 desc[UR60][R12.64], R47 ;  /* 0x0000002f0c007986 */ /* 0x0001e6000c10153c */
[----:B------:R-:W3:Y:S01]  /*16920*/  LDC R49, c[0x0][0x278] ;  /* 0x00009e00ff317b82 */ /* 0x000ee20000000800 */
[----:B-----5:R-:W-:Y:S01]  /*16930*/  LEA.HI.X.SX32 R45, R0, R19, 0x1, P1 ;  /* 0x00000013002d7211 */ /* 0x020fe200008f0eff */
[----:B----4-:R-:W-:Y:S01]  /*16940*/  IMAD R0, R51, 0x2, R2 ;  /* 0x0000000233007824 */ /* 0x010fe200078e0202 */
[----:B------:R-:W-:-:S05]  /*16950*/  LEA R46, P1, R2, R3, 0x1 ;  /* 0x00000003022e7211 */ /* 0x000fca00078208ff */
[----:B------:R-:W4:Y:S01]  /*16960*/  LDC R51, c[0x0][0x278] ;  /* 0x00009e00ff337b82 */ /* 0x000f220000000800 */
[----:B------:R5:W-:Y:S01]  /*16970*/  STG.E.U16 desc[UR60][R44.64], R48 ;  /* 0x000000302c007986 */ /* 0x000be2000c10153c */
[----:B0-----:R-:W-:Y:S01]  /*16980*/  LEA.HI.X.SX32 R47, R2, R19, 0x1, P1 ;  /* 0x00000013022f7211 */ /* 0x001fe200008f0eff */
[----:B------:R-:W-:Y:S01]  /*16990*/  IMAD R2, R55, 0x2, R0 ;  /* 0x0000000237027824 */ /* 0x000fe200078e0200 */
[----:B------:R-:W-:-:S03]  /*169a0*/  LEA R4, P1, R0, R3, 0x1 ;  /* 0x0000000300047211 */ /* 0x000fc600078208ff */
[----:B------:R-:W-:Y:S01]  /*169b0*/  IMAD R14, R145, 0x2, R2 ;  /* 0x00000002910e7824 */ /* 0x000fe200078e0202 */
[----:B-----5:R-:W0:Y:S01]  /*169c0*/  LDC R45, c[0x0][0x278] ;  /* 0x00009e00ff2d7b82 */ /* 0x020e220000000800 */
[----:B------:R-:W-:Y:S01]  /*169d0*/  LEA.HI.X.SX32 R5, R0, R19, 0x1, P1 ;  /* 0x0000001300057211 */ /* 0x000fe200008f0eff */
[----:B------:R5:W-:Y:S01]  /*169e0*/  STG.E.U16 desc[UR60][R46.64], R50 ;  /* 0x000000322e007986 */ /* 0x000be2000c10153c */
[-C--:B------:R-:W-:Y:S02]  /*169f0*/  LEA R6, P3, R2, R3.reuse, 0x1 ;  /* 0x0000000302067211 */ /* 0x080fe400078608ff */
[----:B------:R-:W-:Y:S02]  /*16a00*/  LEA R12, P1, R14, R3, 0x1 ;  /* 0x000000030e0c7211 */ /* 0x000fe400078208ff */
[----:B-1----:R-:W-:Y:S01]  /*16a10*/  LEA R0, R53, R14, 0x1 ;  /* 0x0000000e35007211 */ /* 0x002fe200078e08ff */
[----:B------:R-:W1:Y:S01]  /*16a20*/  LDC R55, c[0x0][0x278] ;  /* 0x00009e00ff377b82 */ /* 0x000e620000000800 */
[----:B------:R-:W-:-:S02]  /*16a30*/  LEA.HI.X.SX32 R7, R2, R19, 0x1, P3 ;  /* 0x0000001302077211 */ /* 0x000fc400018f0eff */
[----:B------:R-:W-:Y:S01]  /*16a40*/  LEA.HI.X.SX32 R13, R14, R19, 0x1, P1 ;  /* 0x000000130e0d7211 */ /* 0x000fe200008f0eff */
[----:B--2---:R-:W-:-:S04]  /*16a50*/  IMAD R2, R15, 0x2, R0 ;  /* 0x000000020f027824 */ /* 0x004fc800078e0200 */
[----:B-----5:R-:W2:Y:S01]  /*16a60*/  LDC R47, c[0x0][0x278] ;  /* 0x00009e00ff2f7b82 */ /* 0x020ea20000000800 */
[C---:B------:R-:W-:Y:S01]  /*16a70*/  LEA R14, P1, R0.reuse, R3, 0x1 ;  /* 0x00000003000e7211 */ /* 0x040fe200078208ff */
[----:B------:R5:W-:Y:S03]  /*16a80*/  STG.E.U16 desc[UR60][R4.64], R120 ;  /* 0x0000007804007986 */ /* 0x000be6000c10153c */
[----:B------:R-:W-:-:S03]  /*16a90*/  LEA.HI.X.SX32 R15, R0, R19, 0x1, P1 ;  /* 0x00000013000f7211 */ /* 0x000fc600008f0eff */
[----:B------:R-:W1:Y:S01]  /*16aa0*/  LDC R53, c[0x0][0x278] ;  /* 0x00009e00ff357b82 */ /* 0x000e620000000800 */
[----:B---3--:R-:W-:Y:S01]  /*16ab0*/  IMAD R0, R49, 0x2, R2 ;  /* 0x0000000231007824 */ /* 0x008fe200078e0202 */
[----:B------:R3:W-:Y:S01]  /*16ac0*/  STG.E.U16 desc[UR60][R6.64], R121 ;  /* 0x0000007906007986 */ /* 0x0007e2000c10153c */
[----:B-----5:R-:W-:-:S05]  /*16ad0*/  LEA R4, P1, R2, R3, 0x1 ;  /* 0x0000000302047211 */ /* 0x020fca00078208ff */
[----:B------:R-:W5:Y:S01]  /*16ae0*/  LDC R49, c[0x0][0x278] ;  /* 0x00009e00ff317b82 */ /* 0x000f620000000800 */
[----:B------:R-:W-:Y:S01]  /*16af0*/  LEA.HI.X.SX32 R5, R2, R19, 0x1, P1 ;  /* 0x0000001302057211 */ /* 0x000fe200008f0eff */
[----:B0-----:R-:W-:Y:S01]  /*16b00*/  IMAD R2, R45, 0x2, R0 ;  /* 0x000000022d027824 */ /* 0x001fe200078e0200 */
[----:B------:R0:W-:Y:S01]  /*16b10*/  STG.E.U16 desc[UR60][R12.64], R122 ;  /* 0x0000007a0c007986 */ /* 0x0001e2000c10153c */
[----:B---3--:R-:W-:-:S04]  /*16b20*/  LEA R6, P1, R0, R3, 0x1 ;  /* 0x0000000300067211 */ /* 0x008fc800078208ff */
[----:B------:R-:W-:Y:S01]  /*16b30*/  LEA.HI.X.SX32 R7, R0, R19, 0x1, P1 ;  /* 0x0000001300077211 */ /* 0x000fe200008f0eff */
[----:B----4-:R-:W-:Y:S01]  /*16b40*/  IMAD R0, R51, 0x2, R2 ;  /* 0x0000000233007824 */ /* 0x010fe200078e0202 */
[----:B------:R-:W-:Y:S01]  /*16b50*/  STG.E.U16 desc[UR60][R14.64], R123 ;  /* 0x0000007b0e007986 */ /* 0x000fe2000c10153c */
[----:B------:R-:W3:Y:S01]  /*16b60*/  LDC R51, c[0x0][0x278] ;  /* 0x00009e00ff337b82 */ /* 0x000ee20000000800 */
[----:B0-----:R-:W-:Y:S02]  /*16b70*/  PRMT R13, R120, 0x7632, R13 ;  /* 0x00007632780d7816 */ /* 0x001fe4000000000d */
[----:B------:R-:W-:-:S03]  /*16b80*/  LEA R12, P1, R2, R3, 0x1 ;  /* 0x00000003020c7211 */ /* 0x000fc600078208ff */
[----:B------:R0:W-:Y:S01]  /*16b90*/  STG.E.U16 desc[UR60][R4.64], R13 ;  /* 0x0000000d04007986 */ /* 0x0001e2000c10153c */
[----:B------:R-:W-:Y:S02]  /*16ba0*/  PRMT R48, R121, 0x7632, R48 ;  /* 0x0000763279307816 */ /* 0x000fe40000000030 */
[----:B0-----:R-:W-:Y:S01]  /*16bb0*/  LEA.HI.X.SX32 R13, R2, R19, 0x1, P1 ;  /* 0x00000013020d7211 */ /* 0x001fe200008f0eff */
[----:B--2---:R-:W-:Y:S01]  /*16bc0*/  IMAD R2, R47, 0x2, R0 ;  /* 0x000000022f027824 */ /* 0x004fe200078e0200 */
[C---:B------:R-:W-:Y:S01]  /*16bd0*/  LEA R44, P1, R0.reuse, R3, 0x1 ;  /* 0x00000003002c7211 */ /* 0x040fe200078208ff */
[----:B------:R-:W0:Y:S03]  /*16be0*/  LDC R47, c[0x0][0x278] ;  /* 0x00009e00ff2f7b82 */ /* 0x000e260000000800 */
[----:B------:R-:W-:Y:S02]  /*16bf0*/  LEA.HI.X.SX32 R45, R0, R19, 0x1, P1 ;  /* 0x00000013002d7211 */ /* 0x000fe400008f0eff */
[----:B-1----:R-:W-:-:S02]  /*16c00*/  LEA R0, R53, R2, 0x1 ;  /* 0x0000000235007211 */ /* 0x002fc400078e08ff */
[----:B------:R-:W-:Y:S01]  /*16c10*/  LEA R4, P1, R2, R3, 0x1 ;  /* 0x0000000302047211 */ /* 0x000fe200078208ff */
[----:B------:R1:W-:Y:S01]  /*16c20*/  STG.E.U16 desc[UR60][R6.64], R48 ;  /* 0x0000003006007986 */ /* 0x0003e2000c10153c */
[----:B------:R-:W-:Y:S01]  /*16c30*/  PRMT R50, R122, 0x7632, R50 ;  /* 0x000076327a327816 */ /* 0x000fe20000000032 */
[----:B-----5:R-:W-:Y:S01]  /*16c40*/  IMAD R46, R49, 0x2, R0 ;  /* 0x00000002312e7824 */ /* 0x020fe200078e0200 */
[----:B------:R-:W-:Y:S01]  /*16c50*/  PRMT R52, R123, 0x7632, R52 ;  /* 0x000076327b347816 */ /* 0x000fe20000000034 */
[----:B------:R-:W2:Y:S01]  /*16c60*/  LDC R49, c[0x0][0x278] ;  /* 0x00009e00ff317b82 */ /* 0x000ea20000000800 */
[----:B------:R-:W-:Y:S01]  /*16c70*/  LEA.HI.X.SX32 R5, R2, R19, 0x1, P1 ;  /* 0x0000001302057211 */ /* 0x000fe200008f0eff */
[----:B------:R4:W-:Y:S01]  /*16c80*/  STG.E.U16 desc[UR60][R12.64], R50 ;  /* 0x000000320c007986 */ /* 0x0009e2000c10153c */
[-C--:B------:R-:W-:Y:S02]  /*16c90*/  LEA R14, P3, R0, R3.reuse, 0x1 ;  /* 0x00000003000e7211 */ /* 0x080fe400078608ff */
[----:B-1----:R-:W-:-:S03]  /*16ca0*/  LEA R6, P1, R46, R3, 0x1 ;  /* 0x000000032e067211 */ /* 0x002fc600078208ff */
[----:B------:R-:W1:Y:S01]  /*16cb0*/  LDC R53, c[0x0][0x278] ;  /* 0x00009e00ff357b82 */ /* 0x000e620000000800 */
[----:B------:R5:W-:Y:S01]  /*16cc0*/  STG.E.U16 desc[UR60][R44.64], R52 ;  /* 0x000000342c007986 */ /* 0x000be2000c10153c */
[-C--:B------:R-:W-:Y:S01]  /*16cd0*/  LEA.HI.X.SX32 R7, R46, R19.reuse, 0x1, P1 ;  /* 0x000000132e077211 */ /* 0x080fe200008f0eff */
[----:B------:R-:W-:Y:S01]  /*16ce0*/  IMAD R46, R55, 0x2, R46 ;  /* 0x00000002372e7824 */ /* 0x000fe200078e022e */
[----:B------:R-:W-:-:S03]  /*16cf0*/  LEA.HI.X.SX32 R15, R0, R19, 0x1, P3 ;  /* 0x00000013000f7211 */ /* 0x000fc600018f0eff */
[----:B0-----:R-:W-:Y:S01]  /*16d00*/  IMAD R0, R47, 0x2, R46 ;  /* 0x000000022f007824 */ /* 0x001fe200078e022e */
[C---:B----4-:R-:W-:Y:S01]  /*16d10*/  LEA R12, P1, R46.reuse, R3, 0x1 ;  /* 0x000000032e0c7211 */ /* 0x050fe200078208ff */
[----:B------:R-:W0:Y:S01]  /*16d20*/  LDC R47, c[0x0][0x278] ;  /* 0x00009e00ff2f7b82 */ /* 0x000e220000000800 */
[----:B------:R4:W-:Y:S07]  /*16d30*/  STG.E.U16 desc[UR60][R4.64], R116 ;  /* 0x0000007404007986 */ /* 0x0009ee000c10153c */
[----:B-----5:R-:W5:Y:S01]  /*16d40*/  LDC R45, c[0x0][0x278] ;  /* 0x00009e00ff2d7b82 */ /* 0x020f620000000800 */
[----:B------:R-:W-:Y:S01]  /*16d50*/  LEA.HI.X.SX32 R13, R46, R19, 0x1, P1 ;  /* 0x000000132e0d7211 */ /* 0x000fe200008f0eff */
[----:B---3--:R-:W-:Y:S01]  /*16d60*/  IMAD R2, R51, 0x2, R0 ;  /* 0x0000000233027824 */ /* 0x008fe200078e0200 */
[----:B----4-:R-:W-:-:S05]  /*16d70*/  LEA R4, P1, R0, R3, 0x1 ;  /* 0x0000000300047211 */ /* 0x010fca00078208ff */
[----:B------:R-:W3:Y:S01]  /*16d80*/  LDC R51, c[0x0][0x278] ;  /* 0x00009e00ff337b82 */ /* 0x000ee20000000800 */
[----:B------:R4:W-:Y:S01]  /*16d90*/  STG.E.U16 desc[UR60][R14.64], R117 ;  /* 0x000000750e007986 */ /* 0x0009e2000c10153c */
[----:B------:R-:W-:Y:S01]  /*16da0*/  LEA.HI.X.SX32 R5, R0, R19, 0x1, P1 ;  /* 0x0000001300057211 */ /* 0x000fe200008f0eff */
[----:B--2---:R-:W-:Y:S02]  /*16db0*/  IMAD R0, R49, 0x2, R2 ;  /* 0x0000000231007824 */ /* 0x004fe400078e0202 */
[----:B------:R2:W-:Y:S03]  /*16dc0*/  STG.E.U16 desc[UR60][R6.64], R118 ;  /* 0x0000007606007986 */ /* 0x0005e6000c10153c */
[----:B------:R-:W3:Y:S01]  /*16dd0*/  LDC R49, c[0x0][0x278] ;  /* 0x00009e00ff317b82 */ /* 0x000ee20000000800 */
[----:B------:R-:W-:Y:S01]  /*16de0*/  STG.E.U16 desc[UR60][R12.64], R119 ;  /* 0x000000770c007986 */ /* 0x000fe2000c10153c */
[----:B----4-:R-:W-:-:S02]  /*16df0*/  PRMT R15, R116, 0x7632, R15 ;  /* 0x00007632740f7816 */ /* 0x010fc4000000000f */
[----:B--2---:R-:W-:-:S04]  /*16e00*/  LEA R6, P1, R2, R3, 0x1 ;  /* 0x0000000302067211 */ /* 0x004fc800078208ff */
[----:B------:R-:W-:Y:S02]  /*16e10*/  LEA.HI.X.SX32 R7, R2, R19, 0x1, P1 ;  /* 0x0000001302077211 */ /* 0x000fe400008f0eff */
[C---:B------:R-:W-:Y:S02]  /*16e20*/  LEA R14, P1, R0.reuse, R3, 0x1 ;  /* 0x00000003000e7211 */ /* 0x040fe400078208ff */
[----:B-1----:R-:W-:Y:S01]  /*16e30*/  LEA R2, R53, R0, 0x1 ;  /* 0x0000000035027211 */ /* 0x002fe200078e08ff */
[----:B------:R1:W-:Y:S01]  /*16e40*/  STG.E.U16 desc[UR60][R4.64], R15 ;  /* 0x0000000f04007986 */ /* 0x0003e2000c10153c */
[----:B------:R-:W2:Y:S01]  /*16e50*/  LDC R53, c[0x0][0x278] ;  /* 0x00009e00ff357b82 */ /* 0x000ea20000000800 */
[----:B------:R-:W-:Y:S02]  /*16e60*/  PRMT R48, R117, 0x7632, R48 ;  /* 0x0000763275307816 */ /* 0x000fe40000000030 */
[----:B-1----:R-:W-:Y:S01]  /*16e70*/  LEA.HI.X.SX32 R15, R0, R19, 0x1, P1 ;  /* 0x00000013000f7211 */ /* 0x002fe200008f0eff */
[----:B-----5:R-:W-:Y:S01]  /*16e80*/  IMAD R0, R45, 0x2, R2 ;  /* 0x000000022d007824 */ /* 0x020fe200078e0202 */
[----:B------:R-:W-:-:S04]  /*16e90*/  LEA R44, P1, R2, R3, 0x1 ;  /* 0x00000003022c7211 */ /* 0x000fc800078208ff */
[----:B------:R-:W-:Y:S01]  /*16ea0*/  LEA.HI.X.SX32 R45, R2, R19, 0x1, P1 ;  /* 0x00000013022d7211 */ /* 0x000fe200008f0eff */
[----:B0-----:R-:W-:Y:S01]  /*16eb0*/  IMAD R2, R47, 0x2, R0 ;  /* 0x000000022f027824 */ /* 0x001fe200078e0200 */
[C---:B------:R-:W-:Y:S01]  /*16ec0*/  LEA R4, P1, R0.reuse, R3, 0x1 ;  /* 0x0000000300047211 */ /* 0x040fe200078208ff */
[----:B------:R-:W0:Y:S02]  /*16ed0*/  LDC R47, c[0x0][0x278] ;  /* 0x00009e00ff2f7b82 */ /* 0x000e240000000800 */
[----:B---3--:R-:W-:Y:S01]  /*16ee0*/  IMAD R46, R51, 0x2, R2 ;  /* 0x00000002332e7824 */ /* 0x008fe200078e0202 */
[----:B------:R1:W-:Y:S01]  /*16ef0*/  STG.E.U16 desc[UR60][R6.64], R48 ;  /* 0x0000003006007986 */ /* 0x0003e2000c10153c */
[----:B------:R-:W-:-:S04]  /*16f00*/  LEA.HI.X.SX32 R5, R0, R19, 0x1, P1 ;  /* 0x0000001300057211 */ /* 0x000fc800008f0eff */
[----:B------:R-:W3:Y:S01]  /*16f10*/  LDC R51, c[0x0][0x278] ;  /* 0x00009e00ff337b82 */ /* 0x000ee20000000800 */
[----:B------:R-:W-:Y:S02]  /*16f20*/  PRMT R50, R118, 0x7632, R50 ;  /* 0x0000763276327816 */ /* 0x000fe40000000032 */
[C---:B-1----:R-:W-:Y:S02]  /*16f30*/  LEA R6, P1, R46.reuse, R3, 0x1 ;  /* 0x000000032e067211 */ /* 0x042fe400078208ff */
[----:B------:R-:W-:Y:S02]  /*16f40*/  PRMT R52, R119, 0x7632, R52 ;  /* 0x0000763277347816 */ /* 0x000fe40000000034 */
[----:B------:R-:W-:Y:S01]  /*16f50*/  LEA.HI.X.SX32 R7, R46, R19, 0x1, P1 ;  /* 0x000000132e077211 */ /* 0x000fe200008f0eff */
[----:B------:R-:W-:Y:S02]  /*16f60*/  IMAD R46, R49, 0x2, R46 ;  /* 0x00000002312e7824 */ /* 0x000fe400078e022e */
[----:B------:R-:W1:Y:S01]  /*16f70*/  LDC R49, c[0x0][0x278] ;  /* 0x00009e00ff317b82 */ /* 0x000e620000000800 */
[----:B------:R4:W-:Y:S01]  /*16f80*/  STG.E.U16 desc[UR60][R14.64], R50 ;  /* 0x000000320e007986 */ /* 0x0009e2000c10153c */
[----:B------:R-:W-:-:S03]  /*16f90*/  LEA R12, P3, R2, R3, 0x1 ;  /* 0x00000003020c7211 */ /* 0x000fc600078608ff */
[----:B------:R5:W-:Y:S01]  /*16fa0*/  STG.E.U16 desc[UR60][R44.64], R52 ;  /* 0x000000342c007986 */ /* 0x000be2000c10153c */
[----:B--2---:R-:W-:Y:S02]  /*16fb0*/  IMAD R0, R53, 0x2, R46 ;  /* 0x0000000235007824 */ /* 0x004fe400078e022e */
[----:B------:R-:W2:Y:S01]  /*16fc0*/  LDC R53, c[0x0][0x278] ;  /* 0x00009e00ff357b82 */ /* 0x000ea20000000800 */
[----:B------:R-:W-:Y:S02]  /*16fd0*/  LEA.HI.X.SX32 R13, R2, R19, 0x1, P3 ;  /* 0x00000013020d7211 */ /* 0x000fe400018f0eff */
[----:B----4-:R-:W-:-:S05]  /*16fe0*/  LEA R14, P1, R46, R3, 0x1 ;  /* 0x000000032e0e7211 */ /* 0x010fca00078208ff */
[----:B-----5:R-:W4:Y:S01]  /*16ff0*/  LDC R45, c[0x0][0x278] ;  /* 0x00009e00ff2d7b82 */ /* 0x020f220000000800 */
[----:B------:R5:W-:Y:S01]  /*17000*/  STG.E.U16 desc[UR60][R4.64], R112 ;  /* 0x0000007004007986 */ /* 0x000be2000c10153c */
[----:B------:R-:W-:Y:S02]  /*17010*/  LEA.HI.X.SX32 R15, R46, R19, 0x1, P1 ;  /* 0x000000132e0f7211 */ /* 0x000fe400008f0eff */
[----:B0-----:R-:W-:Y:S01]  /*17020*/  LEA R2, R47, R0, 0x1 ;  /* 0x000000002f027211 */ /* 0x001fe200078e08ff */
[----:B------:R0:W-:Y:S03]  /*17030*/  STG.E.U16 desc[UR60][R12.64], R113 ;  /* 0x000000710c007986 */ /* 0x0001e6000c10153c */
[----:B------:R-:W2:Y:S01]  /*17040*/  LDC R47, c[0x0][0x278] ;  /* 0x00009e00ff2f7b82 */ /* 0x000ea20000000800 */
[----:B------:R0:W-:Y:S01]  /*17050*/  STG.E.U16 desc[UR60][R6.64], R114 ;  /* 0x0000007206007986 */ /* 0x0001e2000c10153c */
[----:B-----5:R-:W-:-:S04]  /*17060*/  LEA R4, P1, R0, R3, 0x1 ;  /* 0x0000000300047211 */ /* 0x020fc800078208ff */
[----:B------:R-:W-:Y:S01]  /*17070*/  LEA.HI.X.SX32 R5, R0, R19, 0x1, P1 ;  /* 0x0000001300057211 */ /* 0x000fe200008f0eff */
[----:B---3--:R-:W-:Y:S01]  /*17080*/  IMAD R0, R51, 0x2, R2 ;  /* 0x0000000233007824 */ /* 0x008fe200078e0202 */
[----:B0-----:R-:W-:Y:S01]  /*17090*/  PRMT R13, R112, 0x7632, R13 ;  /* 0x00007632700d7816 */ /* 0x001fe2000000000d */
[----:B------:R-:W0:Y:S01]  /*170a0*/  LDC R51, c[0x0][0x278] ;  /* 0x00009e00ff337b82 */ /* 0x000e220000000800 */
[C---:B------:R-:W-:Y:S01]  /*170b0*/  LEA R6, P1, R2.reuse, R3, 0x1 ;  /* 0x0000000302067211 */ /* 0x040fe200078208ff */
[----:B------:R-:W-:Y:S03]  /*170c0*/  STG.E.U16 desc[UR60][R14.64], R115 ;  /* 0x000000730e007986 */ /* 0x000fe6000c10153c */
[----:B------:R-:W-:Y:S01]  /*170d0*/  LEA.HI.X.SX32 R7, R2, R19, 0x1, P1 ;  /* 0x0000001302077211 */ /* 0x000fe200008f0eff */
[----:B-1----:R-:W-:Y:S01]  /*170e0*/  IMAD R2, R49, 0x2, R0 ;  /* 0x0000000231027824 */ /* 0x002fe200078e0200 */
[----:B------:R-:W-:Y:S01]  /*170f0*/  LEA R12, P1, R0, R3, 0x1 ;  /* 0x00000003000c7211 */ /* 0x000fe200078208ff */
[----:B------:R1:W-:Y:S01]  /*17100*/  STG.E.U16 desc[UR60][R4.64], R13 ;  /* 0x0000000d04007986 */ /* 0x0003e2000c10153c */
[----:B------:R-:W3:Y:S01]  /*17110*/  LDC R49, c[0x0][0x278] ;  /* 0x00009e00ff317b82 */ /* 0x000ee20000000800 */
[----:B------:R-:W-:-:S02]  /*17120*/  PRMT R48, R113, 0x7632, R48 ;  /* 0x0000763271307816 */ /* 0x000fc40000000030 */
[----:B-1----:R-:W-:Y:S01]  /*17130*/  LEA.HI.X.SX32 R13, R0, R19, 0x1, P1 ;  /* 0x00000013000d7211 */ /* 0x002fe200008f0eff */
[----:B----4-:R-:W-:Y:S01]  /*17140*/  IMAD R0, R45, 0x2, R2 ;  /* 0x000000022d007824 */ /* 0x010fe200078e0202 */
[----:B------:R-:W-:-:S04]  /*17150*/  LEA R44, P1, R2, R3, 0x1 ;  /* 0x00000003022c7211 */ /* 0x000fc800078208ff */
[----:B------:R-:W-:Y:S01]  /*17160*/  LEA.HI.X.SX32 R45, R2, R19, 0x1, P1 ;  /* 0x00000013022d7211 */ /* 0x000fe200008f0eff */
[----:B--2---:R-:W-:Y:S01]  /*17170*/  IMAD R2, R53, 0x2, R0 ;  /* 0x0000000235027824 */ /* 0x004fe200078e0200 */
[C---:B------:R-:W-:Y:S01]  /*17180*/  LEA R4, P1, R0.reuse, R3, 0x1 ;  /* 0x0000000300047211 */ /* 0x040fe200078208ff */
[----:B------:R-:W1:Y:S02]  /*17190*/  LDC R53, c[0x0][0x278] ;  /* 0x00009e00ff357b82 */ /* 0x000e640000000800 */
[----:B------:R-:W-:Y:S01]  /*171a0*/  IMAD R46, R47, 0x2, R2 ;  /* 0x000000022f2e7824 */ /* 0x000fe200078e0202 */
[----:B------:R2:W-:Y:S01]  /*171b0*/  STG.E.U16 desc[UR60][R6.64], R48 ;  /* 0x0000003006007986 */ /* 0x0005e2000c10153c */
[----:B------:R-:W-:-:S04]  /*171c0*/  LEA.HI.X.SX32 R5, R0, R19, 0x1, P1 ;  /* 0x0000001300057211 */ /* 0x000fc800008f0eff */
[----:B------:R-:W4:Y:S01]  /*171d0*/  LDC R47, c[0x0][0x278] ;  /* 0x00009e00ff2f7b82 */ /* 0x000f220000000800 */
[----:B------:R-:W-:Y:S02]  /*171e0*/  PRMT R50, R114, 0x7632, R50 ;  /* 0x0000763272327816 */ /* 0x000fe40000000032 */
[C---:B--2---:R-:W-:Y:S02]  /*171f0*/  LEA R6, P1, R46.reuse, R3, 0x1 ;  /* 0x000000032e067211 */ /* 0x044fe400078208ff */
[----:B------:R-:W-:Y:S02]  /*17200*/  PRMT R52, R115, 0x7632, R52 ;  /* 0x0000763273347816 */ /* 0x000fe40000000034 */
[----:B------:R-:W-:Y:S02]  /*17210*/  LEA.HI.X.SX32 R7, R46, R19, 0x1, P1 ;  /* 0x000000132e077211 */ /* 0x000fe400008f0eff */
[----:B0-----:R-:W-:Y:S02]  /*17220*/  LEA R46, R51, R46, 0x1 ;  /* 0x0000002e332e7211 */ /* 0x001fe400078e08ff */
[----:B------:R-:W0:Y:S01]  /*17230*/  LDC R51, c[0x0][0x278] ;  /* 0x00009e00ff337b82 */ /* 0x000e220000000800 */
[----:B------:R2:W-:Y:S04]  /*17240*/  STG.E.U16 desc[UR60][R12.64], R50 ;  /* 0x000000320c007986 */ /* 0x0005e8000c10153c */
[----:B------:R5:W-:Y:S01]  /*17250*/  STG.E.U16 desc[UR60][R44.64], R52 ;  /* 0x000000342c007986 */ /* 0x000be2000c10153c */
[----:B------:R-:W-:Y:S01]  /*17260*/  LEA R14, P3, R2, R3, 0x1 ;  /* 0x00000003020e7211 */ /* 0x000fe200078608ff */
[----:B---3--:R-:W-:-:S02]  /*17270*/  IMAD R0, R49, 0x2, R46 ;  /* 0x0000000231007824 */ /* 0x008fc400078e022e */
[----:B------:R-:W3:Y:S01]  /*17280*/  LDC R49, c[0x0][0x278] ;  /* 0x00009e00ff317b82 */ /* 0x000ee20000000800 */
[----:B------:R-:W-:Y:S02]  /*17290*/  LEA.HI.X.SX32 R15, R2, R19, 0x1, P3 ;  /* 0x00000013020f7211 */ /* 0x000fe400018f0eff */
[----:B--2---:R-:W-:-:S05]  /*172a0*/  LEA R12, P1, R46, R3, 0x1 ;  /* 0x000000032e0c7211 */ /* 0x004fca00078208ff */
[----:B-----5:R-:W2:Y:S01]  /*172b0*/  LDC R45, c[0x0][0x278] ;  /* 0x00009e00ff2d7b82 */ /* 0x020ea20000000800 */
[----:B------:R5:W-:Y:S01]  /*172c0*/  STG.E.U16 desc[UR60][R4.64], R108 ;  /* 0x0000006c04007986 */ /* 0x000be2000c10153c */
[----:B------:R-:W-:Y:S01]  /*172d0*/  LEA.HI.X.SX32 R13, R46, R19, 0x1, P1 ;  /* 0x000000132e0d7211 */ /* 0x000fe200008f0eff */
[----:B-1----:R-:W-:Y:S02]  /*172e0*/  IMAD R2, R53, 0x2, R0 ;  /* 0x0000000235027824 */ /* 0x002fe400078e0200 */
[----:B------:R1:W-:Y:S03]  /*172f0*/  STG.E.U16 desc[UR60][R14.64], R109 ;  /* 0x0000006d0e007986 */ /* 0x0003e6000c10153c */
[----:B------:R-:W3:Y:S01]  /*17300*/  LDC R53, c[0x0][0x278] ;  /* 0x00009e00ff357b82 */ /* 0x000ee20000000800 */
[----:B------:R1:W-:Y:S01]  /*17310*/  STG.E.U16 desc[UR60][R6.64], R110 ;  /* 0x0000006e06007986 */ /* 0x0003e2000c10153c */
[----:B-----5:R-:W-:-:S04]  /*17320*/  LEA R4, P1, R0, R3, 0x1 ;  /* 0x0000000300047211 */ /* 0x020fc800078208ff */
[----:B------:R-:W-:Y:S01]  /*17330*/  LEA.HI.X.SX32 R5, R0, R19, 0x1, P1 ;  /* 0x0000001300057211 */ /* 0x000fe200008f0eff */
[----:B----4-:R-:W-:Y:S01]  /*17340*/  IMAD R0, R47, 0x2, R2 ;  /* 0x000000022f007824 */ /* 0x010fe200078e0202 */
[----:B-1----:R-:W-:Y:S01]  /*17350*/  PRMT R15, R108, 0x7632, R15 ;  /* 0x000076326c0f7816 */ /* 0x002fe2000000000f */
[----:B------:R-:W1:Y:S01]  /*17360*/  LDC R47, c[0x0][0x278] ;  /* 0x00009e00ff2f7b82 */ /* 0x000e620000000800 */
[C---:B------:R-:W-:Y:S01]  /*17370*/  LEA R6, P1, R2.reuse, R3, 0x1 ;  /* 0x0000000302067211 */ /* 0x040fe200078208ff */
[----:B------:R-:W-:Y:S03]  /*17380*/  STG.E.U16 desc[UR60][R12.64], R111 ;  /* 0x0000006f0c007986 */ /* 0x000fe6000c10153c */
[----:B------:R-:W-:Y:S01]  /*17390*/  LEA.HI.X.SX32 R7, R2, R19, 0x1, P1 ;  /* 0x0000001302077211 */ /* 0x000fe200008f0eff */
[----:B0-----:R-:W-:Y:S01]  /*173a0*/  IMAD R2, R51, 0x2, R0 ;  /* 0x0000000233027824 */ /* 0x001fe200078e0200 */
[----:B------:R-:W-:Y:S01]  /*173b0*/  LEA R14, P1, R0, R3, 0x1 ;  /* 0x00000003000e7211 */ /* 0x000fe200078208ff */
[----:B------:R0:W-:Y:S01]  /*173c0*/  STG.E.U16 desc[UR60][R4.64], R15 ;  /* 0x0000000f04007986 */ /* 0x0001e2000c10153c */
[----:B------:R-:W4:Y:S01]  /*173d0*/  LDC R51, c[0x0][0x278] ;  /* 0x00009e00ff337b82 */ /* 0x000f220000000800 */
[----:B------:R-:W-:-:S02]  /*173e0*/  PRMT R48, R109, 0x7632, R48 ;  /* 0x000076326d307816 */ /* 0x000fc40000000030 */
[----:B0-----:R-:W-:Y:S01]  /*173f0*/  LEA.HI.X.SX32 R15, R0, R19, 0x1, P1 ;  /* 0x00000013000f7211 */ /* 0x001fe200008f0eff */
[----:B--2---:R-:W-:Y:S01]  /*17400*/  IMAD R0, R45, 0x2, R2 ;  /* 0x000000022d007824 */ /* 0x004fe200078e0202 */
[----:B------:R-:W-:-:S04]  /*17410*/  LEA R44, P1, R2, R3, 0x1 ;  /* 0x00000003022c7211 */ /* 0x000fc800078208ff */
[----:B------:R-:W-:Y:S02]  /*17420*/  LEA.HI.X.SX32 R45, R2, R19, 0x1, P1 ;  /* 0x00000013022d7211 */ /* 0x000fe400008f0eff */
[----:B---3--:R-:W-:Y:S02]  /*17430*/  LEA R2, R49, R0, 0x1 ;  /* 0x0000000031027211 */ /* 0x008fe400078e08ff */
[----:B------:R-:W0:Y:S01]  /*17440*/  LDC R49, c[0x0][0x278] ;  /* 0x00009e00ff317b82 */ /* 0x000e220000000800 */
[C---:B------:R-:W-:Y:S02]  /*17450*/  LEA R4, P1, R0.reuse, R3, 0x1 ;  /* 0x0000000300047211 */ /* 0x040fe400078208ff */
[----:B------:R-:W-:Y:S01]  /*17460*/  IMAD R46, R53, 0x2, R2 ;  /* 0x00000002352e7824 */ /* 0x000fe200078e0202 */
[----:B------:R2:W-:Y:S01]  /*17470*/  STG.E.U16 desc[UR60][R6.64], R48 ;  /* 0x0000003006007986 */ /* 0x0005e2000c10153c */
[----:B------:R-:W-:-:S03]  /*17480*/  LEA.HI.X.SX32 R5, R0, R19, 0x1, P1 ;  /* 0x0000001300057211 */ /* 0x000fc600008f0eff */
[----:B------:R-:W3:Y:S01]  /*17490*/  LDC R53, c[0x0][0x278] ;  /* 0x00009e00ff357b82 */ /* 0x000ee20000000800 */
[----:B------:R-:W-:Y:S02]  /*174a0*/  PRMT R50, R110, 0x7632, R50 ;  /* 0x000076326e327816 */ /* 0x000fe40000000032 */
[----:B------:R-:W-:Y:S02]  /*174b0*/  PRMT R52, R111, 0x7632, R52 ;  /* 0x000076326f347816 */ /* 0x000fe40000000034 */
[----:B--2---:R-:W-:-:S04]  /*174c0*/  LEA R6, P1, R46, R3, 0x1 ;  /* 0x000000032e067211 */ /* 0x004fc800078208ff */
[----:B------:R-:W-:Y:S01]  /*174d0*/  LEA.HI.X.SX32 R7, R46, R19, 0x1, P1 ;  /* 0x000000132e077211 */ /* 0x000fe200008f0eff */
[----:B-1----:R-:W-:Y:S02]  /*174e0*/  IMAD R46, R47, 0x2, R46 ;  /* 0x000000022f2e7824 */ /* 0x002fe400078e022e */
[----:B------:R-:W1:Y:S01]  /*174f0*/  LDC R47, c[0x0][0x278] ;  /* 0x00009e00ff2f7b82 */ /* 0x000e620000000800 */
[----:B------:R2:W-:Y:S01]  /*17500*/  STG.E.U16 desc[UR60][R14.64], R50 ;  /* 0x000000320e007986 */ /* 0x0005e2000c10153c */
[----:B------:R-:W-:-:S03]  /*17510*/  LEA R12, P3, R2, R3, 0x1 ;  /* 0x00000003020c7211 */ /* 0x000fc600078608ff */
[----:B------:R5:W-:Y:S01]  /*17520*/  STG.E.U16 desc[UR60][R44.64], R52 ;  /* 0x000000342c007986 */ /* 0x000be2000c10153c */
[----:B----4-:R-:W-:Y:S02]  /*17530*/  IMAD R0, R51, 0x2, R46 ;  /* 0x0000000233007824 */ /* 0x010fe400078e022e */
[----:B------:R-:W4:Y:S01]  /*17540*/  LDC R51, c[0x0][0x278] ;  /* 0x00009e00ff337b82 */ /* 0x000f220000000800 */
[----:B------:R-:W-:Y:S02]  /*17550*/  LEA.HI.X.SX32 R13, R2, R19, 0x1, P3 ;  /* 0x00000013020d7211 */ /* 0x000fe400018f0eff */
[----:B--2---:R-:W-:-:S05]  /*17560*/  LEA R14, P1, R46, R3, 0x1 ;  /* 0x000000032e0e7211 */ /* 0x004fca00078208ff */
[----:B-----5:R-:W2:Y:S01]  /*17570*/  LDC R45, c[0x0][0x278] ;  /* 0x00009e00ff2d7b82 */ /* 0x020ea20000000800 */
[----:B------:R5:W-:Y:S01]  /*17580*/  STG.E.U16 desc[UR60][R4.64], R104 ;  /* 0x0000006804007986 */ /* 0x000be2000c10153c */
[----:B------:R-:W-:Y:S01]  /*17590*/  LEA.HI.X.SX32 R15, R46, R19, 0x1, P1 ;  /* 0x000000132e0f7211 */ /* 0x000fe200008f0eff */
[----:B0-----:R-:W-:Y:S02]  /*175a0*/  IMAD R2, R49, 0x2, R0 ;  /* 0x0000000231027824 */ /* 0x001fe400078e0200 */
[----:B------:R0:W-:Y:S03]  /*175b0*/  STG.E.U16 desc[UR60][R12.64], R105 ;  /* 0x000000690c007986 */ /* 0x0001e6000c10153c */
[----:B------:R-:W4:Y:S01]  /*175c0*/  LDC R49, c[0x0][0x278] ;  /* 0x00009e00ff317b82 */ /* 0x000f220000000800 */
        /* <DEDUP_REMOVED lines=8> */
[----:B------:R-:W-:Y:S02]  /*17650*/  LEA.HI.X.SX32 R7, R2, R19, 0x1, P1 ;  /* 0x0000001302077211 */ /* 0x000fe400008f0eff */
[----:B------:R-:W-:-:S02]  /*17660*/  LEA R12, P1, R0, R3, 0x1 ;  /* 0x00000003000c7211 */ /* 0x000fc400078208ff */
[----:B-1----:R-:W-:Y:S01]  /*17670*/  LEA R2, R47, R0, 0x1 ;  /* 0x000000002f027211 */ /* 0x002fe200078e08ff */
[----:B------:R1:W-:Y:S01]  /*17680*/  STG.E.U16 desc[UR60][R4.64], R13 ;  /* 0x0000000d04007986 */ /* 0x0003e2000c10153c */
[----:B------:R-:W3:Y:S01]  /*17690*/  LDC R47, c[0x0][0x278] ;  /* 0x00009e00ff2f7b82 */ /* 0x000ee20000000800 */
[----:B------:R-:W-:Y:S02]  /*176a0*/  PRMT R48, R105, 0x7632, R48 ;  /* 0x0000763269307816 */ /* 0x000fe40000000030 */
[----:B-1----:R-:W-:Y:S01]  /*176b0*/  LEA.HI.X.SX32 R13, R0, R19, 0x1, P1 ;  /* 0x00000013000d7211 */ /* 0x002fe200008f0eff */
[----:B--2---:R-:W-:Y:S01]  /*176c0*/  IMAD R0, R45, 0x2, R2 ;  /* 0x000000022d007824 */ /* 0x004fe200078e0202 */
[----:B------:R-:W-:-:S04]  /*176d0*/  LEA R44, P1, R2, R3, 0x1 ;  /* 0x00000003022c7211 */ /* 0x000fc800078208ff */
[----:B------:R-:W-:Y:S01]  /*176e0*/  LEA.HI.X.SX32 R45, R2, R19, 0x1, P1 ;  /* 0x00000013022d7211 */ /* 0x000fe200008f0eff */
[----:B----4-:R-:W-:Y:S01]  /*176f0*/  IMAD R2, R51, 0x2, R0 ;  /* 0x0000000233027824 */ /* 0x010fe200078e0200 */
        /* <DEDUP_REMOVED lines=9> */
[----:B------:R-:W-:Y:S01]  /*17790*/  LEA.HI.X.SX32 R7, R46, R19, 0x1, P1 ;  /* 0x000000132e077211 */ /* 0x000fe200008f0eff */
[----:B0-----:R-:W-:Y:S02]  /*177a0*/  IMAD R46, R53, 0x2, R46 ;  /* 0x00000002352e7824 */ /* 0x001fe400078e022e */
[----:B------:R-:W0:Y:S01]  /*177b0*/  LDC R53, c[0x0][0x278] ;  /* 0x00009e00ff357b82 */ /* 0x000e220000000800 */
[----:B------:R2:W-:Y:S01]  /*177c0*/  STG.E.U16 desc[UR60][R12.64], R50 ;  /* 0x000000320c007986 */ /* 0x0005e2000c10153c */
[----:B------:R-:W-:-:S03]  /*177d0*/  LEA R14, P3, R2, R3, 0x1 ;  /* 0x00000003020e7211 */ /* 0x000fc600078608ff */
[----:B------:R5:W-:Y:S01]  /*177e0*/  STG.E.U16 desc[UR60][R44.64], R52 ;  /* 0x000000342c007986 */ /* 0x000be2000c10153c */
[----:B---3--:R-:W-:Y:S02]  /*177f0*/  IMAD R0, R47, 0x2, R46 ;  /* 0x000000022f007824 */ /* 0x008fe400078e022e */
[----:B------:R-:W3:Y:S01]  /*17800*/  LDC R47, c[0x0][0x278] ;  /* 0x00009e00ff2f7b82 */ /* 0x000ee20000000800 */
[----:B------:R-:W-:Y:S02]  /*17810*/  LEA.HI.X.SX32 R15, R2, R19, 0x1, P3 ;  /* 0x00000013020f7211 */ /* 0x000fe400018f0eff */
[----:B--2---:R-:W-:-:S05]  /*17820*/  LEA R12, P1, R46, R3, 0x1 ;  /* 0x000000032e0c7211 */ /* 0x004fca00078208ff */
[----:B-----5:R-:W2:Y:S01]  /*17830*/  LDC R45, c[0x0][0x278] ;  /* 0x00009e00ff2d7b82 */ /* 0x020ea20000000800 */
[----:B------:R5:W-:Y:S01]  /*17840*/  STG.E.U16 desc[UR60][R4.64], R100 ;  /* 0x0000006404007986 */ /* 0x000be2000c10153c */
[----:B------:R-:W-:Y:S02]  /*17850*/  LEA.HI.X.SX32 R13, R46, R19, 0x1, P1 ;  /* 0x000000132e0d7211 */ /* 0x000fe400008f0eff */
[----:B-1----:R-:W-:Y:S01]  /*17860*/  LEA R2, R51, R0, 0x1 ;  /* 0x0000000033027211 */ /* 0x002fe200078e08ff */
        /* <DEDUP_REMOVED lines=19> */
[----:B------:R-:W-:Y:S01]  /*179a0*/  LEA.HI.X.SX32 R45, R2, R19, 0x1, P1 ;  /* 0x00000013022d7211 */ /* 0x000fe200008f0eff */
[----:B---3--:R-:W-:Y:S01]  /*179b0*/  IMAD R2, R47, 0x2, R0 ;  /* 0x000000022f027824 */ /* 0x008fe200078e0200 */
[C---:B------:R-:W-:Y:S01]  /*179c0*/  LEA R4, P1, R0.reuse, R3, 0x1 ;  /* 0x0000000300047211 */ /* 0x040fe200078208ff */
[----:B------:R-:W0:Y:S02]  /*179d0*/  LDC R47, c[0x0][0x278] ;  /* 0x00009e00ff2f7b82 */ /* 0x000e240000000800 */
[----:B------:R-:W-:Y:S01]  /*179e0*/  IMAD R46, R51, 0x2, R2 ;  /* 0x00000002332e7824 */ /* 0x000fe200078e0202 */
[----:B------:R2:W-:Y:S01]  /*179f0*/  STG.E.U16 desc[UR60][R6.64], R48 ;  /* 0x0000003006007986 */ /* 0x0005e2000c10153c */
[----:B------:R-:W-:-:S04]  /*17a00*/  LEA.HI.X.SX32 R5, R0, R19, 0x1, P1 ;  /* 0x0000001300057211 */ /* 0x000fc800008f0eff */
[----:B------:R-:W3:Y:S01]  /*17a10*/  LDC R51, c[0x0][0x278] ;  /* 0x00009e00ff337b82 */ /* 0x000ee20000000800 */
[----:B------:R-:W-:Y:S02]  /*17a20*/  PRMT R50, R102, 0x7632, R50 ;  /* 0x0000763266327816 */ /* 0x000fe40000000032 */
[C---:B--2---:R-:W-:Y:S02]  /*17a30*/  LEA R6, P1, R46.reuse, R3, 0x1 ;  /* 0x000000032e067211 */ /* 0x044fe400078208ff */
[----:B------:R-:W-:Y:S02]  /*17a40*/  PRMT R52, R103, 0x7632, R52 ;  /* 0x0000763267347816 */ /* 0x000fe40000000034 */
[----:B------:R-:W-:Y:S02]  /*17a50*/  LEA.HI.X.SX32 R7, R46, R19, 0x1, P1 ;  /* 0x000000132e077211 */ /* 0x000fe400008f0eff */
[----:B-1----:R-:W-:Y:S02]  /*17a60*/  LEA R46, R49, R46, 0x1 ;  /* 0x0000002e312e7211 */ /* 0x002fe400078e08ff */
[----:B------:R-:W1:Y:S01]  /*17a70*/  LDC R49, c[0x0][0x278] ;  /* 0x00009e00ff317b82 */ /* 0x000e620000000800 */
[----:B------:R2:W-:Y:S04]  /*17a80*/  STG.E.U16 desc[UR60][R14.64], R50 ;  /* 0x000000320e007986 */ /* 0x0005e8000c10153c */
[----:B------:R5:W-:Y:S01]  /*17a90*/  STG.E.U16 desc[UR60][R44.64], R52 ;  /* 0x000000342c007986 */ /* 0x000be2000c10153c */
[----:B------:R-:W-:Y:S01]  /*17aa0*/  LEA R12, P3, R2, R3, 0x1 ;  /* 0x00000003020c7211 */ /* 0x000fe200078608ff */
[----:B----4-:R-:W-:-:S02]  /*17ab0*/  IMAD R0, R53, 0x2, R46 ;  /* 0x0000000235007824 */ /* 0x010fc400078e022e */
        /* <DEDUP_REMOVED lines=24> */
[----:B--2---:R-:W-:Y:S01]  /*17c40*/  IMAD R0, R45, 0x2, R2 ;  /* 0x000000022d007824 */ /* 0x004fe200078e0202 */
[----:B------:R-:W-:-:S04]  /*17c50*/  LEA R44, P1, R2, R3, 0x1 ;  /* 0x00000003022c7211 */ /* 0x000fc800078208ff */
[----:B------:R-:W-:Y:S02]  /*17c60*/  LEA.HI.X.SX32 R45, R2, R19, 0x1, P1 ;  /* 0x00000013022d7211 */ /* 0x000fe400008f0eff */
[----:B----4-:R-:W-:Y:S02]  /*17c70*/  LEA R2, R53, R0, 0x1 ;  /* 0x0000000035027211 */ /* 0x010fe400078e08ff */
[----:B------:R-:W1:Y:S01]  /*17c80*/  LDC R53, c[0x0][0x278] ;  /* 0x00009e00ff357b82 */ /* 0x000e620000000800 */
[C---:B------:R-:W-:Y:S02]  /*17c90*/  LEA R4, P1, R0.reuse, R3, 0x1 ;  /* 0x0000000300047211 */ /* 0x040fe400078208ff */
[----:B------:R-:W-:Y:S01]  /*17ca0*/  IMAD R46, R47, 0x2, R2 ;  /* 0x000000022f2e7824 */ /* 0x000fe200078e0202 */
[----:B------:R2:W-:Y:S01]  /*17cb0*/  STG.E.U16 desc[UR60][R6.64], R48 ;  /* 0x0000003006007986 */ /* 0x0005e2000c10153c */
[----:B------:R-:W-:-:S03]  /*17cc0*/  LEA.HI.X.SX32 R5, R0, R19, 0x1, P1 ;  /* 0x0000001300057211 */ /* 0x000fc600008f0eff */
[----:B------:R-:W4:Y:S01]  /*17cd0*/  LDC R47, c[0x0][0x278] ;  /* 0x00009e00ff2f7b82 */ /* 0x000f220000000800 */
[----:B------:R-:W-:Y:S02]  /*17ce0*/  PRMT R50, R98, 0x7632, R50 ;  /* 0x0000763262327816 */ /* 0x000fe40000000032 */
[----:B------:R-:W-:Y:S02]  /*17cf0*/  PRMT R52, R99, 0x7632, R52 ;  /* 0x0000763263347816 */ /* 0x000fe40000000034 */
[----:B--2---:R-:W-:-:S04]  /*17d00*/  LEA R6, P1, R46, R3, 0x1 ;  /* 0x000000032e067211 */ /* 0x004fc800078208ff */
        /* <DEDUP_REMOVED lines=24> */
[----:B------:R-:W-:Y:S02]  /*17e90*/  LEA.HI.X.SX32 R7, R2, R19, 0x1, P1 ;  /* 0x0000001302077211 */ /* 0x000fe400008f0eff */
[----:B------:R-:W-:-:S02]  /*17ea0*/  LEA R14, P1, R0, R3, 0x1 ;  /* 0x00000003000e7211 */ /* 0x000fc400078208ff */
[----:B0-----:R-:W-:Y:S01]  /*17eb0*/  LEA R2, R51, R0, 0x1 ;  /* 0x0000000033027211 */ /* 0x001fe200078e08ff */
[----:B------:R0:W-:Y:S01]  /*17ec0*/  STG.E.U16 desc[UR60][R4.64], R15 ;  /* 0x0000000f04007986 */ /* 0x0001e2000c10153c */
[----:B------:R-:W4:Y:S01]  /*17ed0*/  LDC R51, c[0x0][0x278] ;  /* 0x00009e00ff337b82 */ /* 0x000f220000000800 */
[----:B------:R-:W-:Y:S02]  /*17ee0*/  PRMT R48, R93, 0x7632, R48 ;  /* 0x000076325d307816 */ /* 0x000fe40000000030 */
        /* <DEDUP_REMOVED lines=26> */
[----:B------:R-:W-:Y:S02]  /*18090*/  LEA.HI.X.SX32 R15, R46, R19, 0x1, P1 ;  /* 0x000000132e0f7211 */ /* 0x000fe400008f0eff */
[----:B0-----:R-:W-:Y:S01]  /*180a0*/  LEA R2, R49, R0, 0x1 ;  /* 0x0000000031027211 */ /* 0x001fe200078e08ff */
        /* <DEDUP_REMOVED lines=404> */
[----:B------:R-:W-:-:S04]  /*199f0*/  LEA R6, P1, R2, R3, 0x1 ;  /* 0x0000000302067211 */ /* 0x000fc800078208ff */
[----:B------:R-:W-:Y:S01]  /*19a00*/  LEA.HI.X.SX32 R7, R2, R19, 0x1, P1 ;  /* 0x0000001302077211 */ /* 0x000fe200008f0eff */
[----:B0-----:R-:W-:Y:S01]  /*19a10*/  IMAD R2, R53, 0x2, R0 ;  /* 0x0000000235027824 */ /* 0x001fe200078e0200 */
[C---:B------:R-:W-:Y:S02]  /*19a20*/  LEA R8, P1, R0.reuse, R3, 0x1 ;  /* 0x0000000300087211 */ /* 0x040fe400078208ff */
[----:B------:R-:W-:Y:S02]  /*19a30*/  PRMT R44, R9, 0x7632, R44 ;  /* 0x00007632092c7816 */ /* 0x000fe4000000002c */
[----:B------:R-:W-:Y:S01]  /*19a40*/  LEA.HI.X.SX32 R9, R0, R19, 0x1, P1 ;  /* 0x0000001300097211 */ /* 0x000fe200008f0eff */
[----:B--2---:R-:W-:Y:S01]  /*19a50*/  IMAD R0, R45, 0x2, R2 ;  /* 0x000000022d007824 */ /* 0x004fe200078e0202 */
[C---:B------:R-:W-:Y:S01]  /*19a60*/  LEA R14, P1, R2.reuse, R3, 0x1 ;  /* 0x00000003020e7211 */ /* 0x040fe200078208ff */
[----:B------:R0:W-:Y:S01]  /*19a70*/  STG.E.U16 desc[UR60][R12.64], R11 ;  /* 0x0000000b0c007986 */ /* 0x0001e2000c10153c */
[----:B------:R-:W2:Y:S03]  /*19a80*/  LDC R45, c[0x0][0x278] ;  /* 0x00009e00ff2d7b82 */ /* 0x000ea60000000800 */
[----:B------:R4:W-:Y:S05]  /*19a90*/  STG.E.U16 desc[UR60][R4.64], R15 ;  /* 0x0000000f04007986 */ /* 0x0009ea000c10153c */
[----:B0-----:R-:W0:Y:S01]  /*19aa0*/  LDC R13, c[0x0][0x278] ;  /* 0x00009e00ff0d7b82 */ /* 0x001e220000000800 */
[----:B----4-:R-:W-:Y:S01]  /*19ab0*/  LEA.HI.X.SX32 R15, R2, R19, 0x1, P1 ;  /* 0x00000013020f7211 */ /* 0x010fe200008f0eff */
[----:B---3--:R-:W-:Y:S01]  /*19ac0*/  IMAD R2, R47, 0x2, R0 ;  /* 0x000000022f027824 */ /* 0x008fe200078e0200 */
[C---:B------:R-:W-:Y:S01]  /*19ad0*/  LEA R4, P1, R0.reuse, R3, 0x1 ;  /* 0x0000000300047211 */ /* 0x040fe200078208ff */
[----:B------:R3:W-:Y:S04]  /*19ae0*/  STG.E.U16 desc[UR60][R6.64], R44 ;  /* 0x0000002c06007986 */ /* 0x0007e8000c10153c */
[----:B------:R-:W4:Y:S01]  /*19af0*/  LDC R47, c[0x0][0x278] ;  /* 0x00009e00ff2f7b82 */ /* 0x000f220000000800 */
[----:B------:R-:W-:Y:S01]  /*19b00*/  IMAD R12, R51, 0x2, R2 ;  /* 0x00000002330c7824 */ /* 0x000fe200078e0202 */
[----:B------:R-:W-:-:S02]  /*19b10*/  LEA.HI.X.SX32 R5, R0, R19, 0x1, P1 ;  /* 0x0000001300057211 */ /* 0x000fc400008f0eff */
[----:B------:R-:W-:Y:S02]  /*19b20*/  PRMT R48, R10, 0x7632, R48 ;  /* 0x000076320a307816 */ /* 0x000fe40000000030 */
[----:B------:R-:W-:Y:S02]  /*19b30*/  PRMT R46, R11, 0x7632, R46 ;  /* 0x000076320b2e7816 */ /* 0x000fe4000000002e */
[----:B------:R-:W5:Y:S01]  /*19b40*/  LDC R51, c[0x0][0x278] ;  /* 0x00009e00ff337b82 */ /* 0x000f620000000800 */
[----:B---3--:R-:W-:-:S04]  /*19b50*/  LEA R6, P1, R12, R3, 0x1 ;  /* 0x000000030c067211 */ /* 0x008fc800078208ff */
[----:B------:R-:W-:Y:S02]  /*19b60*/  LEA.HI.X.SX32 R7, R12, R19, 0x1, P1 ;  /* 0x000000130c077211 */ /* 0x000fe400008f0eff */
[----:B-1----:R-:W-:Y:S02]  /*19b70*/  LEA R12, R49, R12, 0x1 ;  /* 0x0000000c310c7211 */ /* 0x002fe400078e08ff */
[----:B------:R-:W1:Y:S01]  /*19b80*/  LDC R49, c[0x0][0x278] ;  /* 0x00009e00ff317b82 */ /* 0x000e620000000800 */
[----:B------:R3:W-:Y:S01]  /*19b90*/  STG.E.U16 desc[UR60][R8.64], R48 ;  /* 0x0000003008007986 */ /* 0x0007e2000c10153c */
[----:B------:R-:W-:-:S03]  /*19ba0*/  LEA R10, P3, R2, R3, 0x1 ;  /* 0x00000003020a7211 */ /* 0x000fc600078608ff */
[----:B------:R2:W-:Y:S01]  /*19bb0*/  STG.E.U16 desc[UR60][R14.64], R46 ;  /* 0x0000002e0e007986 */ /* 0x0005e2000c10153c */
[----:B0-----:R-:W-:Y:S01]  /*19bc0*/  IMAD R0, R13, 0x2, R12 ;  /* 0x000000020d007824 */ /* 0x001fe200078e020c */
[----:B------:R-:W-:Y:S02]  /*19bd0*/  LEA.HI.X.SX32 R11, R2, R19, 0x1, P3 ;  /* 0x00000013020b7211 */ /* 0x000fe400018f0eff */
[----:B------:R0:W-:Y:S01]  /*19be0*/  STG.E.U16 desc[UR60][R4.64], R128 ;  /* 0x0000008004007986 */ /* 0x0001e2000c10153c */
[C---:B---3--:R-:W-:Y:S01]  /*19bf0*/  LEA R8, P1, R12.reuse, R3, 0x1 ;  /* 0x000000030c087211 */ /* 0x048fe200078208ff */
[----:B--2---:R-:W2:Y:S03]  /*19c00*/  LDC R15, c[0x0][0x278] ;  /* 0x00009e00ff0f7b82 */ /* 0x004ea60000000800 */
[----:B------:R-:W-:Y:S01]  /*19c10*/  LEA.HI.X.SX32 R9, R12, R19, 0x1, P1 ;  /* 0x000000130c097211 */ /* 0x000fe200008f0eff */
[----:B------:R-:W-:Y:S01]  /*19c20*/  IMAD R2, R45, 0x2, R0 ;  /* 0x000000022d027824 */ /* 0x000fe200078e0200 */
[C---:B0-----:R-:W-:Y:S01]  /*19c30*/  LEA R4, P1, R0.reuse, R3, 0x1 ;  /* 0x0000000300047211 */ /* 0x041fe200078208ff */
[----:B------:R0:W-:Y:S02]  /*19c40*/  STG.E.U16 desc[UR60][R10.64], R129 ;  /* 0x000000810a007986 */ /* 0x0001e4000c10153c */
[----:B------:R-:W3:Y:S02]  /*19c50*/  LDC R45, c[0x0][0x278] ;  /* 0x00009e00ff2d7b82 */ /* 0x000ee40000000800 */
[----:B------:R5:W-:Y:S01]  /*19c60*/  STG.E.U16 desc[UR60][R6.64], R130 ;  /* 0x0000008206007986 */ /* 0x000be2000c10153c */
[----:B------:R-:W-:Y:S01]  /*19c70*/  LEA.HI.X.SX32 R5, R0, R19, 0x1, P1 ;  /* 0x0000001300057211 */ /* 0x000fe200008f0eff */
[----:B----4-:R-:W-:Y:S01]  /*19c80*/  IMAD R0, R47, 0x2, R2 ;  /* 0x000000022f007824 */ /* 0x010fe200078e0202 */
[----:B------:R-:W-:Y:S01]  /*19c90*/  PRMT R44, R129, 0x7632, R44 ;  /* 0x00007632812c7816 */ /* 0x000fe2000000002c */
[----:B------:R-:W-:Y:S01]  /*19ca0*/  STG.E.U16 desc[UR60][R8.64], R131 ;  /* 0x0000008308007986 */ /* 0x000fe2000c10153c */
[----:B------:R-:W-:Y:S01]  /*19cb0*/  PRMT R13, R130, 0x7632, R13 ;  /* 0x00007632820d7816 */ /* 0x000fe2000000000d */
[----:B------:R-:W4:Y:S01]  /*19cc0*/  LDC R47, c[0x0][0x278] ;  /* 0x00009e00ff2f7b82 */ /* 0x000f220000000800 */
[----:B0-----:R-:W-:-:S02]  /*19cd0*/  PRMT R11, R128, 0x7632, R11 ;  /* 0x00007632800b7816 */ /* 0x001fc4000000000b */
[----:B-----5:R-:W-:-:S04]  /*19ce0*/  LEA R6, P1, R2, R3, 0x1 ;  /* 0x0000000302067211 */ /* 0x020fc800078208ff */
[----:B------:R-:W-:Y:S01]  /*19cf0*/  LEA.HI.X.SX32 R7, R2, R19, 0x1, P1 ;  /* 0x0000001302077211 */ /* 0x000fe200008f0eff */
[----:B-1----:R-:W-:Y:S01]  /*19d00*/  IMAD R2, R49, 0x2, R0 ;  /* 0x0000000231027824 */ /* 0x002fe200078e0200 */
[C---:B------:R-:W-:Y:S01]  /*19d10*/  LEA R10, P1, R0.reuse, R3, 0x1 ;  /* 0x00000003000a7211 */ /* 0x040fe200078208ff */
[----:B------:R0:W-:Y:S01]  /*19d20*/  STG.E.U16 desc[UR60][R4.64], R11 ;  /* 0x0000000b04007986 */ /* 0x0001e2000c10153c */
[----:B------:R-:W1:Y:S03]  /*19d30*/  LDC R49, c[0x0][0x278] ;  /* 0x00009e00ff317b82 */ /* 0x000e660000000800 */
[----:B------:R-:W-:Y:S01]  /*19d40*/  STG.E.U16 desc[UR60][R6.64], R44 ;  /* 0x0000002c06007986 */ /* 0x000fe2000c10153c */
[----:B0-----:R-:W-:Y:S01]  /*19d50*/  LEA.HI.X.SX32 R11, R0, R19, 0x1, P1 ;  /* 0x00000013000b7211 */ /* 0x001fe200008f0eff */
[----:B--2---:R-:W-:Y:S01]  /*19d60*/  IMAD R0, R15, 0x2, R2 ;  /* 0x000000020f007824 */ /* 0x004fe200078e0202 */
[----:B------:R-:W-:-:S02]  /*19d70*/  LEA R12, P1, R2, R3, 0x1 ;  /* 0x00000003020c7211 */ /* 0x000fc400078208ff */
[----:B------:R-:W0:Y:S01]  /*19d80*/  LDC R15, c[0x0][0x278] ;  /* 0x00009e00ff0f7b82 */ /* 0x000e220000000800 */
[----:B------:R2:W-:Y:S02]  /*19d90*/  STG.E.U16 desc[UR60][R10.64], R13 ;  /* 0x0000000d0a007986 */ /* 0x0005e4000c10153c */
[----:B--2---:R-:W-:Y:S02]  /*19da0*/  LEA.HI.X.SX32 R13, R2, R19, 0x1, P1 ;  /* 0x00000013020d7211 */ /* 0x004fe400008f0eff */
[----:B------:R-:W-:Y:S02]  /*19db0*/  LEA R2, R51, R0, 0x1 ;  /* 0x0000000033027211 */ /* 0x000fe400078e08ff */
[----:B------:R-:W-:-:S03]  /*19dc0*/  LEA R4, P1, R0, R3, 0x1 ;  /* 0x0000000300047211 */ /* 0x000fc600078208ff */
[----:B---3--:R-:W-:Y:S01]  /*19dd0*/  IMAD R14, R45, 0x2, R2 ;  /* 0x000000022d0e7824 */ /* 0x008fe200078e0202 */
[----:B------:R-:W-:Y:S01]  /*19de0*/  LEA.HI.X.SX32 R5, R0, R19, 0x1, P1 ;  /* 0x0000001300057211 */ /* 0x000fe200008f0eff */
[----:B------:R-:W2:Y:S03]  /*19df0*/  LDC R45, c[0x0][0x278] ;  /* 0x00009e00ff2d7b82 */ /* 0x000ea60000000800 */
[C---:B------:R-:W-:Y:S02]  /*19e00*/  LEA R6, P1, R14.reuse, R3, 0x1 ;  /* 0x000000030e067211 */ /* 0x040fe400078208ff */
[----:B------:R-:W-:Y:S02]  /*19e10*/  PRMT R46, R131, 0x7632, R46 ;  /* 0x00007632832e7816 */ /* 0x000fe4000000002e */
[----:B------:R-:W-:Y:S01]  /*19e20*/  LEA.HI.X.SX32 R7, R14, R19, 0x1, P1 ;  /* 0x000000130e077211 */ /* 0x000fe200008f0eff */
[----:B----4-:R-:W-:-:S02]  /*19e30*/  IMAD R14, R47, 0x2, R14 ;  /* 0x000000022f0e7824 */ /* 0x010fc400078e020e */
[----:B------:R-:W3:Y:S01]  /*19e40*/  LDC R47, c[0x0][0x278] ;  /* 0x00009e00ff2f7b82 */ /* 0x000ee20000000800 */
[----:B------:R4:W-:Y:S01]  /*19e50*/  STG.E.U16 desc[UR60][R12.64], R46 ;  /* 0x0000002e0c007986 */ /* 0x0009e2000c10153c */
[-C--:B------:R-:W-:Y:S01]  /*19e60*/  LEA R8, P3, R2, R3.reuse, 0x1 ;  /* 0x0000000302087211 */ /* 0x080fe200078608ff */
[----:B0-----:R-:W-:Y:S01]  /*19e70*/  IMAD R0, R15, 0x2, R14 ;  /* 0x000000020f007824 */ /* 0x001fe200078e020e */
[----:B------:R-:W-:Y:S01]  /*19e80*/  LEA R10, P1, R14, R3, 0x1 ;  /* 0x000000030e0a7211 */ /* 0x000fe200078208ff */
[----:B------:R0:W-:Y:S01]  /*19e90*/  STG.E.U16 desc[UR60][R4.64], R132 ;  /* 0x0000008404007986 */ /* 0x0001e2000c10153c */
[-C--:B------:R-:W-:Y:S02]  /*19ea0*/  LEA.HI.X.SX32 R9, R2, R19.reuse, 0x1, P3 ;  /* 0x0000001302097211 */ /* 0x080fe400018f0eff */
[----:B------:R-:W5:Y:S01]  /*19eb0*/  LDC R15, c[0x0][0x278] ;  /* 0x00009e00ff0f7b82 */ /* 0x000f620000000800 */
[----:B------:R-:W-:-:S07]  /*19ec0*/  LEA.HI.X.SX32 R11, R14, R19, 0x1, P1 ;  /* 0x000000130e0b7211 */ /* 0x000fce00008f0eff */
[----:B----4-:R-:W4:Y:S01]  /*19ed0*/  LDC R13, c[0x0][0x278] ;  /* 0x00009e00ff0d7b82 */ /* 0x010f220000000800 */
[----:B-1----:R-:W-:Y:S01]  /*19ee0*/  IMAD R2, R49, 0x2, R0 ;  /* 0x0000000231027824 */ /* 0x002fe200078e0200 */
[C---:B0-----:R-:W-:Y:S01]  /*19ef0*/  LEA R4, P1, R0.reuse, R3, 0x1 ;  /* 0x0000000300047211 */ /* 0x041fe200078208ff */
[----:B------:R0:W-:Y:S05]  /*19f00*/  STG.E.U16 desc[UR60][R8.64], R133 ;  /* 0x0000008508007986 */ /* 0x0001ea000c10153c */
[----:B------:R-:W1:Y:S01]  /*19f10*/  LDC R49, c[0x0][0x278] ;  /* 0x00009e00ff317b82 */ /* 0x000e620000000800 */
[----:B------:R3:W-:Y:S01]  /*19f20*/  STG.E.U16 desc[UR60][R6.64], R134 ;  /* 0x0000008606007986 */ /* 0x0007e2000c10153c */
[----:B------:R-:W-:Y:S01]  /*19f30*/  LEA.HI.X.SX32 R5, R0, R19, 0x1, P1 ;  /* 0x0000001300057211 */ /* 0x000fe200008f0eff */
[----:B--2---:R-:W-:Y:S01]  /*19f40*/  IMAD R0, R45, 0x2, R2 ;  /* 0x000000022d007824 */ /* 0x004fe200078e0202 */
[----:B0-----:R-:W-:-:S04]  /*19f50*/  PRMT R9, R132, 0x7632, R9 ;  /* 0x0000763284097816 */ /* 0x001fc80000000009 */
[----:B------:R-:W0:Y:S01]  /*19f60*/  LDC R45, c[0x0][0x278] ;  /* 0x00009e00ff2d7b82 */ /* 0x000e220000000800 */
[C---:B---3--:R-:W-:Y:S01]  /*19f70*/  LEA R6, P1, R2.reuse, R3, 0x1 ;  /* 0x0000000302067211 */ /* 0x048fe200078208ff */
[----:B------:R-:W-:Y:S03]  /*19f80*/  STG.E.U16 desc[UR60][R10.64], R135 ;  /* 0x000000870a007986 */ /* 0x000fe6000c10153c */
[----:B------:R-:W-:Y:S02]  /*19f90*/  LEA.HI.X.SX32 R7, R2, R19, 0x1, P1 ;  /* 0x0000001302077211 */ /* 0x000fe400008f0eff */
[----:B------:R-:W-:Y:S02]  /*19fa0*/  LEA R8, P1, R0, R3, 0x1 ;  /* 0x0000000300087211 */ /* 0x000fe400078208ff */
[----:B------:R-:W-:Y:S01]  /*19fb0*/  LEA R2, R47, R0, 0x1 ;  /* 0x000000002f027211 */ /* 0x000fe200078e08ff */
[----:B------:R2:W-:Y:S01]  /*19fc0*/  STG.E.U16 desc[UR60][R4.64], R9 ;  /* 0x0000000904007986 */ /* 0x0005e2000c10153c */
[----:B------:R-:W3:Y:S01]  /*19fd0*/  LDC R47, c[0x0][0x278] ;  /* 0x00009e00ff2f7b82 */ /* 0x000ee20000000800 */
[----:B------:R-:W-:-:S02]  /*19fe0*/  PRMT R44, R133, 0x7632, R44 ;  /* 0x00007632852c7816 */ /* 0x000fc4000000002c */
[----:B--2---:R-:W-:Y:S01]  /*19ff0*/  LEA.HI.X.SX32 R9, R0, R19, 0x1, P1 ;  /* 0x0000001300097211 */ /* 0x004fe200008f0eff */
[----:B----4-:R-:W-:Y:S01]  /*1a000*/  IMAD R0, R13, 0x2, R2 ;  /* 0x000000020d007824 */ /* 0x010fe200078e0202 */
[----:B------:R-:W-:-:S04]  /*1a010*/  LEA R12, P1, R2, R3, 0x1 ;  /* 0x00000003020c7211 */ /* 0x000fc800078208ff */
[----:B------:R-:W-:Y:S01]  /*1a020*/  LEA.HI.X.SX32 R13, R2, R19, 0x1, P1 ;  /* 0x00000013020d7211 */ /* 0x000fe200008f0eff */
[----:B-----5:R-:W-:Y:S01]  /*1a030*/  IMAD R2, R15, 0x2, R0 ;  /* 0x000000020f027824 */ /* 0x020fe200078e0200 */
[C---:B------:R-:W-:Y:S01]  /*1a040*/  LEA R4, P1, R0.reuse, R3, 0x1 ;  /* 0x0000000300047211 */ /* 0x040fe200078208ff */
[----:B------:R-:W2:Y:S02]  /*1a050*/  LDC R15, c[0x0][0x278] ;  /* 0x00009e00ff0f7b82 */ /* 0x000ea40000000800 */
[----:B-1----:R-:W-:Y:S01]  /*1a060*/  IMAD R14, R49, 0x2, R2 ;  /* 0x00000002310e7824 */ /* 0x002fe200078e0202 */
[----:B------:R1:W-:Y:S01]  /*1a070*/  STG.E.U16 desc[UR60][R6.64], R44 ;  /* 0x0000002c06007986 */ /* 0x0003e2000c10153c */
[----:B------:R-:W-:-:S04]  /*1a080*/  LEA.HI.X.SX32 R5, R0, R19, 0x1, P1 ;  /* 0x0000001300057211 */ /* 0x000fc800008f0eff */
[----:B------:R-:W4:Y:S01]  /*1a090*/  LDC R49, c[0x0][0x278] ;  /* 0x00009e00ff317b82 */ /* 0x000f220000000800 */
[----:B------:R-:W-:Y:S02]  /*1a0a0*/  PRMT R46, R134, 0x7632, R46 ;  /* 0x00007632862e7816 */ /* 0x000fe4000000002e */
[C---:B-1----:R-:W-:Y:S02]  /*1a0b0*/  LEA R6, P1, R14.reuse, R3, 0x1 ;  /* 0x000000030e067211 */ /* 0x042fe400078208ff */
        /* <DEDUP_REMOVED lines=10> */
[----:B-1----:R-:W-:-:S05]  /*1a160*/  LEA R8, P1, R14, R3, 0x1 ;  /* 0x000000030e087211 */ /* 0x002fca00078208ff */
[----:B-----5:R-:W1:Y:S01]  /*1a170*/  LDC R13, c[0x0][0x278] ;  /* 0x00009e00ff0d7b82 */ /* 0x020e620000000800 */
[----:B------:R5:W-:Y:S01]  /*1a180*/  STG.E.U16 desc[UR60][R4.64], R124 ;  /* 0x0000007c04007986 */ /* 0x000be2000c10153c */
[----:B------:R-:W-:Y:S02]  /*1a190*/  LEA.HI.X.SX32 R9, R14, R19, 0x1, P1 ;  /* 0x000000130e097211 */ /* 0x000fe400008f0eff */
[----:B--2---:R-:W-:Y:S01]  /*1a1a0*/  LEA R2, R15, R0, 0x1 ;  /* 0x000000000f027211 */ /* 0x004fe200078e08ff */
[----:B------:R2:W-:Y:S03]  /*1a1b0*/  STG.E.U16 desc[UR60][R10.64], R125 ;  /* 0x0000007d0a007986 */ /* 0x0005e6000c10153c */
[----:B------:R-:W3:Y:S01]  /*1a1c0*/  LDC R15, c[0x0][0x278] ;  /* 0x00009e00ff0f7b82 */ /* 0x000ee20000000800 */
[----:B------:R2:W-:Y:S01]  /*1a1d0*/  STG.E.U16 desc[UR60][R6.64], R126 ;  /* 0x0000007e06007986 */ /* 0x0005e2000c10153c */
[----:B-----5:R-:W-:-:S04]  /*1a1e0*/  LEA R4, P1, R0, R3, 0x1 ;  /* 0x0000000300047211 */ /* 0x020fc800078208ff */
[----:B------:R-:W-:Y:S01]  /*1a1f0*/  LEA.HI.X.SX32 R5, R0, R19, 0x1, P1 ;  /* 0x0000001300057211 */ /* 0x000fe200008f0eff */
[----:B----4-:R-:W-:Y:S01]  /*1a200*/  IMAD R0, R49, 0x2, R2 ;  /* 0x0000000231007824 */ /* 0x010fe200078e0202 */
[----:B--2---:R-:W-:Y:S01]  /*1a210*/  PRMT R11, R124, 0x7632, R11 ;  /* 0x000076327c0b7816 */ /* 0x004fe2000000000b */
[----:B------:R-:W2:Y:S01]  /*1a220*/  LDC R49, c[0x0][0x278] ;  /* 0x00009e00ff317b82 */ /* 0x000ea20000000800 */
        /* <DEDUP_REMOVED lines=9> */
[----:B-1----:R-:W-:Y:S01]  /*1a2c0*/  IMAD R0, R13, 0x2, R2 ;  /* 0x000000020d007824 */ /* 0x002fe200078e0202 */
        /* <DEDUP_REMOVED lines=10> */
[C---:B-1----:R-:W-:Y:S02]  /*1a370*/  LEA R6, P1, R14.reuse, R3, 0x1 ;  /* 0x000000030e067211 */ /* 0x042fe400078208ff */
[----:B------:R-:W-:Y:S02]  /*1a380*/  PRMT R48, R127, 0x7632, R48 ;  /* 0x000076327f307816 */ /* 0x000fe40000000030 */
[----:B------:R-:W-:Y:S02]  /*1a390*/  LEA.HI.X.SX32 R7, R14, R19, 0x1, P1 ;  /* 0x000000130e077211 */ /* 0x000fe400008f0eff */
[----:B--2---:R-:W-:Y:S02]  /*1a3a0*/  LEA R14, R49, R14, 0x1 ;  /* 0x0000000e310e7211 */ /* 0x004fe400078e08ff */
        /* <DEDUP_REMOVED lines=41> */
[-C--:B--2---:R-:W-:Y:S02]  /*1a640*/  LEA R6, P1, R14, R3.reuse, 0x1 ;  /* 0x000000030e067211 */ /* 0x084fe400078208ff */
[----:B------:R-:W-:Y:S02]  /*1a650*/  LEA R10, P3, R2, R3, 0x1 ;  /* 0x00000003020a7211 */ /* 0x000fe400078608ff */
[----:B------:R-:W-:Y:S01]  /*1a660*/  LEA.HI.X.SX32 R7, R14, R19, 0x1, P1 ;  /* 0x000000130e077211 */ /* 0x000fe200008f0eff */
[----:B0-----:R-:W-:-:S02]  /*1a670*/  IMAD R14, R15, 0x2, R14 ;  /* 0x000000020f0e7824 */ /* 0x001fc400078e020e */
[----:B------:R-:W0:Y:S01]  /*1a680*/  LDC R15, c[0x0][0x278] ;  /* 0x00009e00ff0f7b82 */ /* 0x000e220000000800 */
[----:B------:R2:W-:Y:S01]  /*1a690*/  STG.E.U16 desc[UR60][R8.64], R46 ;  /* 0x0000002e08007986 */ /* 0x0005e2000c10153c */
[----:B------:R-:W-:-:S03]  /*1a6a0*/  LEA.HI.X.SX32 R11, R2, R19, 0x1, P3 ;  /* 0x00000013020b7211 */ /* 0x000fc600018f0eff */
[----:B------:R5:W-:Y:S01]  /*1a6b0*/  STG.E.U16 desc[UR60][R12.64], R48 ;  /* 0x000000300c007986 */ /* 0x000be2000c10153c */
[----:B------:R-:W-:Y:S01]  /*1a6c0*/  PRMT R44, R21, 0x7632, R44 ;  /* 0x00007632152c7816 */ /* 0x000fe2000000002c */
[----:B---3--:R-:W-:Y:S02]  /*1a6d0*/  IMAD R0, R49, 0x2, R14 ;  /* 0x0000000231007824 */ /* 0x008fe400078e020e */
[----:B------:R3:W-:Y:S04]  /*1a6e0*/  STG.E.U16 desc[UR60][R4.64], R20 ;  /* 0x0000001404007986 */ /* 0x0007e8000c10153c */
[----:B------:R3:W-:Y:S01]  /*1a6f0*/  STG.E.U16 desc[UR60][R10.64], R21 ;  /* 0x000000150a007986 */ /* 0x0007e2000c10153c */
[C---:B--2---:R-:W-:Y:S01]  /*1a700*/  LEA R8, P1, R14.reuse, R3, 0x1 ;  /* 0x000000030e087211 */ /* 0x044fe200078208ff */
[----:B-----5:R-:W2:Y:S03]  /*1a710*/  LDC R13, c[0x0][0x278] ;  /* 0x00009e00ff0d7b82 */ /* 0x020ea60000000800 */
[----:B------:R-:W-:Y:S01]  /*1a720*/  LEA.HI.X.SX32 R9, R14, R19, 0x1, P1 ;  /* 0x000000130e097211 */ /* 0x000fe200008f0eff */
[----:B-1----:R-:W-:Y:S01]  /*1a730*/  IMAD R2, R45, 0x2, R0 ;  /* 0x000000022d027824 */ /* 0x002fe200078e0200 */
[----:B---3--:R-:W-:-:S03]  /*1a740*/  LEA R4, P1, R0, R3, 0x1 ;  /* 0x0000000300047211 */ /* 0x008fc600078208ff */
[----:B------:R-:W1:Y:S01]  /*1a750*/  LDC R21, c[0x0][0x278] ;  /* 0x00009e00ff157b82 */ /* 0x000e620000000800 */
[----:B------:R3:W-:Y:S01]  /*1a760*/  STG.E.U16 desc[UR60][R6.64], R22 ;  /* 0x0000001606007986 */ /* 0x0007e2000c10153c */
[----:B------:R-:W-:Y:S01]  /*1a770*/  LEA.HI.X.SX32 R5, R0, R19, 0x1, P1 ;  /* 0x0000001300057211 */ /* 0x000fe200008f0eff */
[----:B----4-:R-:W-:-:S05]  /*1a780*/  IMAD R0, R47, 0x2, R2 ;  /* 0x000000022f007824 */ /* 0x010fca00078e0202 */
[----:B------:R-:W4:Y:S01]  /*1a790*/  LDC R45, c[0x0][0x278] ;  /* 0x00009e00ff2d7b82 */ /* 0x000f220000000800 */
[----:B------:R-:W-:Y:S02]  /*1a7a0*/  PRMT R11, R20, 0x7632, R11 ;  /* 0x00007632140b7816 */ /* 0x000fe4000000000b */
[C---:B---3--:R-:W-:Y:S01]  /*1a7b0*/  LEA R6, P1, R2.reuse, R3, 0x1 ;  /* 0x0000000302067211 */ /* 0x048fe200078208ff */
[----:B------:R-:W-:Y:S04]  /*1a7c0*/  STG.E.U16 desc[UR60][R8.64], R23 ;  /* 0x0000001708007986 */ /* 0x000fe8000c10153c */
[----:B------:R-:W3:Y:S01]  /*1a7d0*/  LDC R47, c[0x0][0x278] ;  /* 0x00009e00ff2f7b82 */ /* 0x000ee20000000800 */
[----:B------:R-:W-:Y:S02]  /*1a7e0*/  LEA.HI.X.SX32 R7, R2, R19, 0x1, P1 ;  /* 0x0000001302077211 */ /* 0x000fe400008f0eff */
[----:B------:R-:W-:-:S02]  /*1a7f0*/  LEA R10, P1, R0, R3, 0x1 ;  /* 0x00000003000a7211 */ /* 0x000fc400078208ff */
[----:B0-----:R-:W-:Y:S01]  /*1a800*/  LEA R2, R15, R0, 0x1 ;  /* 0x000000000f027211 */ /* 0x001fe200078e08ff */
[----:B------:R0:W-:Y:S02]  /*1a810*/  STG.E.U16 desc[UR60][R4.64], R11 ;  /* 0x0000000b04007986 */ /* 0x0001e4000c10153c */
[----:B------:R-:W5:Y:S01]  /*1a820*/  LDC R15, c[0x0][0x278] ;  /* 0x00009e00ff0f7b82 */ /* 0x000f620000000800 */
[----:B0-----:R-:W-:Y:S01]  /*1a830*/  LEA.HI.X.SX32 R11, R0, R19, 0x1, P1 ;  /* 0x00000013000b7211 */ /* 0x001fe200008f0eff */
[----:B--2---:R-:W-:Y:S01]  /*1a840*/  IMAD R0, R13, 0x2, R2 ;  /* 0x000000020d007824 */ /* 0x004fe200078e0202 */
[----:B------:R-:W-:-:S04]  /*1a850*/  LEA R12, P1, R2, R3, 0x1 ;  /* 0x00000003020c7211 */ /* 0x000fc800078208ff */
[----:B------:R-:W-:Y:S01]  /*1a860*/  LEA.HI.X.SX32 R13, R2, R19, 0x1, P1 ;  /* 0x00000013020d7211 */ /* 0x000fe200008f0eff */
[----:B-1----:R-:W-:Y:S02]  /*1a870*/  IMAD R2, R21, 0x2, R0 ;  /* 0x0000000215027824 */ /* 0x002fe400078e0200 */
[----:B------:R-:W0:Y:S01]  /*1a880*/  LDC R21, c[0x0][0x278] ;  /* 0x00009e00ff157b82 */ /* 0x000e220000000800 */
[----:B------:R-:W-:Y:S01]  /*1a890*/  PRMT R20, R22, 0x7632, R20 ;  /* 0x0000763216147816 */ /* 0x000fe20000000014 */
[----:B----4-:R-:W-:Y:S01]  /*1a8a0*/  IMAD R14, R45, 0x2, R2 ;  /* 0x000000022d0e7824 */ /* 0x010fe200078e0202 */
[----:B------:R-:W-:Y:S02]  /*1a8b0*/  PRMT R22, R23, 0x7632, R22 ;  /* 0x0000763217167816 */ /* 0x000fe40000000016 */
[----:B------:R-:W-:-:S03]  /*1a8c0*/  LEA R4, P1, R0, R3, 0x1 ;  /* 0x0000000300047211 */ /* 0x000fc600078208ff */
[----:B------:R-:W1:Y:S01]  /*1a8d0*/  LDC R23, c[0x0][0x278] ;  /* 0x00009e00ff177b82 */ /* 0x000e620000000800 */
[----:B------:R2:W-:Y:S01]  /*1a8e0*/  STG.E.U16 desc[UR60][R6.64], R44 ;  /* 0x0000002c06007986 */ /* 0x0005e2000c10153c */
[----:B------:R-:W-:-:S06]  /*1a8f0*/  LEA.HI.X.SX32 R5, R0, R19, 0x1, P1 ;  /* 0x0000001300057211 */ /* 0x000fcc00008f0eff */
[----:B------:R-:W4:Y:S01]  /*1a900*/  LDC R45, c[0x0][0x278] ;  /* 0x00009e00ff2d7b82 */ /* 0x000f220000000800 */
[C---:B--2---:R-:W-:Y:S01]  /*1a910*/  LEA R6, P1, R14.reuse, R3, 0x1 ;  /* 0x000000030e067211 */ /* 0x044fe200078208ff */
[----:B------:R2:W-:Y:S03]  /*1a920*/  STG.E.U16 desc[UR60][R10.64], R20 ;  /* 0x000000140a007986 */ /* 0x0005e6000c10153c */
[----:B------:R-:W-:Y:S01]  /*1a930*/  LEA.HI.X.SX32 R7, R14, R19, 0x1, P1 ;  /* 0x000000130e077211 */ /* 0x000fe200008f0eff */
[----:B---3--:R-:W-:Y:S01]  /*1a940*/  IMAD R14, R47, 0x2, R14 ;  /* 0x000000022f0e7824 */ /* 0x008fe200078e020e */
[----:B------:R3:W-:Y:S01]  /*1a950*/  STG.E.U16 desc[UR60][R12.64], R22 ;  /* 0x000000160c007986 */ /* 0x0007e2000c10153c */
[----:B------:R-:W-:Y:S02]  /*1a960*/  LEA R8, P3, R2, R3, 0x1 ;  /* 0x0000000302087211 */ /* 0x000fe400078608ff */
[----:B-----5:R-:W-:-:S02]  /*1a970*/  IMAD R0, R15, 0x2, R14 ;  /* 0x000000020f007824 */ /* 0x020fc400078e020e */
[----:B------:R-:W5:Y:S01]  /*1a980*/  LDC R15, c[0x0][0x278] ;  /* 0x00009e00ff0f7b82 */ /* 0x000f620000000800 */
[----:B--2---:R-:W-:-:S07]  /*1a990*/  LEA R10, P1, R14, R3, 0x1 ;  /* 0x000000030e0a7211 */ /* 0x004fce00078208ff */
[----:B---3--:R-:W2:Y:S01]  /*1a9a0*/  LDC R13, c[0x0][0x278] ;  /* 0x00009e00ff0d7b82 */ /* 0x008ea20000000800 */
[-C--:B------:R-:W-:Y:S01]  /*1a9b0*/  LEA.HI.X.SX32 R9, R2, R19.reuse, 0x1, P3 ;  /* 0x0000001302097211 */ /* 0x080fe200018f0eff */
[----:B------:R3:W-:Y:S01]  /*1a9c0*/  STG.E.U16 desc[UR60][R4.64], R24 ;  /* 0x0000001804007986 */ /* 0x0007e2000c10153c */
[----:B------:R-:W-:Y:S02]  /*1a9d0*/  LEA.HI.X.SX32 R11, R14, R19, 0x1, P1 ;  /* 0x000000130e0b7211 */ /* 0x000fe400008f0eff */
[----:B0-----:R-:W-:-:S03]  /*1a9e0*/  LEA R2, R21, R0, 0x1 ;  /* 0x0000000015027211 */ /* 0x001fc600078e08ff */
[----:B------:R-:W0:Y:S01]  /*1a9f0*/  LDC R21, c[0x0][0x278] ;  /* 0x00009e00ff157b82 */ /* 0x000e220000000800 */
[----:B------:R1:W-:Y:S01]  /*1aa00*/  STG.E.U16 desc[UR60][R8.64], R25 ;  /* 0x0000001908007986 */ /* 0x0003e2000c10153c */
[----:B---3--:R-:W-:-:S03]  /*1aa10*/  LEA R4, P1, R0, R3, 0x1 ;  /* 0x0000000300047211 */ /* 0x008fc600078208ff */
[----:B------:R3:W-:Y:S01]  /*1aa20*/  STG.E.U16 desc[UR60][R6.64], R26 ;  /* 0x0000001a06007986 */ /* 0x0007e2000c10153c */
[----:B------:R-:W-:Y:S01]  /*1aa30*/  LEA.HI.X.SX32 R5, R0, R19, 0x1, P1 ;  /* 0x0000001300057211 */ /* 0x000fe200008f0eff */
[----:B-1----:R-:W-:Y:S01]  /*1aa40*/  IMAD R0, R23, 0x2, R2 ;  /* 0x0000000217007824 */ /* 0x002fe200078e0202 */
[----:B------:R-:W-:Y:S01]  /*1aa50*/  PRMT R9, R24, 0x7632, R9 ;  /* 0x0000763218097816 */ /* 0x000fe20000000009 */
[----:B------:R-:W1:Y:S01]  /*1aa60*/  LDC R23, c[0x0][0x278] ;  /* 0x00009e00ff177b82 */ /* 0x000e620000000800 */
[C---:B---3--:R-:W-:Y:S01]  /*1aa70*/  LEA R6, P1, R2.reuse, R3, 0x1 ;  /* 0x0000000302067211 */ /* 0x048fe200078208ff */
[----:B------:R-:W-:Y:S03]  /*1aa80*/  STG.E.U16 desc[UR60][R10.64], R27 ;  /* 0x0000001b0a007986 */ /* 0x000fe6000c10153c */
[----:B------:R-:W-:Y:S01]  /*1aa90*/  LEA.HI.X.SX32 R7, R2, R19, 0x1, P1 ;  /* 0x0000001302077211 */ /* 0x000fe200008f0eff */
[----:B----4-:R-:W-:Y:S01]  /*1aaa0*/  IMAD R2, R45, 0x2, R0 ;  /* 0x000000022d027824 */ /* 0x010fe200078e0200 */
[----:B------:R-:W-:Y:S01]  /*1aab0*/  LEA R8, P1, R0, R3, 0x1 ;  /* 0x0000000300087211 */ /* 0x000fe200078208ff */
[----:B------:R3:W-:Y:S01]  /*1aac0*/  STG.E.U16 desc[UR60][R4.64], R9 ;  /* 0x0000000904007986 */ /* 0x0007e2000c10153c */
[----:B------:R-:W-:-:S02]  /*1aad0*/  PRMT R20, R25, 0x7632, R20 ;  /* 0x0000763219147816 */ /* 0x000fc40000000014 */
[----:B------:R-:W4:Y:S01]  /*1aae0*/  LDC R25, c[0x0][0x278] ;  /* 0x00009e00ff197b82 */ /* 0x000f220000000800 */
[----:B---3--:R-:W-:Y:S01]  /*1aaf0*/  LEA.HI.X.SX32 R9, R0, R19, 0x1, P1 ;  /* 0x0000001300097211 */ /* 0x008fe200008f0eff */
[----:B--2---:R-:W-:Y:S01]  /*1ab00*/  IMAD R0, R13, 0x2, R2 ;  /* 0x000000020d007824 */ /* 0x004fe200078e0202 */
[----:B------:R-:W-:-:S04]  /*1ab10*/  LEA R12, P1, R2, R3, 0x1 ;  /* 0x00000003020c7211 */ /* 0x000fc800078208ff */
[----:B------:R-:W-:Y:S01]  /*1ab20*/  LEA.HI.X.SX32 R13, R2, R19, 0x1, P1 ;  /* 0x00000013020d7211 */ /* 0x000fe200008f0eff */
[----:B-----5:R-:W-:Y:S01]  /*1ab30*/  IMAD R2, R15, 0x2, R0 ;  /* 0x000000020f027824 */ /* 0x020fe200078e0200 */
[C---:B------:R-:W-:Y:S01]  /*1ab40*/  LEA R4, P1, R0.reuse, R3, 0x1 ;  /* 0x0000000300047211 */ /* 0x040fe200078208ff */
[----:B------:R-:W2:Y:S02]  /*1ab50*/  LDC R15, c[0x0][0x278] ;  /* 0x00009e00ff0f7b82 */ /* 0x000ea40000000800 */
[----:B0-----:R-:W-:Y:S01]  /*1ab60*/  IMAD R14, R21, 0x2, R2 ;  /* 0x00000002150e7824 */ /* 0x001fe200078e0202 */
[----:B------:R0:W-:Y:S01]  /*1ab70*/  STG.E.U16 desc[UR60][R6.64], R20 ;  /* 0x0000001406007986 */ /* 0x0001e2000c10153c */
[----:B------:R-:W-:-:S04]  /*1ab80*/  LEA.HI.X.SX32 R5, R0, R19, 0x1, P1 ;  /* 0x0000001300057211 */ /* 0x000fc800008f0eff */
[----:B------:R-:W3:Y:S01]  /*1ab90*/  LDC R21, c[0x0][0x278] ;  /* 0x00009e00ff157b82 */ /* 0x000ee20000000800 */
[----:B------:R-:W-:Y:S02]  /*1aba0*/  PRMT R22, R26, 0x7632, R22 ;  /* 0x000076321a167816 */ /* 0x000fe40000000016 */
[C---:B0-----:R-:W-:Y:S02]  /*1abb0*/  LEA R6, P1, R14.reuse, R3, 0x1 ;  /* 0x000000030e067211 */ /* 0x041fe400078208ff */
[----:B------:R-:W-:Y:S02]  /*1abc0*/  PRMT R24, R27, 0x7632, R24 ;  /* 0x000076321b187816 */ /* 0x000fe40000000018 */
[----:B------:R-:W-:Y:S01]  /*1abd0*/  LEA.HI.X.SX32 R7, R14, R19, 0x1, P1 ;  /* 0x000000130e077211 */ /* 0x000fe200008f0eff */
[----:B------:R0:W-:Y:S01]  /*1abe0*/  STG.E.U16 desc[UR60][R8.64], R22 ;  /* 0x0000001608007986 */ /* 0x0001e2000c10153c */
[----:B-1----:R-:W-:Y:S01]  /*1abf0*/  LEA R14, R23, R14, 0x1 ;  /* 0x0000000e170e7211 */ /* 0x002fe200078e08ff */
[----:B------:R-:W1:Y:S02]  /*1ac00*/  LDC R27, c[0x0][0x278] ;  /* 0x00009e00ff1b7b82 */ /* 0x000e640000000800 */
[----:B------:R5:W-:Y:S06]  /*1ac10*/  STG.E.U16 desc[UR60][R12.64], R24 ;  /* 0x000000180c007986 */ /* 0x000bec000c10153c */
[----:B------:R-:W1:Y:S01]  /*1ac20*/  LDC R23, c[0x0][0x278] ;  /* 0x00009e00ff177b82 */ /* 0x000e620000000800 */
[-C--:B------:R-:W-:Y:S01]  /*1ac30*/  LEA R10, P3, R2, R3.reuse, 0x1 ;  /* 0x00000003020a7211 */ /* 0x080fe200078608ff */
[----:B----4-:R-:W-:Y:S01]  /*1ac40*/  IMAD R0, R25, 0x2, R14 ;  /* 0x0000000219007824 */ /* 0x010fe200078e020e */
[----:B0-----:R-:W-:-:S05]  /*1ac50*/  LEA R8, P1, R14, R3, 0x1 ;  /* 0x000000030e087211 */ /* 0x001fca00078208ff */
[----:B-----5:R-:W0:Y:S01]  /*1ac60*/  LDC R13, c[0x0][0x278] ;  /* 0x00009e00ff0d7b82 */ /* 0x020e220000000800 */
[-C--:B------:R-:W-:Y:S01]  /*1ac70*/  LEA.HI.X.SX32 R11, R2, R19.reuse, 0x1, P3 ;  /* 0x00000013020b7211 */ /* 0x080fe200018f0eff */
[----:B------:R4:W-:Y:S01]  /*1ac80*/  STG.E.U16 desc[UR60][R4.64], R28 ;  /* 0x0000001c04007986 */ /* 0x0009e2000c10153c */
[----:B------:R-:W-:Y:S01]  /*1ac90*/  LEA.HI.X.SX32 R9, R14, R19, 0x1, P1 ;  /* 0x000000130e097211 */ /* 0x000fe200008f0eff */
[----:B--2---:R-:W-:-:S04]  /*1aca0*/  IMAD R2, R15, 0x2, R0 ;  /* 0x000000020f027824 */ /* 0x004fc800078e0200 */
[----:B------:R-:W2:Y:S01]  /*1acb0*/  LDC R25, c[0x0][0x278] ;  /* 0x00009e00ff197b82 */ /* 0x000ea20000000800 */
[----:B------:R5:W-:Y:S01]  /*1acc0*/  STG.E.U16 desc[UR60][R10.64], R29 ;  /* 0x0000001d0a007986 */ /* 0x000be2000c10153c */
[----:B----4-:R-:W-:-:S06]  /*1acd0*/  LEA R4, P1, R0, R3, 0x1 ;  /* 0x0000000300047211 */ /* 0x010fcc00078208ff */
[----:B------:R-:W4:Y:S01]  /*1ace0*/  LDC R15, c[0x0][0x278] ;  /* 0x00009e00ff0f7b82 */ /* 0x000f220000000800 */
[----:B------:R1:W-:Y:S01]  /*1acf0*/  STG.E.U16 desc[UR60][R6.64], R30 ;  /* 0x0000001e06007986 */ /* 0x0003e2000c10153c */
[----:B------:R-:W-:Y:S01]  /*1ad00*/  LEA.HI.X.SX32 R5, R0, R19, 0x1, P1 ;  /* 0x0000001300057211 */ /* 0x000fe200008f0eff */
[----:B---3--:R-:W-:Y:S01]  /*1ad10*/  IMAD R0, R21, 0x2, R2 ;  /* 0x0000000215007824 */ /* 0x008fe200078e0202 */
[----:B-----5:R-:W-:Y:S01]  /*1ad20*/  PRMT R11, R28, 0x7632, R11 ;  /* 0x000076321c0b7816 */ /* 0x020fe2000000000b */
[----:B------:R-:W-:Y:S03]  /*1ad30*/  STG.E.U16 desc[UR60][R8.64], R31 ;  /* 0x0000001f08007986 */ /* 0x000fe6000c10153c */
[----:B------:R-:W3:Y:S01]  /*1ad40*/  LDC R21, c[0x0][0x278] ;  /* 0x00009e00ff157b82 */ /* 0x000ee20000000800 */
[----:B-1----:R-:W-:-:S04]  /*1ad50*/  LEA R6, P1, R2, R3, 0x1 ;  /* 0x0000000302067211 */ /* 0x002fc800078208ff */
[----:B------:R-:W-:Y:S01]  /*1ad60*/  LEA.HI.X.SX32 R7, R2, R19, 0x1, P1 ;  /* 0x0000001302077211 */ /* 0x000fe200008f0eff */
[----:B------:R-:W-:Y:S01]  /*1ad70*/  IMAD R2, R23, 0x2, R0 ;  /* 0x0000000217027824 */ /* 0x000fe200078e0200 */
[C---:B------:R-:W-:Y:S01]  /*1ad80*/  LEA R10, P1, R0.reuse, R3, 0x1 ;  /* 0x00000003000a7211 */ /* 0x040fe200078208ff */
[----:B------:R1:W-:Y:S01]  /*1ad90*/  STG.E.U16 desc[UR60][R4.64], R11 ;  /* 0x0000000b04007986 */ /* 0x0003e2000c10153c */
[----:B------:R-:W5:Y:S01]  /*1ada0*/  LDC R23, c[0x0][0x278] ;  /* 0x00009e00ff177b82 */ /* 0x000f620000000800 */
[----:B------:R-:W-:Y:S02]  /*1adb0*/  PRMT R20, R29, 0x7632, R20 ;  /* 0x000076321d147816 */ /* 0x000fe40000000014 */
[----:B-1----:R-:W-:Y:S01]  /*1adc0*/  LEA.HI.X.SX32 R11, R0, R19, 0x1, P1 ;  /* 0x00000013000b7211 */ /* 0x002fe200008f0eff */
[----:B0-----:R-:W-:Y:S01]  /*1add0*/  IMAD R0, R13, 0x2, R2 ;  /* 0x000000020d007824 */ /* 0x001fe200078e0202 */
[----:B------:R-:W-:-:S03]  /*1ade0*/  LEA R12, P1, R2, R3, 0x1 ;  /* 0x00000003020c7211 */ /* 0x000fc600078208ff */
[----:B------:R-:W0:Y:S01]  /*1adf0*/  LDC R29, c[0x0][0x278] ;  /* 0x00009e00ff1d7b82 */ /* 0x000e220000000800 */
[----:B------:R-:W-:Y:S02]  /*1ae00*/  LEA.HI.X.SX32 R13, R2, R19, 0x1, P1 ;  /* 0x00000013020d7211 */ /* 0x000fe400008f0eff */
[----:B--2---:R-:W-:Y:S02]  /*1ae10*/  LEA R2, R25, R0, 0x1 ;  /* 0x0000000019027211 */ /* 0x004fe400078e08ff */
[----:B------:R-:W-:-:S03]  /*1ae20*/  LEA R4, P1, R0, R3, 0x1 ;  /* 0x0000000300047211 */ /* 0x000fc600078208ff */
[----:B------:R-:W1:Y:S01]  /*1ae30*/  LDC R25, c[0x0][0x278] ;  /* 0x00009e00ff197b82 */ /* 0x000e620000000800 */
[----:B----4-:R-:W-:Y:S01]  /*1ae40*/  IMAD R14, R15, 0x2, R2 ;  /* 0x000000020f0e7824 */ /* 0x010fe200078e0202 */
[----:B------:R2:W-:Y:S01]  /*1ae50*/  STG.E.U16 desc[UR60][R6.64], R20 ;  /* 0x0000001406007986 */ /* 0x0005e2000c10153c */
[----:B------:R-:W-:-:S05]  /*1ae60*/  LEA.HI.X.SX32 R5, R0, R19, 0x1, P1 ;  /* 0x0000001300057211 */ /* 0x000fca00008f0eff */
[----:B------:R-:W4:Y:S01]  /*1ae70*/  LDC R15, c[0x0][0x278] ;  /* 0x00009e00ff0f7b82 */ /* 0x000f220000000800 */
[----:B------:R-:W-:Y:S02]  /*1ae80*/  PRMT R22, R30, 0x7632, R22 ;  /* 0x000076321e167816 */ /* 0x000fe40000000016 */
[C---:B--2---:R-:W-:Y:S02]  /*1ae90*/  LEA R6, P1, R14.reuse, R3, 0x1 ;  /* 0x000000030e067211 */ /* 0x044fe400078208ff */
[----:B------:R-:W-:Y:S02]  /*1aea0*/  PRMT R24, R31, 0x7632, R24 ;  /* 0x000076321f187816 */ /* 0x000fe40000000018 */
[----:B------:R-:W-:Y:S01]  /*1aeb0*/  LEA.HI.X.SX32 R7, R14, R19, 0x1, P1 ;  /* 0x000000130e077211 */ /* 0x000fe200008f0eff */
[----:B---3--:R-:W-:Y:S01]  /*1aec0*/  IMAD R14, R21, 0x2, R14 ;  /* 0x00000002150e7824 */ /* 0x008fe200078e020e */
[----:B------:R2:W-:Y:S01]  /*1aed0*/  STG.E.U16 desc[UR60][R10.64], R22 ;  /* 0x000000160a007986 */ /* 0x0005e2000c10153c */
[----:B------:R-:W3:Y:S03]  /*1aee0*/  LDC R21, c[0x0][0x278] ;  /* 0x00009e00ff157b82 */ /* 0x000ee60000000800 */
[----:B------:R0:W-:Y:S01]  /*1aef0*/  STG.E.U16 desc[UR60][R12.64], R24 ;  /* 0x000000180c007986 */ /* 0x0001e2000c10153c */
[----:B------:R-:W-:Y:S01]  /*1af00*/  LEA R8, P3, R2, R3, 0x1 ;  /* 0x0000000302087211 */ /* 0x000fe200078608ff */
[----:B-----5:R-:W-:-:S03]  /*1af10*/  IMAD R0, R23, 0x2, R14 ;  /* 0x0000000217007824 */ /* 0x020fc600078e020e */
[----:B------:R-:W5:Y:S01]  /*1af20*/  LDC R23, c[0x0][0x278] ;  /* 0x00009e00ff177b82 */ /* 0x000f620000000800 */
[----:B--2---:R-:W-:-:S07]  /*1af30*/  LEA R10, P1, R14, R3, 0x1 ;  /* 0x000000030e0a7211 */ /* 0x004fce00078208ff */
[----:B0-----:R-:W0:Y:S01]  /*1af40*/  LDC R13, c[0x0][0x278] ;  /* 0x00009e00ff0d7b82 */ /* 0x001e220000000800 */
[-C--:B------:R-:W-:Y:S01]  /*1af50*/  LEA.HI.X.SX32 R9, R2, R19.reuse, 0x1, P3 ;  /* 0x0000001302097211 */ /* 0x080fe200018f0eff */
[----:B------:R2:W-:Y:S01]  /*1af60*/  STG.E.U16 desc[UR60][R4.64], R32 ;  /* 0x0000002004007986 */ /* 0x0005e2000c10153c */
[----:B------:R-:W-:Y:S01]  /*1af70*/  LEA.HI.X.SX32 R11, R14, R19, 0x1, P1 ;  /* 0x000000130e0b7211 */ /* 0x000fe200008f0eff */
[----:B-1----:R-:W-:-:S04]  /*1af80*/  IMAD R2, R25, 0x2, R0 ;  /* 0x0000000219027824 */ /* 0x002fc800078e0200 */
[----:B------:R-:W1:Y:S01]  /*1af90*/  LDC R25, c[0x0][0x278] ;  /* 0x00009e00ff197b82 */ /* 0x000e620000000800 */
[----:B------:R4:W-:Y:S01]  /*1afa0*/  STG.E.U16 desc[UR60][R8.64], R33 ;  /* 0x0000002108007986 */ /* 0x0009e2000c10153c */
[----:B--2---:R-:W-:-:S03]  /*1afb0*/  LEA R4, P1, R0, R3, 0x1 ;  /* 0x0000000300047211 */ /* 0x004fc600078208ff */
[----:B------:R2:W-:Y:S01]  /*1afc0*/  STG.E.U16 desc[UR60][R6.64], R34 ;  /* 0x0000002206007986 */ /* 0x0005e2000c10153c */
[----:B------:R-:W-:Y:S02]  /*1afd0*/  PRMT R20, R33, 0x7632, R20 ;  /* 0x0000763221147816 */ /* 0x000fe40000000014 */
[----:B------:R-:W1:Y:S01]  /*1afe0*/  LDC R31, c[0x0][0x278] ;  /* 0x00009e00ff1f7b82 */ /* 0x000e620000000800 */
[----:B------:R-:W-:Y:S01]  /*1aff0*/  LEA.HI.X.SX32 R5, R0, R19, 0x1, P1 ;  /* 0x0000001300057211 */ /* 0x000fe200008f0eff */
[----:B----4-:R-:W-:Y:S01]  /*1b000*/  IMAD R0, R15, 0x2, R2 ;  /* 0x000000020f007824 */ /* 0x010fe200078e0202 */
[----:B------:R-:W-:Y:S01]  /*1b010*/  PRMT R9, R32, 0x7632, R9 ;  /* 0x0000763220097816 */ /* 0x000fe20000000009 */
[----:B------:R-:W-:Y:S04]  /*1b020*/  STG.E.U16 desc[UR60][R10.64], R35 ;  /* 0x000000230a007986 */ /* 0x000fe8000c10153c */
[----:B------:R-:W4:Y:S01]  /*1b030*/  LDC R15, c[0x0][0x278] ;  /* 0x00009e00ff0f7b82 */ /* 0x000f220000000800 */
[----:B--2---:R-:W-:-:S04]  /*1b040*/  LEA R6, P1, R2, R3, 0x1 ;  /* 0x0000000302067211 */ /* 0x004fc800078208ff */
[----:B------:R-:W-:Y:S02]  /*1b050*/  LEA.HI.X.SX32 R7, R2, R19, 0x1, P1 ;  /* 0x0000001302077211 */ /* 0x000fe400008f0eff */
[C---:B------:R-:W-:Y:S02]  /*1b060*/  LEA R8, P1, R0.reuse, R3, 0x1 ;  /* 0x0000000300087211 */ /* 0x040fe400078208ff */
[----:B---3--:R-:W-:Y:S01]  /*1b070*/  LEA R2, R21, R0, 0x1 ;  /* 0x0000000015027211 */ /* 0x008fe200078e08ff */
[----:B------:R2:W-:Y:S01]  /*1b080*/  STG.E.U16 desc[UR60][R4.64], R9 ;  /* 0x0000000904007986 */ /* 0x0005e2000c10153c */
[----:B------:R-:W3:Y:S01]  /*1b090*/  LDC R21, c[0x0][0x278] ;  /* 0x00009e00ff157b82 */ /* 0x000ee20000000800 */
[----:B--2---:R-:W-:Y:S02]  /*1b0a0*/  LEA.HI.X.SX32 R9, R0, R19, 0x1, P1 ;  /* 0x0000001300097211 */ /* 0x004fe400008f0eff */
[----:B0-----:R-:W-:Y:S01]  /*1b0b0*/  IMAD R0, R13, 0x2, R2 ;  /* 0x000000020d007824 */ /* 0x001fe200078e0202 */
[----:B------:R-:W-:-:S04]  /*1b0c0*/  LEA R12, P1, R2, R3, 0x1 ;  /* 0x00000003020c7211 */ /* 0x000fc800078208ff */
[----:B------:R-:W-:Y:S01]  /*1b0d0*/  LEA.HI.X.SX32 R13, R2, R19, 0x1, P1 ;  /* 0x00000013020d7211 */ /* 0x000fe200008f0eff */
[----:B-----5:R-:W-:Y:S01]  /*1b0e0*/  IMAD R2, R23, 0x2, R0 ;  /* 0x0000000217027824 */ /* 0x020fe200078e0200 */
[C---:B------:R-:W-:Y:S01]  /*1b0f0*/  LEA R4, P1, R0.reuse, R3, 0x1 ;  /* 0x0000000300047211 */ /* 0x040fe200078208ff */
[----:B------:R-:W0:Y:S02]  /*1b100*/  LDC R23, c[0x0][0x278] ;  /* 0x00009e00ff177b82 */ /* 0x000e240000000800 */
[----:B-1----:R-:W-:Y:S01]  /*1b110*/  IMAD R14, R25, 0x2, R2 ;  /* 0x00000002190e7824 */ /* 0x002fe200078e0202 */
[----:B------:R1:W-:Y:S01]  /*1b120*/  STG.E.U16 desc[UR60][R6.64], R20 ;  /* 0x0000001406007986 */ /* 0x0003e2000c10153c */
[----:B------:R-:W-:-:S04]  /*1b130*/  LEA.HI.X.SX32 R5, R0, R19, 0x1, P1 ;  /* 0x0000001300057211 */ /* 0x000fc800008f0eff */
[----:B------:R-:W2:Y:S01]  /*1b140*/  LDC R25, c[0x0][0x278] ;  /* 0x00009e00ff197b82 */ /* 0x000ea20000000800 */
[----:B------:R-:W-:Y:S02]  /*1b150*/  PRMT R22, R34, 0x7632, R22 ;  /* 0x0000763222167816 */ /* 0x000fe40000000016 */
[C---:B-1----:R-:W-:Y:S02]  /*1b160*/  LEA R6, P1, R14.reuse, R3, 0x1 ;  /* 0x000000030e067211 */ /* 0x042fe400078208ff */
[----:B------:R-:W-:Y:S02]  /*1b170*/  PRMT R24, R35, 0x7632, R24 ;  /* 0x0000763223187816 */ /* 0x000fe40000000018 */
[----:B------:R-:W-:Y:S01]  /*1b180*/  LEA.HI.X.SX32 R7, R14, R19, 0x1, P1 ;  /* 0x000000130e077211 */ /* 0x000fe200008f0eff */
[----:B----4-:R-:W-:Y:S02]  /*1b190*/  IMAD R14, R15, 0x2, R14 ;  /* 0x000000020f0e7824 */ /* 0x010fe400078e020e */
[----:B------:R-:W1:Y:S01]  /*1b1a0*/  LDC R15, c[0x0][0x278] ;  /* 0x00009e00ff0f7b82 */ /* 0x000e620000000800 */
[----:B------:R4:W-:Y:S01]  /*1b1b0*/  STG.E.U16 desc[UR60][R8.64], R22 ;  /* 0x0000001608007986 */ /* 0x0009e2000c10153c */
[----:B------:R-:W-:-:S03]  /*1b1c0*/  LEA R10, P3, R2, R3, 0x1 ;  /* 0x00000003020a7211 */ /* 0x000fc600078608ff */
[----:B------:R5:W-:Y:S01]  /*1b1d0*/  STG.E.U16 desc[UR60][R12.64], R24 ;  /* 0x000000180c007986 */ /* 0x000be2000c10153c */
[----:B---3--:R-:W-:Y:S02]  /*1b1e0*/  IMAD R0, R21, 0x2, R14 ;  /* 0x0000000215007824 */ /* 0x008fe400078e020e */
[----:B------:R-:W3:Y:S01]  /*1b1f0*/  LDC R21, c[0x0][0x278] ;  /* 0x00009e00ff157b82 */ /* 0x000ee20000000800 */
[----:B------:R-:W-:Y:S02]  /*1b200*/  LEA.HI.X.SX32 R11, R2, R19, 0x1, P3 ;  /* 0x00000013020b7211 */ /* 0x000fe400018f0eff */
[----:B----4-:R-:W-:-:S05]  /*1b210*/  LEA R8, P1, R14, R3, 0x1 ;  /* 0x000000030e087211 */ /* 0x010fca00078208ff */
[----:B-----5:R-:W4:Y:S01]  /*1b220*/  LDC R13, c[0x0][0x278] ;  /* 0x00009e00ff0d7b82 */ /* 0x020f220000000800 */
[----:B------:R5:W-:Y:S01]  /*1b230*/  STG.E.U16 desc[UR60][R4.64], R140 ;  /* 0x0000008c04007986 */ /* 0x000be2000c10153c */
[----:B------:R-:W-:Y:S02]  /*1b240*/  LEA.HI.X.SX32 R9, R14, R19, 0x1, P1 ;  /* 0x000000130e097211 */ /* 0x000fe400008f0eff */
[----:B0-----:R-:W-:Y:S01]  /*1b250*/  LEA R2, R23, R0, 0x1 ;  /* 0x0000000017027211 */ /* 0x001fe200078e08ff */
[----:B------:R0:W-:Y:S03]  /*1b260*/  STG.E.U16 desc[UR60][R10.64], R141 ;  /* 0x0000008d0a007986 */ /* 0x0001e6000c10153c */
[----:B------:R-:W3:Y:S01]  /*1b270*/  LDC R23, c[0x0][0x278] ;  /* 0x00009e00ff177b82 */ /* 0x000ee20000000800 */
[----:B------:R0:W-:Y:S01]  /*1b280*/  STG.E.U16 desc[UR60][R6.64], R142 ;  /* 0x0000008e06007986 */ /* 0x0001e2000c10153c */
[----:B-----5:R-:W-:-:S04]  /*1b290*/  LEA R4, P1, R0, R3, 0x1 ;  /* 0x0000000300047211 */ /* 0x020fc800078208ff */
[----:B------:R-:W-:Y:S01]  /*1b2a0*/  LEA.HI.X.SX32 R5, R0, R19, 0x1, P1 ;  /* 0x0000001300057211 */ /* 0x000fe200008f0eff */
[----:B--2---:R-:W-:Y:S01]  /*1b2b0*/  IMAD R0, R25, 0x2, R2 ;  /* 0x0000000219007824 */ /* 0x004fe200078e0202 */
        /* <DEDUP_REMOVED lines=8> */
[----:B------:R-:W2:Y:S01]  /*1b340*/  LDC R15, c[0x0][0x278] ;  /* 0x00009e00ff0f7b82 */ /* 0x000ea20000000800 */
[----:B------:R-:W-:-:S02]  /*1b350*/  PRMT R20, R141, 0x7632, R20 ;  /* 0x000076328d147816 */ /* 0x000fc40000000014 */
[----:B-1----:R-:W-:Y:S01]  /*1b360*/  LEA.HI.X.SX32 R11, R0, R19, 0x1, P1 ;  /* 0x00000013000b7211 */ /* 0x002fe200008f0eff */
[----:B----4-:R-:W-:Y:S01]  /*1b370*/  IMAD R0, R13, 0x2, R2 ;  /* 0x000000020d007824 */ /* 0x010fe200078e0202 */
[----:B------:R-:W-:-:S04]  /*1b380*/  LEA R12, P1, R2, R3, 0x1 ;  /* 0x00000003020c7211 */ /* 0x000fc800078208ff */
[----:B------:R-:W-:Y:S01]  /*1b390*/  LEA.HI.X.SX32 R13, R2, R19, 0x1, P1 ;  /* 0x00000013020d7211 */ /* 0x000fe200008f0eff */
[----:B---3--:R-:W-:Y:S01]  /*1b3a0*/  IMAD R2, R21, 0x2, R0 ;  /* 0x0000000215027824 */ /* 0x008fe200078e0200 */
[C---:B------:R-:W-:Y:S01]  /*1b3b0*/  LEA R4, P1, R0.reuse, R3, 0x1 ;  /* 0x0000000300047211 */ /* 0x040fe200078208ff */
[----:B------:R-:W1:Y:S02]  /*1b3c0*/  LDC R21, c[0x0][0x278] ;  /* 0x00009e00ff157b82 */ /* 0x000e640000000800 */
[----:B------:R-:W-:Y:S01]  /*1b3d0*/  IMAD R14, R23, 0x2, R2 ;  /* 0x00000002170e7824 */ /* 0x000fe200078e0202 */
[----:B------:R3:W-:Y:S01]  /*1b3e0*/  STG.E.U16 desc[UR60][R6.64], R20 ;  /* 0x0000001406007986 */ /* 0x0007e2000c10153c */
[----:B------:R-:W-:-:S04]  /*1b3f0*/  LEA.HI.X.SX32 R5, R0, R19, 0x1, P1 ;  /* 0x0000001300057211 */ /* 0x000fc800008f0eff */
[----:B------:R-:W4:Y:S01]  /*1b400*/  LDC R23, c[0x0][0x278] ;  /* 0x00009e00ff177b82 */ /* 0x000f220000000800 */
[----:B------:R-:W-:Y:S02]  /*1b410*/  PRMT R22, R142, 0x7632, R22 ;  /* 0x000076328e167816 */ /* 0x000fe40000000016 */
[----:B------:R-:W-:Y:S02]  /*1b420*/  PRMT R24, R143, 0x7632, R24 ;  /* 0x000076328f187816 */ /* 0x000fe40000000018 */
[----:B---3--:R-:W-:-:S04]  /*1b430*/  LEA R6, P1, R14, R3, 0x1 ;  /* 0x000000030e067211 */ /* 0x008fc800078208ff */
[----:B------:R-:W-:Y:S02]  /*1b440*/  LEA.HI.X.SX32 R7, R14, R19, 0x1, P1 ;  /* 0x000000130e077211 */ /* 0x000fe400008f0eff */
[----:B0-----:R-:W-:Y:S02]  /*1b450*/  LEA R14, R25, R14, 0x1 ;  /* 0x0000000e190e7211 */ /* 0x001fe400078e08ff */
[----:B------:R-:W0:Y:S01]  /*1b460*/  LDC R25, c[0x0][0x278] ;  /* 0x00009e00ff197b82 */ /* 0x000e220000000800 */
[----:B------:R3:W-:Y:S04]  /*1b470*/  STG.E.U16 desc[UR60][R10.64], R22 ;  /* 0x000000160a007986 */ /* 0x0007e8000c10153c */
[----:B------:R5:W-:Y:S01]  /*1b480*/  STG.E.U16 desc[UR60][R12.64], R24 ;  /* 0x000000180c007986 */ /* 0x000be2000c10153c */
[----:B------:R-:W-:Y:S01]  /*1b490*/  LEA R8, P3, R2, R3, 0x1 ;  /* 0x0000000302087211 */ /* 0x000fe200078608ff */
[----:B--2---:R-:W-:-:S02]  /*1b4a0*/  IMAD R0, R15, 0x2, R14 ;  /* 0x000000020f007824 */ /* 0x004fc400078e020e */
[----:B------:R-:W2:Y:S01]  /*1b4b0*/  LDC R15, c[0x0][0x278] ;  /* 0x00009e00ff0f7b82 */ /* 0x000ea20000000800 */
[----:B------:R-:W-:Y:S02]  /*1b4c0*/  LEA.HI.X.SX32 R9, R2, R19, 0x1, P3 ;  /* 0x0000001302097211 */ /* 0x000fe400018f0eff */
[----:B---3--:R-:W-:-:S05]  /*1b4d0*/  LEA R10, P1, R14, R3, 0x1 ;  /* 0x000000030e0a7211 */ /* 0x008fca00078208ff */
[----:B-----5:R-:W3:Y:S01]  /*1b4e0*/  LDC R13, c[0x0][0x278] ;  /* 0x00009e00ff0d7b82 */ /* 0x020ee20000000800 */
[----:B------:R5:W-:Y:S01]  /*1b4f0*/  STG.E.U16 desc[UR60][R4.64], R36 ;  /* 0x0000002404007986 */ /* 0x000be2000c10153c */
[----:B------:R-:W-:Y:S01]  /*1b500*/  LEA.HI.X.SX32 R11, R14, R19, 0x1, P1 ;  /* 0x000000130e0b7211 */ /* 0x000fe200008f0eff */
[----:B-1----:R-:W-:Y:S02]  /*1b510*/  IMAD R2, R21, 0x2, R0 ;  /* 0x0000000215027824 */ /* 0x002fe400078e0200 */
[----:B------:R1:W-:Y:S03]  /*1b520*/  STG.E.U16 desc[UR60][R8.64], R37 ;  /* 0x0000002508007986 */ /* 0x0003e6000c10153c */
[----:B------:R-:W2:Y:S01]  /*1b530*/  LDC R21, c[0x0][0x278] ;  /* 0x00009e00ff157b82 */ /* 0x000ea20000000800 */
        /* <DEDUP_REMOVED lines=15> */
[----:B---3--:R-:W-:Y:S01]  /*1b630*/  IMAD R0, R13, 0x2, R2 ;  /* 0x000000020d007824 */ /* 0x008fe200078e0202 */
[----:B------:R-:W-:-:S04]  /*1b640*/  LEA R12, P1, R2, R3, 0x1 ;  /* 0x00000003020c7211 */ /* 0x000fc800078208ff */
[----:B--2---:R-:W-:Y:S02]  /*1b650*/  LEA R14, R15, R0, 0x1 ;  /* 0x000000000f0e7211 */ /* 0x004fe400078e08ff */
[----:B------:R-:W0:Y:S01]  /*1b660*/  LDC R15, c[0x0][0x278] ;  /* 0x00009e00ff0f7b82 */ /* 0x000e220000000800 */
[----:B------:R-:W-:Y:S02]  /*1b670*/  LEA.HI.X.SX32 R13, R2, R19, 0x1, P1 ;  /* 0x00000013020d7211 */ /* 0x000fe400008f0eff */
[----:B------:R-:W-:Y:S01]  /*1b680*/  LEA R10, P3, R0, R3, 0x1 ;  /* 0x00000003000a7211 */ /* 0x000fe200078608ff */
[----:B------:R-:W-:Y:S01]  /*1b690*/  IMAD R2, R21, 0x2, R14 ;  /* 0x0000000215027824 */ /* 0x000fe200078e020e */
[----:B------:R-:W-:Y:S01]  /*1b6a0*/  PRMT R22, R38, 0x7632, R22 ;  /* 0x0000763226167816 */ /* 0x000fe20000000016 */
[----:B------:R2:W-:Y:S01]  /*1b6b0*/  STG.E.U16 desc[UR60][R6.64], R20 ;  /* 0x0000001406007986 */ /* 0x0005e2000c10153c */
[----:B------:R-:W-:Y:S02]  /*1b6c0*/  LEA.HI.X.SX32 R11, R0, R19, 0x1, P3 ;  /* 0x00000013000b7211 */ /* 0x000fe400018f0eff */
[----:B------:R-:W-:Y:S01]  /*1b6d0*/  PRMT R24, R39, 0x7632, R24 ;  /* 0x0000763227187816 */ /* 0x000fe20000000018 */
[----:B------:R-:W-:Y:S01]  /*1b6e0*/  STG.E.U16 desc[UR60][R8.64], R22 ;  /* 0x0000001608007986 */ /* 0x000fe2000c10153c */
[----:B------:R-:W-:-:S02]  /*1b6f0*/  LEA R4, P1, R14, R3, 0x1 ;  /* 0x000000030e047211 */ /* 0x000fc400078208ff */
[C---:B--2---:R-:W-:Y:S01]  /*1b700*/  LEA R6, P3, R2.reuse, R3, 0x1 ;  /* 0x0000000302067211 */ /* 0x044fe200078608ff */
[----:B------:R2:W-:Y:S03]  /*1b710*/  STG.E.U16 desc[UR60][R12.64], R24 ;  /* 0x000000180c007986 */ /* 0x0005e6000c10153c */
[-C--:B------:R-:W-:Y:S01]  /*1b720*/  LEA.HI.X.SX32 R7, R2, R19.reuse, 0x1, P3 ;  /* 0x0000001302077211 */ /* 0x080fe200018f0eff */
[----:B-1----:R-:W-:Y:S01]  /*1b730*/  IMAD R2, R23, 0x2, R2 ;  /* 0x0000000217027824 */ /* 0x002fe200078e0202 */
[----:B------:R-:W-:Y:S01]  /*1b740*/  LEA.HI.X.SX32 R5, R14, R19, 0x1, P1 ;  /* 0x000000130e057211 */ /* 0x000fe200008f0eff */
[----:B--2---:R-:W1:Y:S03]  /*1b750*/  LDC R13, c[0x0][0x278] ;  /* 0x00009e00ff0d7b82 */ /* 0x004e660000000800 */
[C---:B------:R-:W-:Y:S01]  /*1b760*/  LEA R8, P1, R2.reuse, R3, 0x1 ;  /* 0x0000000302087211 */ /* 0x040fe200078208ff */
[----:B----4-:R-:W-:Y:S01]  /*1b770*/  IMAD R0, R25, 0x2, R2 ;  /* 0x0000000219007824 */ /* 0x010fe200078e0202 */
[----:B------:R-:W-:Y:S02]  /*1b780*/  STG.E.U16 desc[UR60][R10.64], R40 ;  /* 0x000000280a007986 */ /* 0x000fe4000c10153c */
[----:B------:R-:W-:-:S02]  /*1b790*/  LEA.HI.X.SX32 R9, R2, R19, 0x1, P1 ;  /* 0x0000001302097211 */ /* 0x000fc400008f0eff */
[----:B------:R-:W2:Y:S01]  /*1b7a0*/  LDS.128 R20, [R18] ;  /* 0x0000000012147984 */ /* 0x000ea20000000c00 */
[----:B------:R-:W3:Y:S01]  /*1b7b0*/  LDC R25, c[0x0][0x278] ;  /* 0x00009e00ff197b82 */ /* 0x000ee20000000800 */
[----:B0-----:R-:W-:Y:S02]  /*1b7c0*/  IMAD R2, R15, 0x2, R0 ;  /* 0x000000020f027824 */ /* 0x001fe400078e0200 */
[----:B------:R0:W-:Y:S05]  /*1b7d0*/  STG.E.U16 desc[UR60][R4.64], R41 ;  /* 0x0000002904007986 */ /* 0x0001ea000c10153c */
[----:B------:R-:W4:Y:S01]  /*1b7e0*/  LDC R15, c[0x0][0x278] ;  /* 0x00009e00ff0f7b82 */ /* 0x000f220000000800 */
[----:B------:R5:W-:Y:S01]  /*1b7f0*/  STG.E.U16 desc[UR60][R6.64], R42 ;  /* 0x0000002a06007986 */ /* 0x000be2000c10153c */
[----:B0-----:R-:W-:-:S04]  /*1b800*/  LEA R4, P1, R0, R3, 0x1 ;  /* 0x0000000300047211 */ /* 0x001fc800078208ff */
[----:B------:R-:W-:Y:S01]  /*1b810*/  LEA.HI.X.SX32 R5, R0, R19, 0x1, P1 ;  /* 0x0000001300057211 */ /* 0x000fe200008f0eff */
[----:B------:R-:W-:Y:S01]  /*1b820*/  IMAD R0, R27, 0x2, R2 ;  /* 0x000000021b007824 */ /* 0x000fe200078e0202 */
[----:B-----5:R-:W-:Y:S01]  /*1b830*/  LEA R6, P1, R2, R3, 0x1 ;  /* 0x0000000302067211 */ /* 0x020fe200078208ff */
[----:B------:R-:W0:Y:S01]  /*1b840*/  LDC R27, c[0x0][0x278] ;  /* 0x00009e00ff1b7b82 */ /* 0x000e220000000800 */
[----:B------:R-:W-:Y:S02]  /*1b850*/  PRMT R11, R40, 0x7632, R11 ;  /* 0x00007632280b7816 */ /* 0x000fe4000000000b */
[----:B------:R-:W-:Y:S02]  /*1b860*/  LEA.HI.X.SX32 R7, R2, R19, 0x1, P1 ;  /* 0x0000001302077211 */ /* 0x000fe400008f0eff */
[----:B------:R-:W-:Y:S02]  /*1b870*/  LEA R10, P1, R0, R3, 0x1 ;  /* 0x00000003000a7211 */ /* 0x000fe400078208ff */
[----:B------:R-:W-:Y:S01]  /*1b880*/  LEA R2, R29, R0, 0x1 ;  /* 0x000000001d027211 */ /* 0x000fe200078e08ff */
[----:B------:R-:W-:Y:S01]  /*1b890*/  STG.E.U16 desc[UR60][R8.64], R43 ;  /* 0x0000002b08007986 */ /* 0x000fe2000c10153c */
[----:B------:R-:W5:Y:S03]  /*1b8a0*/  LDC R29, c[0x0][0x278] ;  /* 0x00009e00ff1d7b82 */ /* 0x000f660000000800 */
[----:B------:R2:W-:Y:S01]  /*1b8b0*/  STG.E.U16 desc[UR60][R4.64], R11 ;  /* 0x0000000b04007986 */ /* 0x0005e2000c10153c */
[----:B------:R-:W-:-:S02]  /*1b8c0*/  PRMT R14, R41, 0x7632, R14 ;  /* 0x00007632290e7816 */ /* 0x000fc4000000000e */
[----:B--2---:R-:W-:Y:S01]  /*1b8d0*/  LEA.HI.X.SX32 R11, R0, R19, 0x1, P1 ;  /* 0x00000013000b7211 */ /* 0x004fe200008f0eff */
[----:B-1----:R-:W-:Y:S01]  /*1b8e0*/  IMAD R0, R13, 0x2, R2 ;  /* 0x000000020d007824 */ /* 0x002fe200078e0202 */
[----:B------:R-:W-:-:S04]  /*1b8f0*/  LEA R12, P1, R2, R3, 0x1 ;  /* 0x00000003020c7211 */ /* 0x000fc800078208ff */
[----:B------:R-:W-:Y:S01]  /*1b900*/  LEA.HI.X.SX32 R13, R2, R19, 0x1, P1 ;  /* 0x00000013020d7211 */ /* 0x000fe200008f0eff */
[----:B---3--:R-:W-:Y:S01]  /*1b910*/  IMAD R2, R25, 0x2, R0 ;  /* 0x0000000219027824 */ /* 0x008fe200078e0200 */
[C---:B------:R-:W-:Y:S01]  /*1b920*/  LEA R4, P1, R0.reuse, R3, 0x1 ;  /* 0x0000000300047211 */ /* 0x040fe200078208ff */
[----:B------:R-:W1:Y:S01]  /*1b930*/  LDC R25, c[0x0][0x278] ;  /* 0x00009e00ff197b82 */ /* 0x000e620000000800 */
[----:B------:R2:W-:Y:S02]  /*1b940*/  STG.E.U16 desc[UR60][R6.64], R14 ;  /* 0x0000000e06007986 */ /* 0x0005e4000c10153c */
[----:B------:R-:W-:Y:S01]  /*1b950*/  LEA.HI.X.SX32 R5, R0, R19, 0x1, P1 ;  /* 0x0000001300057211 */ /* 0x000fe200008f0eff */
[----:B----4-:R-:W-:-:S04]  /*1b960*/  IMAD R0, R15, 0x2, R2 ;  /* 0x000000020f007824 */ /* 0x010fc800078e0202 */
[----:B------:R-:W3:Y:S01]  /*1b970*/  LDC R15, c[0x0][0x278] ;  /* 0x00009e00ff0f7b82 */ /* 0x000ee20000000800 */
[----:B------:R-:W-:Y:S02]  /*1b980*/  PRMT R24, R42, 0x7632, R24 ;  /* 0x000076322a187816 */ /* 0x000fe40000000018 */
[-C--:B--2---:R-:W-:Y:S02]  /*1b990*/  LEA R6, P1, R2, R3.reuse, 0x1 ;  /* 0x0000000302067211 */ /* 0x084fe400078208ff */
[----:B------:R-:W-:Y:S02]  /*1b9a0*/  LEA R8, P3, R0, R3, 0x1 ;  /* 0x0000000300087211 */ /* 0x000fe400078608ff */
[-C--:B------:R-:W-:Y:S01]  /*1b9b0*/  LEA.HI.X.SX32 R7, R2, R19.reuse, 0x1, P1 ;  /* 0x0000001302077211 */ /* 0x080fe200008f0eff */
[----:B0-----:R-:W-:Y:S01]  /*1b9c0*/  IMAD R2, R27, 0x2, R0 ;  /* 0x000000021b027824 */ /* 0x001fe200078e0200 */
[----:B------:R0:W-:Y:S01]  /*1b9d0*/  STG.E.U16 desc[UR60][R10.64], R24 ;  /* 0x000000180a007986 */ /* 0x0001e2000c10153c */
[----:B------:R-:W-:-:S02]  /*1b9e0*/  LEA.HI.X.SX32 R9, R0, R19, 0x1, P3 ;  /* 0x0000001300097211 */ /* 0x000fc400018f0eff */
[----:B-----5:R-:W-:Y:S01]  /*1b9f0*/  IMAD R0, R29, 0x2, R2 ;  /* 0x000000021d007824 */ /* 0x020fe200078e0202 */
[----:B------:R-:W-:Y:S02]  /*1ba00*/  PRMT R26, R43, 0x7632, R26 ;  /* 0x000076322b1a7816 */ /* 0x000fe4000000001a */
[----:B0-----:R-:W-:-:S03]  /*1ba10*/  LEA R10, P1, R2, R3, 0x1 ;  /* 0x00000003020a7211 */ /* 0x001fc600078208ff */
[----:B------:R0:W-:Y:S01]  /*1ba20*/  STG.E.U16 desc[UR60][R12.64], R26 ;  /* 0x0000001a0c007986 */ /* 0x0001e2000c10153c */
[----:B------:R-:W-:Y:S02]  /*1ba30*/  LEA.HI.X.SX32 R11, R2, R19, 0x1, P1 ;  /* 0x00000013020b7211 */ /* 0x000fe400008f0eff */
[----:B------:R-:W-:Y:S01]  /*1ba40*/  LEA R2, R31, R0, 0x1 ;  /* 0x000000001f027211 */ /* 0x000fe200078e08ff */
[----:B------:R2:W-:Y:S04]  /*1ba50*/  STG.E.U16 desc[UR60][R4.64], R20 ;  /* 0x0000001404007986 */ /* 0x0005e8000c10153c */
[----:B-1----:R-:W-:Y:S01]  /*1ba60*/  IMAD R14, R25, 0x2, R2 ;  /* 0x00000002190e7824 */ /* 0x002fe200078e0202 */
[C---:B0-----:R-:W-:Y:S01]  /*1ba70*/  LEA R12, P1, R0.reuse, R3, 0x1 ;  /* 0x00000003000c7211 */ /* 0x041fe200078208ff */
[----:B------:R0:W-:Y:S03]  /*1ba80*/  STG.E.U16 desc[UR60][R6.64], R21 ;  /* 0x0000001506007986 */ /* 0x0001e6000c10153c */
[----:B------:R-:W-:Y:S01]  /*1ba90*/  LEA.HI.X.SX32 R13, R0, R19, 0x1, P1 ;  /* 0x00000013000d7211 */ /* 0x000fe200008f0eff */
[----:B------:R3:W-:Y:S01]  /*1baa0*/  STG.E.U16 desc[UR60][R8.64], R22 ;  /* 0x0000001608007986 */ /* 0x0007e2000c10153c */
[----:B--2---:R-:W-:-:S04]  /*1bab0*/  LEA R4, P1, R2, R3, 0x1 ;  /* 0x0000000302047211 */ /* 0x004fc800078208ff */
[----:B------:R-:W-:Y:S02]  /*1bac0*/  LEA.HI.X.SX32 R5, R2, R19, 0x1, P1 ;  /* 0x0000001302057211 */ /* 0x000fe400008f0eff */
[-C--:B------:R-:W-:Y:S02]  /*1bad0*/  LEA R2, P1, R14, R3.reuse, 0x1 ;  /* 0x000000030e027211 */ /* 0x080fe400078208ff */
[----:B0-----:R-:W-:Y:S01]  /*1bae0*/  PRMT R7, R20, 0x7632, R7 ;  /* 0x0000763214077816 */ /* 0x001fe20000000007 */
[----:B---3--:R-:W-:Y:S01]  /*1baf0*/  IMAD R8, R15, 0x2, R14 ;  /* 0x000000020f087824 */ /* 0x008fe200078e020e */
[----:B------:R-:W-:Y:S01]  /*1bb00*/  PRMT R18, R21, 0x7632, R18 ;  /* 0x0000763215127816 */ /* 0x000fe20000000012 */
[----:B------:R-:W-:Y:S03]  /*1bb10*/  STG.E.U16 desc[UR60][R10.64], R23 ;  /* 0x000000170a007986 */ /* 0x000fe6000c10153c */
[----:B------:R-:W-:Y:S01]  /*1bb20*/  LEA R6, P3, R8, R3, 0x1 ;  /* 0x0000000308067211 */ /* 0x000fe200078608ff */
[----:B------:R0:W-:Y:S01]  /*1bb30*/  STG.E.U16 desc[UR60][R12.64], R7 ;  /* 0x000000070c007986 */ /* 0x0001e2000c10153c */
[----:B------:R-:W-:-:S02]  /*1bb40*/  PRMT R24, R22, 0x7632, R24 ;  /* 0x0000763216187816 */ /* 0x000fc40000000018 */
[-C--:B------:R-:W-:Y:S02]  /*1bb50*/  LEA.HI.X.SX32 R3, R14, R19.reuse, 0x1, P1 ;  /* 0x000000130e037211 */ /* 0x080fe400008f0eff */
[----:B------:R-:W-:Y:S01]  /*1bb60*/  PRMT R20, R23, 0x7632, R20 ;  /* 0x0000763217147816 */ /* 0x000fe20000000014 */
[----:B------:R1:W-:Y:S01]  /*1bb70*/  STG.E.U16 desc[UR60][R4.64], R18 ;  /* 0x0000001204007986 */ /* 0x0003e2000c10153c */
[----:B0-----:R-:W-:-:S03]  /*1bb80*/  LEA.HI.X.SX32 R7, R8, R19, 0x1, P3 ;  /* 0x0000001308077211 */ /* 0x001fc600018f0eff */
[----:B------:R1:W-:Y:S04]  /*1bb90*/  STG.E.U16 desc[UR60][R2.64], R24 ;  /* 0x0000001802007986 */ /* 0x0003e8000c10153c */
[----:B------:R1:W-:Y:S01]  /*1bba0*/  STG.E.U16 desc[UR60][R6.64], R20 ;  /* 0x0000001406007986 */ /* 0x0003e2000c10153c */
[----:B------:R-:W-:Y:S02]  /*1bbb0*/  FSEL R0, R159, -INF , P2 ;  /* 0xff8000009f007808 */ /* 0x000fe40001000000 */
[----:B------:R-:W-:-:S03]  /*1bbc0*/  FSEL R9, R158, -INF , P5 ;  /* 0xff8000009e097808 */ /* 0x000fc60002800000 */
[----:B------:R-:W-:Y:S02]  /*1bbd0*/  FFMA R8, R0, 0.69314718246459960938, R17 ;  /* 0x3f31721800087823 */ /* 0x000fe40000000011 */
[----:B------:R-:W-:Y:S01]  /*1bbe0*/  FFMA R9, R9, 0.69314718246459960938, R16 ;  /* 0x3f31721809097823 */ /* 0x000fe20000000010 */
[----:B------:R-:W-:Y:S08]  /*1bbf0*/  BAR.SYNC.DEFER_BLOCKING 0x0 ;  /* 0x0000000000007b1d */ /* 0x000ff00000010000 */
[----:B------:R-:W0:Y:S01]  /*1bc00*/  LDC R0, c[0x0][0x27c] ;  /* 0x00009f00ff007b82 */ /* 0x000e220000000800 */
[----:B------:R1:W-:Y:S07]  /*1bc10*/  STS.64 [R157], R8 ;  /* 0x000000089d007388 */ /* 0x0003ee0000000a00 */
[----:B------:R-:W-:Y:S06]  /*1bc20*/  BAR.SYNC.DEFER_BLOCKING 0x0 ;  /* 0x0000000000007b1d */ /* 0x000fec0000010000 */
[----:B------:R-:W-:Y:S05]  /*1bc30*/  @P0 EXIT ;  /* 0x000000000000094d */ /* 0x000fea0003800000 */
[----:B-1----:R-:W2:Y:S01]  /*1bc40*/  LDL.LU R157, [R1+0x208] ;  /* 0x00020800019d7983 */ /* 0x002ea20000300800 */
[----:B------:R-:W1:Y:S01]  /*1bc50*/  LDC.64 R6, c[0x0][0x230] ;  /* 0x00008c00ff067b82 */ /* 0x000e620000000a00 */
[----:B0-----:R-:W-:Y:S02]  /*1bc60*/  IMAD R0, R150, R0, RZ ;  /* 0x0000000096007224 */ /* 0x001fe400078e02ff */
[----:B------:R-:W-:Y:S02]  /*1bc70*/  IMAD.SHL.U32 R2, R148, 0x4, RZ ;  /* 0x0000000494027824 */ /* 0x000fe400078e00ff */
[C---:B------:R-:W-:Y:S02]  /*1bc80*/  IMAD.SHL.U32 R3, R0.reuse, 0x4, RZ ;  /* 0x0000000400037824 */ /* 0x040fe400078e00ff */
[----:B------:R-:W-:-:S04]  /*1bc90*/  IMAD.HI R0, R0, 0x4, RZ ;  /* 0x0000000400007827 */ /* 0x000fc800078e02ff */
[----:B------:R-:W-:Y:S01]  /*1bca0*/  IMAD.HI R4, R148, 0x4, RZ ;  /* 0x0000000494047827 */ /* 0x000fe200078e02ff */
[----:B-1----:R-:W-:-:S04]  /*1bcb0*/  IADD3 R2, P0, P1, R2, R6, R3 ;  /* 0x0000000602027210 */ /* 0x002fc8000791e003 */
[----:B------:R-:W-:Y:S01]  /*1bcc0*/  IADD3.X R3, R4, R7, R0, P0, P1 ;  /* 0x0000000704037210 */ /* 0x000fe200007e2400 */
[----:B--2---:R-:W0:Y:S04]  /*1bcd0*/  LDS R5, [R157] ;  /* 0x000000009d057984 */ /* 0x004e280000000800 */
[----:B0-----:R-:W-:Y:S01]  /*1bce0*/  STG.E desc[UR60][R2.64], R5 ;  /* 0x0000000502007986 */ /* 0x001fe2000c10193c */
[----:B------:R-:W-:Y:S05]  /*1bcf0*/  EXIT ;  /* 0x000000000000794d */ /* 0x000fea0003800000 */
.L_x_2:
[----:B------:R-:W-:-:S00]  /*1bd00*/  BRA `(.L_x_2) ;  /* 0xfffffffc00fc7947 */ /* 0x000fc0000383ffff */
[----:B------:R-:W-:-:S00]  /*1bd10*/  NOP ;  /* 0x0000000000007918 */ /* 0x000fc00000000000 */
        /* <DEDUP_REMOVED lines=14> */
.L_x_3:


//--------------------- .nv.global.init           --------------------------
	.section	.nv.global.init,"aw",@progbits
.nv.global.init:
	.type		_$_str,@object
	.size		_$_str,(.L_0 - _$_str)
_$_str:
        /*0000*/ 	.byte	0x5f, 0x5f, 0x43, 0x55, 0x44, 0x41, 0x5f, 0x46, 0x54, 0x5a, 0x00
.L_0:


//--------------------- .nv.shared.attn_fwd       --------------------------
	.section	.nv.shared.attn_fwd,"aw",@nobits
	.sectionflags	@""
	.align	16
	.zero		1024


//--------------------- .nv.shared.reserved.0     --------------------------
	.section	.nv.shared.reserved.0,"aw",@nobits
	.weak		__nv_reservedSMEM_offset_0_alias
	.size		__nv_reservedSMEM_offset_0_alias, 0, 0
	.other		__nv_reservedSMEM_offset_0_alias,@"STO_CUDA_RESERVED_SHARED STV_DEFAULT"
__nv_reservedSMEM_offset_0_alias:
	.zero		0


//--------------------- .nv.constant0.attn_fwd    --------------------------
	.section	.nv.constant0.attn_fwd,"a",@progbits
	.sectionflags	@""
	.align	4
.nv.constant0.attn_fwd:
	.zero		664


//--------------------- SYMBOLS --------------------------

	.type		.nv.reservedSmem.offset0,@object
	.size		.nv.reservedSmem.offset0,0x4
